	.target	sm_90a

	.elftype	@"ET_EXEC"


//--------------------- .note.nv.tkinfo           --------------------------
	.section	.note.nv.tkinfo,"",@"SHT_NOTE"
	.sectionflags	@"SHF_NOTE_NV_TKINFO"
	.tkinfo
        /*0018*/ 	.word	0x00000002
        /*0030*/ 	.string	""
        /*0030*/ 	.string	"ptxas"
        /*0030*/ 	.string	"Cuda compilation tools, release 13.0, V13.0.88"
        /*0030*/ 	.string	"Build cuda_13.0.r13.0/compiler.36424714_0"
        /*0030*/ 	.string	"-v  -suppress-debug-info  -lineinfo  -arch sm_90a "



//--------------------- .note.nv.cuinfo           --------------------------
	.section	.note.nv.cuinfo,"",@"SHT_NOTE"
	.sectionflags	@"SHF_NOTE_NV_CUINFO"
        /*0018*/ 	.short	0x0002
        /*001a*/ 	.short	0x005a
        /*001c*/ 	.short	0x0082
	.zero		2


//--------------------- .nv.info                  --------------------------
	.section	.nv.info,"",@"SHT_CUDA_INFO"
	.align	4


	//----- nvinfo : EIATTR_REGCOUNT
	.align		4
        /*0000*/ 	.byte	0x04, 0x2f
        /*0002*/ 	.short	(.L_1 - .L_0)
	.align		4
.L_0:
        /*0004*/ 	.word	index@(matmul_kernel)
        /*0008*/ 	.word	0x000000ff


	//----- nvinfo : EIATTR_FRAME_SIZE
	.align		4
.L_1:
        /*000c*/ 	.byte	0x04, 0x11
        /*000e*/ 	.short	(.L_3 - .L_2)
	.align		4
.L_2:
        /*0010*/ 	.word	index@(matmul_kernel)
        /*0014*/ 	.word	0x00001de8


	//----- nvinfo : EIATTR_MIN_STACK_SIZE
	.align		4
.L_3:
        /*0018*/ 	.byte	0x04, 0x12
        /*001a*/ 	.short	(.L_5 - .L_4)
	.align		4
.L_4:
        /*001c*/ 	.word	index@(matmul_kernel)
        /*0020*/ 	.word	0x00001de8
.L_5:


//--------------------- .nv.compat                --------------------------
	.section	.nv.compat,"",@"SHT_CUDA_COMPAT_INFO"
	.align	4
        /*0000*/ 	.byte	0x02, 0x09, 0x01, 0x00, 0x02, 0x02, 0x04, 0x00, 0x02, 0x05, 0x05, 0x00, 0x03, 0x07, 0x01, 0x01
        /*0010*/ 	.byte	0x02, 0x03, 0x00, 0x00, 0x02, 0x06, 0x01, 0x00, 0x04, 0x0b, 0x08, 0x00, 0x00, 0x00, 0x00, 0x00
        /*0020*/ 	.byte	0x00, 0x00, 0x00, 0x00


//--------------------- .nv.info.matmul_kernel    --------------------------
	.section	.nv.info.matmul_kernel,"",@"SHT_CUDA_INFO"
	.sectionflags	@""
	.align	4


	//----- nvinfo : EIATTR_CUDA_API_VERSION
	.align		4
        /*0000*/ 	.byte	0x04, 0x37
        /*0002*/ 	.short	(.L_7 - .L_6)
.L_6:
        /*0004*/ 	.word	0x00000082


	//----- nvinfo : EIATTR_KPARAM_INFO
	.align		4
.L_7:
        /*0008*/ 	.byte	0x04, 0x17
        /*000a*/ 	.short	(.L_9 - .L_8)
.L_8:
        /*000c*/ 	.word	0x00000000
        /*0010*/ 	.short	0x000d
        /*0012*/ 	.short	0x0048
        /*0014*/ 	.byte	0x00, 0xf4, 0x21, 0x00


	//----- nvinfo : EIATTR_KPARAM_INFO
	.align		4
.L_9:
        /*0018*/ 	.byte	0x04, 0x17
        /*001a*/ 	.short	(.L_11 - .L_10)
.L_10:
        /*001c*/ 	.word	0x00000000
        /*0020*/ 	.short	0x000c
        /*0022*/ 	.short	0x0040
        /*0024*/ 	.byte	0x00, 0xf4, 0x21, 0x00


	//----- nvinfo : EIATTR_KPARAM_INFO
	.align		4
.L_11:
        /*0028*/ 	.byte	0x04, 0x17
        /*002a*/ 	.short	(.L_13 - .L_12)
.L_12:
        /*002c*/ 	.word	0x00000000
        /*0030*/ 	.short	0x000b
        /*0032*/ 	.short	0x0038
        /*0034*/ 	.byte	0x00, 0xf0, 0x11, 0x00


	//----- nvinfo : EIATTR_KPARAM_INFO
	.align		4
.L_13:
        /*0038*/ 	.byte	0x04, 0x17
        /*003a*/ 	.short	(.L_15 - .L_14)
.L_14:
        /*003c*/ 	.word	0x00000000
        /*0040*/ 	.short	0x000a
        /*0042*/ 	.short	0x0034
        /*0044*/ 	.byte	0x00, 0xf0, 0x11, 0x00


	//----- nvinfo : EIATTR_KPARAM_INFO
	.align		4
.L_15:
        /*0048*/ 	.byte	0x04, 0x17
        /*004a*/ 	.short	(.L_17 - .L_16)
.L_16:
        /*004c*/ 	.word	0x00000000
        /*0050*/ 	.short	0x0009
        /*0052*/ 	.short	0x0030
        /*0054*/ 	.byte	0x00, 0xf0, 0x11, 0x00


	//----- nvinfo : EIATTR_KPARAM_INFO
	.align		4
.L_17:
        /*0058*/ 	.byte	0x04, 0x17
        /*005a*/ 	.short	(.L_19 - .L_18)
.L_18:
        /*005c*/ 	.word	0x00000000
        /*0060*/ 	.short	0x0008
        /*0062*/ 	.short	0x002c
        /*0064*/ 	.byte	0x00, 0xf0, 0x11, 0x00


	//----- nvinfo : EIATTR_KPARAM_INFO
	.align		4
.L_19:
        /*0068*/ 	.byte	0x04, 0x17
        /*006a*/ 	.short	(.L_21 - .L_20)
.L_20:
        /*006c*/ 	.word	0x00000000
        /*0070*/ 	.short	0x0007
        /*0072*/ 	.short	0x0028
        /*0074*/ 	.byte	0x00, 0xf0, 0x11, 0x00


	//----- nvinfo : EIATTR_KPARAM_INFO
	.align		4
.L_21:
        /*0078*/ 	.byte	0x04, 0x17
        /*007a*/ 	.short	(.L_23 - .L_22)
.L_22:
        /*007c*/ 	.word	0x00000000
        /*0080*/ 	.short	0x0006
        /*0082*/ 	.short	0x0024
        /*0084*/ 	.byte	0x00, 0xf0, 0x11, 0x00


	//----- nvinfo : EIATTR_KPARAM_INFO
	.align		4
.L_23:
        /*0088*/ 	.byte	0x04, 0x17
        /*008a*/ 	.short	(.L_25 - .L_24)
.L_24:
        /*008c*/ 	.word	0x00000000
        /*0090*/ 	.short	0x0005
        /*0092*/ 	.short	0x0020
        /*0094*/ 	.byte	0x00, 0xf0, 0x11, 0x00


	//----- nvinfo : EIATTR_KPARAM_INFO
	.align		4
.L_25:
        /*0098*/ 	.byte	0x04, 0x17
        /*009a*/ 	.short	(.L_27 - .L_26)
.L_26:
        /*009c*/ 	.word	0x00000000
        /*00a0*/ 	.short	0x0004
        /*00a2*/ 	.short	0x001c
        /*00a4*/ 	.byte	0x00, 0xf0, 0x11, 0x00


	//----- nvinfo : EIATTR_KPARAM_INFO
	.align		4
.L_27:
        /*00a8*/ 	.byte	0x04, 0x17
        /*00aa*/ 	.short	(.L_29 - .L_28)
.L_28:
        /*00ac*/ 	.word	0x00000000
        /*00b0*/ 	.short	0x0003
        /*00b2*/ 	.short	0x0018
        /*00b4*/ 	.byte	0x00, 0xf0, 0x11, 0x00


	//----- nvinfo : EIATTR_KPARAM_INFO
	.align		4
.L_29:
        /*00b8*/ 	.byte	0x04, 0x17
        /*00ba*/ 	.short	(.L_31 - .L_30)
.L_30:
        /*00bc*/ 	.word	0x00000000
        /*00c0*/ 	.short	0x0002
        /*00c2*/ 	.short	0x0010
        /*00c4*/ 	.byte	0x00, 0xf4, 0x21, 0x00


	//----- nvinfo : EIATTR_KPARAM_INFO
	.align		4
.L_31:
        /*00c8*/ 	.byte	0x04, 0x17
        /*00ca*/ 	.short	(.L_33 - .L_32)
.L_32:
        /*00cc*/ 	.word	0x00000000
        /*00d0*/ 	.short	0x0001
        /*00d2*/ 	.short	0x0008
        /*00d4*/ 	.byte	0x00, 0xf4, 0x21, 0x00


	//----- nvinfo : EIATTR_KPARAM_INFO
	.align		4
.L_33:
        /*00d8*/ 	.byte	0x04, 0x17
        /*00da*/ 	.short	(.L_35 - .L_34)
.L_34:
        /*00dc*/ 	.word	0x00000000
        /*00e0*/ 	.short	0x0000
        /*00e2*/ 	.short	0x0000
        /*00e4*/ 	.byte	0x00, 0xf4, 0x21, 0x00


	//----- nvinfo : EIATTR_SPARSE_MMA_MASK
	.align		4
.L_35:
        /*00e8*/ 	.byte	0x03, 0x50
        /*00ea*/ 	.short	0x0000


	//----- nvinfo : EIATTR_MAXREG_COUNT
	.align		4
        /*00ec*/ 	.byte	0x03, 0x1b
        /*00ee*/ 	.short	0x00ff


	//----- nvinfo : EIATTR_NUM_BARRIERS
	.align		4
        /*00f0*/ 	.byte	0x02, 0x4c
        /*00f2*/ 	.byte	0x01
	.zero		1


	//----- nvinfo : EIATTR_ANNOTATIONS
	.align		4
        /*00f4*/ 	.byte	0x04, 0x55
        /*00f6*/ 	.short	(.L_37 - .L_36)


	//   ....[0]....
.L_36:
        /*00f8*/ 	.word	0x00000001
        /*00fc*/ 	.byte	0x70, 0x00, 0x00, 0x00, 0x01, 0x00, 0x00, 0x00, 0xb0, 0x00, 0x00, 0x00, 0x01, 0x00, 0x00, 0x00
        /* <DEDUP_REMOVED lines=3420> */
        /*d6cc*/ 	.byte	0x30, 0xcb, 0x04, 0x00, 0x01, 0x00, 0x00, 0x00, 0x60, 0xcb, 0x04, 0x00


	//----- nvinfo : EIATTR_MERCURY_ISA_VERSION
	.align		4
.L_37:
        /*d6d8*/ 	.byte	0x03, 0x5f
        /*d6da*/ 	.short	0x0101


	//----- nvinfo : EIATTR_EXIT_INSTR_OFFSETS
	.align		4
        /*d6dc*/ 	.byte	0x04, 0x1c
        /*d6de*/ 	.short	(.L_39 - .L_38)


	//   ....[0]....
.L_38:
        /*d6e0*/ 	.word	0x0004cf90


	//   ....[1]....
        /*d6e4*/ 	.word	0x0004cfc0


	//----- nvinfo : EIATTR_REQNTID
	.align		4
.L_39:
        /*d6e8*/ 	.byte	0x04, 0x10
        /*d6ea*/ 	.short	(.L_41 - .L_40)
.L_40:
        /*d6ec*/ 	.word	0x00000100
        /*d6f0*/ 	.word	0x00000001
        /*d6f4*/ 	.word	0x00000001


	//----- nvinfo : EIATTR_CBANK_PARAM_SIZE
	.align		4
.L_41:
        /*d6f8*/ 	.byte	0x03, 0x19
        /*d6fa*/ 	.short	0x0050


	//----- nvinfo : EIATTR_PARAM_CBANK
	.align		4
        /*d6fc*/ 	.byte	0x04, 0x0a
        /*d6fe*/ 	.short	(.L_43 - .L_42)
	.align		4
.L_42:
        /*d700*/ 	.word	index@(.nv.constant0.matmul_kernel)
        /*d704*/ 	.short	0x0210
        /*d706*/ 	.short	0x0050


	//----- nvinfo : EIATTR_SW_WAR
	.align		4
.L_43:
        /*d708*/ 	.byte	0x04, 0x36
        /*d70a*/ 	.short	(.L_45 - .L_44)
.L_44:
        /*d70c*/ 	.word	0x00000008
.L_45:


//--------------------- .nv.callgraph             --------------------------
	.section	.nv.callgraph,"",@"SHT_CUDA_CALLGRAPH"
	.align	4
	.sectionentsize	8
	.align		4
        /*0000*/ 	.word	0x00000000
	.align		4
        /*0004*/ 	.word	0xffffffff
	.align		4
        /*0008*/ 	.word	0x00000000
	.align		4
        /*000c*/ 	.word	0xfffffffe
	.align		4
        /*0010*/ 	.word	0x00000000
	.align		4
        /*0014*/ 	.word	0xfffffffd
	.align		4
        /*0018*/ 	.word	0x00000000
	.align		4
        /*001c*/ 	.word	0xfffffffc


//--------------------- .text.matmul_kernel       --------------------------
	.section	.text.matmul_kernel,"ax",@progbits
	.align	128
        .global         matmul_kernel
        .type           matmul_kernel,@function
        .size           matmul_kernel,(.L_x_3 - matmul_kernel)
        .other          matmul_kernel,@"STO_CUDA_ENTRY STV_DEFAULT"
matmul_kernel:
.text.matmul_kernel:
[----:B------:R-:W0:Y:S08]  /*0000*/  LDC R1, c[0x0][0x28] ;  /* 0x00000a00ff017b82 */ /* 0x000e300000000800 */
[----:B------:R-:W1:Y:S01]  /*0010*/  LDC.64 R2, c[0x0][0x228] ;  /* 0x00008a00ff027b82 */ /* 0x000e620000000a00 */
[----:B0-----:R-:W-:Y:S01]  /*0020*/  VIADD R1, R1, 0xffffe218 ;  /* 0xffffe21801017836 */ /* 0x001fe20000000000 */
[----:B------:R-:W0:Y:S01]  /*0030*/  S2R R7, SR_CTAID.X ;  /* 0x0000000000077919 */ /* 0x000e220000002500 */
[----:B------:R-:W-:Y:S01]  /*0040*/  UMOV UR4, 0x400 ;  /* 0x0000040000047882 */ /* 0x000fe20000000000 */
[----:B------:R-:W-:Y:S01]  /*0050*/  ULDC.64 UR58, c[0x0][0x208] ;  /* 0x00008200003a7ab9 */ /* 0x000fe20000000a00 */
[----:B------:R-:W-:Y:S01]  /*0060*/  CS2R R156, SRZ ;  /* 0x00000000009c7805 */ /* 0x000fe2000001ff00 */
[----:B------:R2:W-:Y:S01]  /*0070*/  STL [R1+0x330], RZ ;  /* 0x000330ff01007387 */ /* 0x0005e20000100800 */
[----:B------:R-:W-:Y:S01]  /*0080*/  CS2R R158, SRZ ;  /* 0x00000000009e7805 */ /* 0x000fe2000001ff00 */
[----:B------:R-:W3:Y:S01]  /*0090*/  S2UR UR5, SR_CgaCtaId ;  /* 0x00000000000579c3 */ /* 0x000ee20000008800 */
[----:B------:R-:W-:Y:S01]  /*00a0*/  CS2R R148, SRZ ;  /* 0x0000000000947805 */ /* 0x000fe2000001ff00 */
[----:B------:R2:W-:Y:S01]  /*00b0*/  STL [R1+0x334], RZ ;  /* 0x000334ff01007387 */ /* 0x0005e20000100800 */
[----:B------:R-:W-:-:S02]  /*00c0*/  CS2R R150, SRZ ;  /* 0x0000000000967805 */ /* 0x000fc4000001ff00 */
[----:B------:R-:W-:Y:S02]  /*00d0*/  CS2R R140, SRZ ;  /* 0x00000000008c7805 */ /* 0x000fe4000001ff00 */
[----:B------:R-:W-:Y:S01]  /*00e0*/  CS2R R142, SRZ ;  /* 0x00000000008e7805 */ /* 0x000fe2000001ff00 */
[----:B------:R2:W-:Y:S01]  /*00f0*/  STL [R1+0x338], RZ ;  /* 0x000338ff01007387 */ /* 0x0005e20000100800 */
[----:B------:R-:W-:Y:S02]  /*0100*/  CS2R R132, SRZ ;  /* 0x0000000000847805 */ /* 0x000fe4000001ff00 */
[----:B------:R-:W-:Y:S02]  /*0110*/  CS2R R134, SRZ ;  /* 0x0000000000867805 */ /* 0x000fe4000001ff00 */
[----:B------:R-:W-:Y:S01]  /*0120*/  CS2R R124, SRZ ;  /* 0x00000000007c7805 */ /* 0x000fe2000001ff00 */
[----:B------:R2:W-:Y:S01]  /*0130*/  STL [R1+0x33c], RZ ;  /* 0x00033cff01007387 */ /* 0x0005e20000100800 */
[----:B------:R-:W-:-:S02]  /*0140*/  CS2R R126, SRZ ;  /* 0x00000000007e7805 */ /* 0x000fc4000001ff00 */
[----:B------:R-:W-:Y:S02]  /*0150*/  CS2R R116, SRZ ;  /* 0x0000000000747805 */ /* 0x000fe4000001ff00 */
[----:B------:R-:W-:Y:S01]  /*0160*/  CS2R R118, SRZ ;  /* 0x0000000000767805 */ /* 0x000fe2000001ff00 */
[----:B------:R2:W-:Y:S01]  /*0170*/  STL [R1+0x360], RZ ;  /* 0x000360ff01007387 */ /* 0x0005e20000100800 */
[----:B------:R-:W-:Y:S01]  /*0180*/  CS2R R108, SRZ ;  /* 0x00000000006c7805 */ /* 0x000fe2000001ff00 */
[----:B-1----:R-:W-:Y:S01]  /*0190*/  VIADD R0, R3, 0x1ff ;  /* 0x000001ff03007836 */ /* 0x002fe20000000000 */
[----:B------:R-:W-:Y:S01]  /*01a0*/  CS2R R110, SRZ ;  /* 0x00000000006e7805 */ /* 0x000fe2000001ff00 */
[----:B------:R2:W-:Y:S01]  /*01b0*/  STL [R1+0x364], RZ ;  /* 0x000364ff01007387 */ /* 0x0005e20000100800 */
[----:B------:R-:W-:Y:S02]  /*01c0*/  CS2R R100, SRZ ;  /* 0x0000000000647805 */ /* 0x000fe4000001ff00 */
[----:B------:R-:W-:-:S02]  /*01d0*/  CS2R R102, SRZ ;  /* 0x0000000000667805 */ /* 0x000fc4000001ff00 */
[----:B------:R-:W-:Y:S01]  /*01e0*/  SHF.R.S32.HI R5, RZ, 0x1f, R0 ;  /* 0x0000001fff057819 */ /* 0x000fe20000011400 */
[----:B------:R2:W-:Y:S01]  /*01f0*/  STL [R1+0x368], RZ ;  /* 0x000368ff01007387 */ /* 0x0005e20000100800 */
[----:B------:R-:W-:Y:S01]  /*0200*/  CS2R R92, SRZ ;  /* 0x00000000005c7805 */ /* 0x000fe2000001ff00 */
[----:B---3--:R-:W-:Y:S01]  /*0210*/  ULEA UR4, UR5, UR4, 0x18 ;  /* 0x0000000405047291 */ /* 0x008fe2000f8ec03f */
[----:B------:R-:W-:Y:S01]  /*0220*/  LEA.HI R5, R5, R0, RZ, 0x9 ;  /* 0x0000000005057211 */ /* 0x000fe200078f48ff */
[----:B------:R2:W-:Y:S01]  /*0230*/  STL [R1+0x36c], RZ ;  /* 0x00036cff01007387 */ /* 0x0005e20000100800 */
[----:B0-----:R-:W-:Y:S02]  /*0240*/  IABS R10, R7 ;  /* 0x00000007000a7213 */ /* 0x001fe40000000000 */
[----:B------:R-:W-:Y:S02]  /*0250*/  CS2R R94, SRZ ;  /* 0x00000000005e7805 */ /* 0x000fe4000001ff00 */
[----:B------:R-:W-:Y:S01]  /*0260*/  SHF.R.S32.HI R5, RZ, 0x9, R5 ;  /* 0x00000009ff057819 */ /* 0x000fe20000011405 */
[----:B------:R2:W-:Y:S01]  /*0270*/  STL [R1+0x390], RZ ;  /* 0x000390ff01007387 */ /* 0x0005e20000100800 */
[----:B------:R-:W-:-:S02]  /*0280*/  CS2R R84, SRZ ;  /* 0x0000000000547805 */ /* 0x000fc4000001ff00 */
[----:B------:R-:W-:Y:S02]  /*0290*/  CS2R R86, SRZ ;  /* 0x0000000000567805 */ /* 0x000fe4000001ff00 */
[----:B------:R-:W-:Y:S01]  /*02a0*/  CS2R R80, SRZ ;  /* 0x0000000000507805 */ /* 0x000fe2000001ff00 */
[----:B------:R2:W-:Y:S01]  /*02b0*/  STL [R1+0x394], RZ ;  /* 0x000394ff01007387 */ /* 0x0005e20000100800 */
[----:B------:R-:W-:Y:S01]  /*02c0*/  IMAD.SHL.U32 R6, R5, 0x8, RZ ;  /* 0x0000000805067824 */ /* 0x000fe200078e00ff */
[----:B------:R-:W-:Y:S02]  /*02d0*/  CS2R R82, SRZ ;  /* 0x0000000000527805 */ /* 0x000fe4000001ff00 */
[----:B------:R-:W-:Y:S01]  /*02e0*/  CS2R R76, SRZ ;  /* 0x00000000004c7805 */ /* 0x000fe2000001ff00 */
[----:B------:R2:W-:Y:S01]  /*02f0*/  STL [R1+0x398], RZ ;  /* 0x000398ff01007387 */ /* 0x0005e20000100800 */
[----:B------:R-:W-:Y:S02]  /*0300*/  CS2R R78, SRZ ;  /* 0x00000000004e7805 */ /* 0x000fe4000001ff00 */
[----:B------:R-:W-:-:S02]  /*0310*/  IABS R9, R6 ;  /* 0x0000000600097213 */ /* 0x000fc40000000000 */
[----:B------:R-:W-:Y:S01]  /*0320*/  CS2R R72, SRZ ;  /* 0x0000000000487805 */ /* 0x000fe2000001ff00 */
[----:B------:R2:W-:Y:S01]  /*0330*/  STL [R1+0x39c], RZ ;  /* 0x00039cff01007387 */ /* 0x0005e20000100800 */
[----:B------:R-:W-:Y:S01]  /*0340*/  IABS R12, R6 ;  /* 0x00000006000c7213 */ /* 0x000fe20000000000 */
[----:B------:R-:W0:Y:S01]  /*0350*/  I2F.RP R0, R9 ;  /* 0x0000000900007306 */ /* 0x000e220000209400 */
        /* <DEDUP_REMOVED lines=14> */
[----:B0-----:R-:W0:Y:S01]  /*0440*/  MUFU.RCP R0, R0 ;  /* 0x0000000000007308 */ /* 0x001e220000001000 */
[----:B------:R-:W-:-:S02]  /*0450*/  CS2R R42, SRZ ;  /* 0x00000000002a7805 */ /* 0x000fc4000001ff00 */
[----:B------:R-:W-:Y:S01]  /*0460*/  CS2R R36, SRZ ;  /* 0x0000000000247805 */ /* 0x000fe2000001ff00 */
[----:B------:R2:W-:Y:S01]  /*0470*/  STL [R1+0x3e0], RZ ;  /* 0x0003e0ff01007387 */ /* 0x0005e20000100800 */
[----:B------:R-:W-:Y:S02]  /*0480*/  CS2R R38, SRZ ;  /* 0x0000000000267805 */ /* 0x000fe4000001ff00 */
[----:B------:R-:W-:Y:S02]  /*0490*/  CS2R R32, SRZ ;  /* 0x0000000000207805 */ /* 0x000fe4000001ff00 */
[----:B------:R-:W-:Y:S01]  /*04a0*/  CS2R R34, SRZ ;  /* 0x0000000000227805 */ /* 0x000fe2000001ff00 */
[----:B------:R2:W-:Y:S01]  /*04b0*/  STL [R1+0x3e4], RZ ;  /* 0x0003e4ff01007387 */ /* 0x0005e20000100800 */
[----:B------:R-:W-:Y:S02]  /*04c0*/  CS2R R28, SRZ ;  /* 0x00000000001c7805 */ /* 0x000fe4000001ff00 */
[----:B------:R-:W-:-:S02]  /*04d0*/  CS2R R30, SRZ ;  /* 0x00000000001e7805 */ /* 0x000fc4000001ff00 */
[----:B------:R-:W-:Y:S01]  /*04e0*/  CS2R R24, SRZ ;  /* 0x0000000000187805 */ /* 0x000fe2000001ff00 */
[----:B------:R2:W-:Y:S01]  /*04f0*/  STL [R1+0x3e8], RZ ;  /* 0x0003e8ff01007387 */ /* 0x0005e20000100800 */
[----:B------:R-:W-:Y:S02]  /*0500*/  CS2R R26, SRZ ;  /* 0x00000000001a7805 */ /* 0x000fe4000001ff00 */
[----:B------:R-:W-:Y:S02]  /*0510*/  CS2R R20, SRZ ;  /* 0x0000000000147805 */ /* 0x000fe4000001ff00 */
[----:B------:R-:W-:Y:S01]  /*0520*/  CS2R R22, SRZ ;  /* 0x0000000000167805 */ /* 0x000fe2000001ff00 */
[----:B------:R2:W-:Y:S01]  /*0530*/  STL [R1+0x3ec], RZ ;  /* 0x0003ecff01007387 */ /* 0x0005e20000100800 */
[----:B------:R-:W-:Y:S01]  /*0540*/  CS2R R16, SRZ ;  /* 0x0000000000107805 */ /* 0x000fe2000001ff00 */
[----:B0-----:R-:W-:Y:S01]  /*0550*/  VIADD R4, R0, 0xffffffe ;  /* 0x0ffffffe00047836 */ /* 0x001fe20000000000 */
[----:B------:R-:W-:Y:S01]  /*0560*/  CS2R R18, SRZ ;  /* 0x0000000000127805 */ /* 0x000fe2000001ff00 */
[----:B------:R2:W-:Y:S01]  /*0570*/  STL [R1+0x5f0], RZ ;  /* 0x0005f0ff01007387 */ /* 0x0005e20000100800 */
[----:B------:R-:W-:Y:S01]  /*0580*/  IMAD.MOV R0, RZ, RZ, -R12 ;  /* 0x000000ffff007224 */ /* 0x000fe200078e0a0c */
[----:B------:R0:W1:Y:S01]  /*0590*/  F2I.FTZ.U32.TRUNC.NTZ R5, R4 ;  /* 0x0000000400057305 */ /* 0x000062000021f000 */
[----:B------:R-:W-:Y:S01]  /*05a0*/  CS2R R14, SRZ ;  /* 0x00000000000e7805 */ /* 0x000fe2000001ff00 */
[----:B------:R2:W-:Y:S01]  /*05b0*/  STL [R1+0x5f4], RZ ;  /* 0x0005f4ff01007387 */ /* 0x0005e20000100800 */
[----:B------:R-:W-:-:S02]  /*05c0*/  CS2R R88, SRZ ;  /* 0x0000000000587805 */ /* 0x000fc4000001ff00 */
[----:B------:R-:W-:Y:S02]  /*05d0*/  CS2R R90, SRZ ;  /* 0x00000000005a7805 */ /* 0x000fe4000001ff00 */
[----:B------:R-:W-:Y:S01]  /*05e0*/  CS2R R96, SRZ ;  /* 0x0000000000607805 */ /* 0x000fe2000001ff00 */
[----:B------:R2:W-:Y:S01]  /*05f0*/  STL [R1+0x5f8], RZ ;  /* 0x0005f8ff01007387 */ /* 0x0005e20000100800 */
[----:B------:R-:W-:Y:S02]  /*0600*/  CS2R R98, SRZ ;  /* 0x0000000000627805 */ /* 0x000fe4000001ff00 */
[----:B------:R-:W-:Y:S01]  /*0610*/  CS2R R104, SRZ ;  /* 0x0000000000687805 */ /* 0x000fe2000001ff00 */
[----:B0-----:R-:W-:Y:S01]  /*0620*/  IMAD.MOV.U32 R4, RZ, RZ, RZ ;  /* 0x000000ffff047224 */ /* 0x001fe200078e00ff */
[----:B------:R2:W-:Y:S01]  /*0630*/  STL [R1+0x5fc], RZ ;  /* 0x0005fcff01007387 */ /* 0x0005e20000100800 */
[----:B------:R-:W-:Y:S02]  /*0640*/  CS2R R106, SRZ ;  /* 0x00000000006a7805 */ /* 0x000fe4000001ff00 */
[----:B------:R-:W-:-:S02]  /*0650*/  CS2R R112, SRZ ;  /* 0x0000000000707805 */ /* 0x000fc4000001ff00 */
[----:B------:R-:W-:Y:S01]  /*0660*/  CS2R R114, SRZ ;  /* 0x0000000000727805 */ /* 0x000fe2000001ff00 */
[----:B------:R2:W-:Y:S01]  /*0670*/  STL [R1+0x600], RZ ;  /* 0x000600ff01007387 */ /* 0x0005e20000100800 */
[--C-:B-1----:R-:W-:Y:S01]  /*0680*/  IMAD.MOV R8, RZ, RZ, -R5.reuse ;  /* 0x000000ffff087224 */ /* 0x102fe200078e0a05 */
[----:B------:R-:W-:Y:S02]  /*0690*/  CS2R R120, SRZ ;  /* 0x0000000000787805 */ /* 0x000fe4000001ff00 */
[----:B------:R-:W-:Y:S01]  /*06a0*/  CS2R R122, SRZ ;  /* 0x00000000007a7805 */ /* 0x000fe2000001ff00 */
[----:B------:R2:W-:Y:S01]  /*06b0*/  STL [R1+0x604], RZ ;  /* 0x000604ff01007387 */ /* 0x0005e20000100800 */
[----:B------:R-:W-:Y:S01]  /*06c0*/  IMAD R11, R8, R9, RZ ;  /* 0x00000009080b7224 */ /* 0x000fe200078e02ff */
[----:B------:R-:W-:Y:S01]  /*06d0*/  CS2R R128, SRZ ;  /* 0x0000000000807805 */ /* 0x000fe2000001ff00 */
[----:B------:R-:W-:Y:S01]  /*06e0*/  IMAD.MOV.U32 R8, RZ, RZ, R10 ;  /* 0x000000ffff087224 */ /* 0x000fe200078e000a */
[----:B------:R2:W-:Y:S01]  /*06f0*/  STL [R1+0x608], RZ ;  /* 0x000608ff01007387 */ /* 0x0005e20000100800 */
[----:B------:R-:W-:Y:S01]  /*0700*/  IMAD.HI.U32 R5, R5, R11, R4 ;  /* 0x0000000b05057227 */ /* 0x000fe200078e0004 */
[----:B------:R-:W-:-:S02]  /*0710*/  CS2R R130, SRZ ;  /* 0x0000000000827805 */ /* 0x000fc4000001ff00 */
[----:B------:R-:W-:Y:S01]  /*0720*/  CS2R R136, SRZ ;  /* 0x0000000000887805 */ /* 0x000fe2000001ff00 */
[----:B------:R2:W-:Y:S01]  /*0730*/  STL [R1+0x60c], RZ ;  /* 0x00060cff01007387 */ /* 0x0005e20000100800 */
[----:B------:R-:W-:Y:S02]  /*0740*/  CS2R R138, SRZ ;  /* 0x00000000008a7805 */ /* 0x000fe4000001ff00 */
[----:B------:R-:W-:Y:S01]  /*0750*/  CS2R R144, SRZ ;  /* 0x0000000000907805 */ /* 0x000fe2000001ff00 */
[----:B------:R-:W-:Y:S01]  /*0760*/  IMAD.HI.U32 R5, R5, R8, RZ ;  /* 0x0000000805057227 */ /* 0x000fe200078e00ff */
[----:B------:R2:W-:Y:S01]  /*0770*/  STL [R1+0x610], RZ ;  /* 0x000610ff01007387 */ /* 0x0005e20000100800 */
[----:B------:R-:W-:Y:S02]  /*0780*/  CS2R R146, SRZ ;  /* 0x0000000000927805 */ /* 0x000fe4000001ff00 */
[----:B------:R-:W-:Y:S01]  /*0790*/  CS2R R152, SRZ ;  /* 0x0000000000987805 */ /* 0x000fe2000001ff00 */
[----:B------:R-:W-:Y:S01]  /*07a0*/  IMAD R0, R5, R0, R8 ;  /* 0x0000000005007224 */ /* 0x000fe200078e0208 */
[----:B------:R2:W-:Y:S01]  /*07b0*/  STL [R1+0x614], RZ ;  /* 0x000614ff01007387 */ /* 0x0005e20000100800 */
[----:B------:R-:W-:-:S02]  /*07c0*/  CS2R R154, SRZ ;  /* 0x00000000009a7805 */ /* 0x000fc4000001ff00 */
[----:B------:R-:W-:Y:S02]  /*07d0*/  CS2R R160, SRZ ;  /* 0x0000000000a07805 */ /* 0x000fe4000001ff00 */
[----:B------:R-:W-:Y:S01]  /*07e0*/  CS2R R162, SRZ ;  /* 0x0000000000a27805 */ /* 0x000fe2000001ff00 */
[----:B------:R2:W-:Y:S01]  /*07f0*/  STL [R1+0x618], RZ ;  /* 0x000618ff01007387 */ /* 0x0005e20000100800 */
[----:B------:R-:W-:Y:S02]  /*0800*/  ISETP.GT.U32.AND P1, PT, R9, R0, PT ;  /* 0x000000000900720c */ /* 0x000fe40003f24070 */
        /* <DEDUP_REMOVED lines=11> */
[----:B------:R-:W-:Y:S01]  /*08c0*/  CS2R R180, SRZ ;  /* 0x0000000000b47805 */ /* 0x000fe2000001ff00 */
[----:B------:R-:W-:Y:S01]  /*08d0*/  @!P1 IMAD.IADD R0, R0, 0x1, -R9 ;  /* 0x0000000100009824 */ /* 0x000fe200078e0a09 */
[----:B------:R-:W-:Y:S01]  /*08e0*/  CS2R R182, SRZ ;  /* 0x0000000000b67805 */ /* 0x000fe2000001ff00 */
[----:B------:R2:W-:Y:S01]  /*08f0*/  STL [R1+0x628], RZ ;  /* 0x000628ff01007387 */ /* 0x0005e20000100800 */
[----:B------:R-:W-:Y:S01]  /*0900*/  @!P1 VIADD R5, R5, 0x1 ;  /* 0x0000000105059836 */ /* 0x000fe20000000000 */
[----:B------:R-:W-:-:S02]  /*0910*/  ISETP.NE.AND P1, PT, R6, RZ, PT ;  /* 0x000000ff0600720c */ /* 0x000fc40003f25270 */
[----:B------:R-:W-:Y:S01]  /*0920*/  CS2R R184, SRZ ;  /* 0x0000000000b87805 */ /* 0x000fe2000001ff00 */
[----:B------:R2:W-:Y:S01]  /*0930*/  STL [R1+0x62c], RZ ;  /* 0x00062cff01007387 */ /* 0x0005e20000100800 */
[----:B------:R-:W-:Y:S02]  /*0940*/  ISETP.GE.U32.AND P0, PT, R0, R9, PT ;  /* 0x000000090000720c */ /* 0x000fe40003f06070 */
[----:B------:R-:W-:Y:S02]  /*0950*/  CS2R R186, SRZ ;  /* 0x0000000000ba7805 */ /* 0x000fe4000001ff00 */
[----:B------:R-:W-:Y:S01]  /*0960*/  LOP3.LUT R0, R7, R6, RZ, 0x3c, !PT ;  /* 0x0000000607007212 */ /* 0x000fe200078e3cff */
[----:B------:R2:W-:Y:S01]  /*0970*/  STL [R1+0x630], RZ ;  /* 0x000630ff01007387 */ /* 0x0005e20000100800 */
[----:B------:R-:W-:Y:S02]  /*0980*/  CS2R R196, SRZ ;  /* 0x0000000000c47805 */ /* 0x000fe4000001ff00 */
[----:B------:R-:W-:-:S02]  /*0990*/  CS2R R198, SRZ ;  /* 0x0000000000c67805 */ /* 0x000fc4000001ff00 */
[----:B------:R-:W-:Y:S01]  /*09a0*/  ISETP.GE.AND P2, PT, R0, RZ, PT ;  /* 0x000000ff0000720c */ /* 0x000fe20003f46270 */
[----:B------:R2:W-:Y:S01]  /*09b0*/  STL [R1+0x634], RZ ;  /* 0x000634ff01007387 */ /* 0x0005e20000100800 */
[----:B------:R-:W-:Y:S01]  /*09c0*/  VIADD R0, R2, 0x1ff ;  /* 0x000001ff02007836 */ /* 0x000fe20000000000 */
[----:B------:R-:W-:Y:S02]  /*09d0*/  CS2R R200, SRZ ;  /* 0x0000000000c87805 */ /* 0x000fe4000001ff00 */
[----:B------:R-:W-:Y:S01]  /*09e0*/  CS2R R202, SRZ ;  /* 0x0000000000ca7805 */ /* 0x000fe2000001ff00 */
[----:B------:R2:W-:Y:S01]  /*09f0*/  STL [R1+0x638], RZ ;  /* 0x000638ff01007387 */ /* 0x0005e20000100800 */
[----:B------:R-:W-:Y:S01]  /*0a00*/  CS2R R204, SRZ ;  /* 0x0000000000cc7805 */ /* 0x000fe2000001ff00 */
[----:B------:R-:W-:Y:S01]  /*0a10*/  @P0 VIADD R5, R5, 0x1 ;  /* 0x0000000105050836 */ /* 0x000fe20000000000 */
[----:B------:R-:W-:Y:S01]  /*0a20*/  CS2R R206, SRZ ;  /* 0x0000000000ce7805 */ /* 0x000fe2000001ff00 */
[----:B------:R2:W-:Y:S01]  /*0a30*/  STL [R1+0x63c], RZ ;  /* 0x00063cff01007387 */ /* 0x0005e20000100800 */
[----:B------:R-:W-:Y:S01]  /*0a40*/  CS2R R208, SRZ ;  /* 0x0000000000d07805 */ /* 0x000fe2000001ff00 */
[----:B------:R-:W-:Y:S01]  /*0a50*/  IMAD.MOV.U32 R4, RZ, RZ, R5 ;  /* 0x000000ffff047224 */ /* 0x000fe200078e0005 */
[----:B------:R-:W-:Y:S01]  /*0a60*/  SHF.R.S32.HI R5, RZ, 0x1f, R0 ;  /* 0x0000001fff057819 */ /* 0x000fe20000011400 */
[----:B------:R2:W-:Y:S01]  /*0a70*/  STL [R1+0x640], RZ ;  /* 0x000640ff01007387 */ /* 0x0005e20000100800 */
[----:B------:R-:W-:Y:S01]  /*0a80*/  CS2R R210, SRZ ;  /* 0x0000000000d27805 */ /* 0x000fe2000001ff00 */
[----:B------:R-:W-:Y:S01]  /*0a90*/  @!P2 IMAD.MOV R4, RZ, RZ, -R4 ;  /* 0x000000ffff04a224 */ /* 0x000fe200078e0a04 */
[----:B------:R-:W-:Y:S01]  /*0aa0*/  @!P1 LOP3.LUT R4, RZ, R6, RZ, 0x33, !PT ;  /* 0x00000006ff049212 */ /* 0x000fe200078e33ff */
[----:B------:R2:W-:Y:S01]  /*0ab0*/  STL [R1+0x644], RZ ;  /* 0x000644ff01007387 */ /* 0x0005e20000100800 */
[----:B------:R-:W-:-:S02]  /*0ac0*/  LEA.HI R5, R5, R0, RZ, 0x9 ;  /* 0x0000000005057211 */ /* 0x000fc400078f48ff */
[----:B------:R-:W-:Y:S02]  /*0ad0*/  CS2R R212, SRZ ;  /* 0x0000000000d47805 */ /* 0x000fe4000001ff00 */
[----:B------:R-:W-:Y:S01]  /*0ae0*/  CS2R R214, SRZ ;  /* 0x0000000000d67805 */ /* 0x000fe2000001ff00 */
[----:B------:R2:W-:Y:S01]  /*0af0*/  STL [R1+0x648], RZ ;  /* 0x000648ff01007387 */ /* 0x0005e20000100800 */
[----:B------:R-:W-:Y:S01]  /*0b00*/  IMAD.SHL.U32 R10, R4, 0x8, RZ ;  /* 0x00000008040a7824 */ /* 0x000fe200078e00ff */
[----:B------:R-:W-:Y:S01]  /*0b10*/  CS2R R216, SRZ ;  /* 0x0000000000d87805 */ /* 0x000fe2000001ff00 */
[----:B------:R-:W-:Y:S01]  /*0b20*/  IMAD.MOV R4, RZ, RZ, -R4 ;  /* 0x000000ffff047224 */ /* 0x000fe200078e0a04 */
[----:B------:R2:W-:Y:S01]  /*0b30*/  STL [R1+0x64c], RZ ;  /* 0x00064cff01007387 */ /* 0x0005e20000100800 */
[----:B------:R-:W-:Y:S02]  /*0b40*/  CS2R R218, SRZ ;  /* 0x0000000000da7805 */ /* 0x000fe4000001ff00 */
[----:B------:R-:W-:Y:S01]  /*0b50*/  LEA.HI.SX32 R5, R5, -R10, 0x17 ;  /* 0x8000000a05057211 */ /* 0x000fe200078fbaff */
[----:B------:R-:W-:Y:S01]  /*0b60*/  IMAD R12, R6, R4, R7 ;  /* 0x00000004060c7224 */ /* 0x000fe200078e0207 */
[----:B------:R2:W-:Y:S01]  /*0b70*/  STL [R1+0x650], RZ ;  /* 0x000650ff01007387 */ /* 0x0005e20000100800 */
[----:B------:R-:W-:-:S02]  /*0b80*/  CS2R R220, SRZ ;  /* 0x0000000000dc7805 */ /* 0x000fc4000001ff00 */
[----:B------:R-:W-:Y:S02]  /*0b90*/  VIMNMX R11, R5, 0x8, PT ;  /* 0x00000008050b7848 */ /* 0x000fe40003fe0100 */
[----:B------:R-:W-:Y:S01]  /*0ba0*/  CS2R R222, SRZ ;  /* 0x0000000000de7805 */ /* 0x000fe2000001ff00 */
[----:B------:R2:W-:Y:S01]  /*0bb0*/  STL [R1+0x654], RZ ;  /* 0x000654ff01007387 */ /* 0x0005e20000100800 */
[----:B------:R-:W-:Y:S02]  /*0bc0*/  IABS R6, R12 ;  /* 0x0000000c00067213 */ /* 0x000fe40000000000 */
[----:B------:R-:W-:Y:S02]  /*0bd0*/  CS2R R224, SRZ ;  /* 0x0000000000e07805 */ /* 0x000fe4000001ff00 */
[----:B------:R-:W-:Y:S01]  /*0be0*/  IABS R9, R11 ;  /* 0x0000000b00097213 */ /* 0x000fe20000000000 */
[----:B------:R2:W-:Y:S01]  /*0bf0*/  STL [R1+0x658], RZ ;  /* 0x000658ff01007387 */ /* 0x0005e20000100800 */
[----:B------:R-:W-:-:S02]  /*0c00*/  CS2R R226, SRZ ;  /* 0x0000000000e27805 */ /* 0x000fc4000001ff00 */
[----:B------:R-:W-:Y:S01]  /*0c10*/  CS2R R228, SRZ ;  /* 0x0000000000e47805 */ /* 0x000fe2000001ff00 */
[----:B------:R-:W0:Y:S01]  /*0c20*/  I2F.RP R0, R9 ;  /* 0x0000000900007306 */ /* 0x000e220000209400 */
        /* <DEDUP_REMOVED lines=14> */
[----:B0-----:R-:W0:Y:S01]  /*0d10*/  MUFU.RCP R0, R0 ;  /* 0x0000000000007308 */ /* 0x001e220000001000 */
[----:B------:R-:W-:Y:S01]  /*0d20*/  CS2R R250, SRZ ;  /* 0x0000000000fa7805 */ /* 0x000fe2000001ff00 */
[----:B------:R2:W-:Y:S04]  /*0d30*/  STL [R1+0x66c], RZ ;  /* 0x00066cff01007387 */ /* 0x0005e80000100800 */
[----:B------:R2:W-:Y:S04]  /*0d40*/  STL [R1+0x670], RZ ;  /* 0x000670ff01007387 */ /* 0x0005e80000100800 */
[----:B------:R2:W-:Y:S04]  /*0d50*/  STL [R1+0x674], RZ ;  /* 0x000674ff01007387 */ /* 0x0005e80000100800 */
[----:B------:R2:W-:Y:S01]  /*0d60*/  STL [R1+0x678], RZ ;  /* 0x000678ff01007387 */ /* 0x0005e20000100800 */
[----:B0-----:R-:W-:-:S03]  /*0d70*/  VIADD R5, R0, 0xffffffe ;  /* 0x0ffffffe00057836 */ /* 0x001fc60000000000 */
[----:B------:R2:W-:Y:S04]  /*0d80*/  STL [R1+0x67c], RZ ;  /* 0x00067cff01007387 */ /* 0x0005e80000100800 */
[----:B------:R2:W-:Y:S01]  /*0d90*/  STL [R1+0x680], RZ ;  /* 0x000680ff01007387 */ /* 0x0005e20000100800 */
[----:B------:R-:W0:Y:S03]  /*0da0*/  F2I.FTZ.U32.TRUNC.NTZ R5, R5 ;  /* 0x0000000500057305 */ /* 0x000e26000021f000 */
[----:B------:R2:W-:Y:S04]  /*0db0*/  STL [R1+0x684], RZ ;  /* 0x000684ff01007387 */ /* 0x0005e80000100800 */
[----:B------:R2:W-:Y:S04]  /*0dc0*/  STL [R1+0x688], RZ ;  /* 0x000688ff01007387 */ /* 0x0005e80000100800 */
[----:B------:R2:W-:Y:S04]  /*0dd0*/  STL [R1+0x68c], RZ ;  /* 0x00068cff01007387 */ /* 0x0005e80000100800 */
[----:B------:R2:W-:Y:S01]  /*0de0*/  STL [R1+0x690], RZ ;  /* 0x000690ff01007387 */ /* 0x0005e20000100800 */
[----:B0-----:R-:W-:-:S03]  /*0df0*/  IMAD.MOV R8, RZ, RZ, -R5 ;  /* 0x000000ffff087224 */ /* 0x001fc600078e0a05 */
[----:B------:R2:W-:Y:S01]  /*0e00*/  STL [R1+0x694], RZ ;  /* 0x000694ff01007387 */ /* 0x0005e20000100800 */
[----:B------:R-:W-:Y:S01]  /*0e10*/  IMAD.MOV.U32 R4, RZ, RZ, R8 ;  /* 0x000000ffff047224 */ /* 0x000fe200078e0008 */
[----:B------:R-:W-:Y:S02]  /*0e20*/  IABS R8, R11 ;  /* 0x0000000b00087213 */ /* 0x000fe40000000000 */
[----:B------:R2:W-:Y:S01]  /*0e30*/  STL [R1+0x698], RZ ;  /* 0x000698ff01007387 */ /* 0x0005e20000100800 */
[----:B------:R-:W-:Y:S02]  /*0e40*/  IMAD R7, R4, R9, RZ ;  /* 0x0000000904077224 */ /* 0x000fe400078e02ff */
[----:B------:R-:W-:Y:S01]  /*0e50*/  IMAD.MOV.U32 R4, RZ, RZ, RZ ;  /* 0x000000ffff047224 */ /* 0x000fe200078e00ff */
[----:B------:R2:W-:Y:S01]  /*0e60*/  STL [R1+0x69c], RZ ;  /* 0x00069cff01007387 */ /* 0x0005e20000100800 */
[----:B------:R-:W-:Y:S02]  /*0e70*/  IMAD.MOV R0, RZ, RZ, -R8 ;  /* 0x000000ffff007224 */ /* 0x000fe400078e0a08 */
[----:B------:R-:W-:Y:S01]  /*0e80*/  IMAD.HI.U32 R4, R5, R7, R4 ;  /* 0x0000000705047227 */ /* 0x000fe200078e0004 */
[----:B------:R2:W-:Y:S04]  /*0e90*/  STL [R1+0x6a0], RZ ;  /* 0x0006a0ff01007387 */ /* 0x0005e80000100800 */
[----:B------:R2:W-:Y:S01]  /*0ea0*/  STL [R1+0x6a4], RZ ;  /* 0x0006a4ff01007387 */ /* 0x0005e20000100800 */
[----:B------:R-:W-:-:S03]  /*0eb0*/  IMAD.HI.U32 R7, R4, R6, RZ ;  /* 0x0000000604077227 */ /* 0x000fc600078e00ff */
[----:B------:R2:W-:Y:S01]  /*0ec0*/  STL [R1+0x6a8], RZ ;  /* 0x0006a8ff01007387 */ /* 0x0005e20000100800 */
[----:B------:R-:W-:-:S03]  /*0ed0*/  IMAD R0, R7, R0, R6 ;  /* 0x0000000007007224 */ /* 0x000fc600078e0206 */
[----:B------:R2:W-:Y:S02]  /*0ee0*/  STL [R1+0x6ac], RZ ;  /* 0x0006acff01007387 */ /* 0x0005e40000100800 */
[----:B------:R-:W-:Y:S02]  /*0ef0*/  ISETP.GT.U32.AND P1, PT, R9, R0, PT ;  /* 0x000000000900720c */ /* 0x000fe40003f24070 */
[----:B------:R2:W-:Y:S04]  /*0f00*/  STL [R1+0x6b0], RZ ;  /* 0x0006b0ff01007387 */ /* 0x0005e80000100800 */
[----:B------:R2:W-:Y:S04]  /*0f10*/  STL [R1+0x6b4], RZ ;  /* 0x0006b4ff01007387 */ /* 0x0005e80000100800 */
[----:B------:R2:W-:Y:S03]  /*0f20*/  STL [R1+0x6b8], RZ ;  /* 0x0006b8ff01007387 */ /* 0x0005e60000100800 */
[----:B------:R-:W-:Y:S01]  /*0f30*/  @!P1 IMAD.IADD R0, R0, 0x1, -R9 ;  /* 0x0000000100009824 */ /* 0x000fe200078e0a09 */
[----:B------:R2:W-:Y:S01]  /*0f40*/  STL [R1+0x6bc], RZ ;  /* 0x0006bcff01007387 */ /* 0x0005e20000100800 */
[----:B------:R-:W-:Y:S01]  /*0f50*/  @!P1 VIADD R7, R7, 0x1 ;  /* 0x0000000107079836 */ /* 0x000fe20000000000 */
[----:B------:R-:W-:-:S02]  /*0f60*/  ISETP.NE.AND P1, PT, R11, RZ, PT ;  /* 0x000000ff0b00720c */ /* 0x000fc40003f25270 */
[----:B------:R2:W-:Y:S01]  /*0f70*/  STL [R1+0x6c0], RZ ;  /* 0x0006c0ff01007387 */ /* 0x0005e20000100800 */
[----:B------:R-:W-:Y:S02]  /*0f80*/  ISETP.GE.U32.AND P0, PT, R0, R9, PT ;  /* 0x000000090000720c */ /* 0x000fe40003f06070 */
[----:B------:R-:W-:Y:S01]  /*0f90*/  LOP3.LUT R0, R12, R11, RZ, 0x3c, !PT ;  /* 0x0000000b0c007212 */ /* 0x000fe200078e3cff */
[----:B------:R2:W-:Y:S03]  /*0fa0*/  STL [R1+0x6c4], RZ ;  /* 0x0006c4ff01007387 */ /* 0x0005e60000100800 */
[----:B------:R-:W-:Y:S01]  /*0fb0*/  ISETP.GE.AND P2, PT, R0, RZ, PT ;  /* 0x000000ff0000720c */ /* 0x000fe20003f46270 */
[----:B------:R2:W-:Y:S01]  /*0fc0*/  STL [R1+0x6c8], RZ ;  /* 0x0006c8ff01007387 */ /* 0x0005e20000100800 */
[----:B------:R-:W0:Y:S03]  /*0fd0*/  LDC R0, c[0x0][0x230] ;  /* 0x00008c00ff007b82 */ /* 0x000e260000000800 */
[----:B------:R2:W-:Y:S02]  /*0fe0*/  STL [R1+0x6cc], RZ ;  /* 0x0006ccff01007387 */ /* 0x0005e40000100800 */
[----:B------:R-:W-:-:S02]  /*0ff0*/  @P0 VIADD R7, R7, 0x1 ;  /* 0x0000000107070836 */ /* 0x000fc40000000000 */
[----:B------:R2:W-:Y:S04]  /*1000*/  STL [R1+0x6d0], RZ ;  /* 0x0006d0ff01007387 */ /* 0x0005e80000100800 */
[----:B------:R2:W-:Y:S01]  /*1010*/  STL [R1+0x6d4], RZ ;  /* 0x0006d4ff01007387 */ /* 0x0005e20000100800 */
[----:B------:R-:W-:Y:S01]  /*1020*/  @!P2 IMAD.MOV R7, RZ, RZ, -R7 ;  /* 0x000000ffff07a224 */ /* 0x000fe200078e0a07 */
[----:B------:R-:W-:Y:S02]  /*1030*/  @!P1 LOP3.LUT R7, RZ, R11, RZ, 0x33, !PT ;  /* 0x0000000bff079212 */ /* 0x000fe400078e33ff */
[----:B------:R2:W-:Y:S03]  /*1040*/  STL [R1+0x6d8], RZ ;  /* 0x0006d8ff01007387 */ /* 0x0005e60000100800 */
[----:B------:R-:W-:Y:S01]  /*1050*/  IMAD.MOV R8, RZ, RZ, -R7 ;  /* 0x000000ffff087224 */ /* 0x000fe200078e0a07 */
[----:B------:R2:W-:Y:S01]  /*1060*/  STL [R1+0x6dc], RZ ;  /* 0x0006dcff01007387 */ /* 0x0005e20000100800 */
[----:B------:R-:W-:-:S02]  /*1070*/  IMAD.SHL.U32 R7, R7, 0x200, RZ ;  /* 0x0000020007077824 */ /* 0x000fc400078e00ff */
[----:B------:R-:W-:Y:S01]  /*1080*/  IMAD R8, R11, R8, R12 ;  /* 0x000000080b087224 */ /* 0x000fe200078e020c */
[----:B------:R2:W-:Y:S01]  /*1090*/  STL [R1+0x6e0], RZ ;  /* 0x0006e0ff01007387 */ /* 0x0005e20000100800 */
[----:B0-----:R-:W-:Y:S01]  /*10a0*/  VIADD R0, R0, 0x1f ;  /* 0x0000001f00007836 */ /* 0x001fe20000000000 */
[----:B------:R-:W-:Y:S01]  /*10b0*/  CS2R R12, SRZ ;  /* 0x00000000000c7805 */ /* 0x000fe2000001ff00 */
[----:B------:R-:W-:Y:S01]  /*10c0*/  IMAD.IADD R8, R10, 0x1, R8 ;  /* 0x000000010a087824 */ /* 0x000fe200078e0208 */
[----:B------:R2:W-:Y:S02]  /*10d0*/  STL [R1+0x6e4], RZ ;  /* 0x0006e4ff01007387 */ /* 0x0005e40000100800 */
[----:B------:R-:W-:Y:S02]  /*10e0*/  ISETP.GE.AND P0, PT, R0, 0x20, PT ;  /* 0x000000200000780c */ /* 0x000fe40003f06270 */
[----:B------:R2:W-:Y:S04]  /*10f0*/  STL [R1+0x6e8], RZ ;  /* 0x0006e8ff01007387 */ /* 0x0005e80000100800 */
        /* <DEDUP_REMOVED lines=186> */
[----:B------:R2:W-:Y:S01]  /*1ca0*/  STL [R1+0xec4], RZ ;  /* 0x000ec4ff01007387 */ /* 0x0005e20000100800 */
[----:B------:R-:W0:Y:S03]  /*1cb0*/  S2R R188, SR_TID.X ;  /* 0x0000000000bc7919 */ /* 0x000e260000002100 */
        /* <DEDUP_REMOVED lines=8> */
[----:B0-----:R-:W-:-:S02]  /*1d40*/  LOP3.LUT R4, R188, 0xff, RZ, 0xc0, !PT ;  /* 0x000000ffbc047812 */ /* 0x001fc400078ec0ff */
[----:B------:R-:W-:Y:S01]  /*1d50*/  LOP3.LUT R5, R188, 0xe0, RZ, 0xc0, !PT ;  /* 0x000000e0bc057812 */ /* 0x000fe200078ec0ff */
[----:B------:R2:W-:Y:S02]  /*1d60*/  STL [R1+0xee8], RZ ;  /* 0x000ee8ff01007387 */ /* 0x0005e40000100800 */
[----:B------:R-:W-:Y:S02]  /*1d70*/  IMAD R8, R8, 0x200, R4 ;  /* 0x0000020008087824 */ /* 0x000fe400078e0204 */
[----:B------:R2:W-:Y:S02]  /*1d80*/  STL [R1+0xeec], RZ ;  /* 0x000eecff01007387 */ /* 0x0005e40000100800 */
[----:B------:R-:W-:Y:S02]  /*1d90*/  VIADD R9, R8, 0x100 ;  /* 0x0000010008097836 */ /* 0x000fe40000000000 */
        /* <DEDUP_REMOVED lines=12> */
[----:B------:R-:W-:Y:S05]  /*1e60*/  @!P0 BRA `(.L_x_0) ;  /* 0x000001ec00788947 */ /* 0x000fea0003800000 */
[----:B------:R-:W-:Y:S01]  /*1e70*/  IABS R22, R2 ;  /* 0x0000000200167213 */ /* 0x000fe20000000000 */
[----:B------:R-:W-:Y:S01]  /*1e80*/  IMAD.SHL.U32 R4, R4, 0x2, RZ ;  /* 0x0000000204047824 */ /* 0x000fe200078e00ff */
[----:B------:R-:W-:Y:S01]  /*1e90*/  IABS R6, R3 ;  /* 0x0000000300067213 */ /* 0x000fe20000000000 */
[----:B------:R-:W0:Y:S01]  /*1ea0*/  LDC R198, c[0x0][0x238] ;  /* 0x00008e00ffc67b82 */ /* 0x000e220000000800 */
[----:B------:R-:W1:Y:S01]  /*1eb0*/  I2F.RP R15, R22 ;  /* 0x00000016000f7306 */ /* 0x000e620000209400 */
[----:B------:R-:W-:Y:S01]  /*1ec0*/  IABS R16, R9 ;  /* 0x0000000900107213 */ /* 0x000fe20000000000 */
[----:B------:R-:W-:Y:S01]  /*1ed0*/  ULDC UR8, c[0x0][0x234] ;  /* 0x00008d0000087ab9 */ /* 0x000fe20000000800 */
[----:B------:R-:W-:Y:S01]  /*1ee0*/  IABS R19, R8 ;  /* 0x0000000800137213 */ /* 0x000fe20000000000 */
[----:B------:R-:W-:Y:S01]  /*1ef0*/  UIADD3 UR7, UR4, 0x8000, URZ ;  /* 0x0000800004077890 */ /* 0x000fe2000fffe03f */
[----:B------:R-:W-:Y:S01]  /*1f00*/  LEA.HI R5, R5, R7, RZ, 0x1b ;  /* 0x0000000705057211 */ /* 0x000fe200078fd8ff */
[----:B------:R-:W-:Y:S01]  /*1f10*/  UMOV UR5, URZ ;  /* 0x0000003f00057c82 */ /* 0x000fe20008000000 */
[----:B------:R-:W-:Y:S01]  /*1f20*/  ISETP.GE.AND P6, PT, R8, RZ, PT ;  /* 0x000000ff0800720c */ /* 0x000fe20003fc6270 */
[----:B------:R-:W3:Y:S01]  /*1f30*/  I2F.RP R14, R6 ;  /* 0x00000006000e7306 */ /* 0x000ee20000209400 */
[----:B------:R-:W-:Y:S01]  /*1f40*/  ISETP.GE.AND P4, PT, R9, RZ, PT ;  /* 0x000000ff0900720c */ /* 0x000fe20003f86270 */
[C---:B------:R-:W-:Y:S01]  /*1f50*/  VIADD R27, R5.reuse, 0x1d8 ;  /* 0x000001d8051b7836 */ /* 0x040fe20000000000 */
[----:B------:R-:W-:Y:S01]  /*1f60*/  IABS R101, R5 ;  /* 0x0000000500657213 */ /* 0x000fe20000000000 */
[C---:B------:R-:W-:Y:S01]  /*1f70*/  VIADD R26, R5.reuse, 0x1e0 ;  /* 0x000001e0051a7836 */ /* 0x040fe20000000000 */
[----:B------:R-:W-:Y:S01]  /*1f80*/  USHF.R.U32.HI UR7, URZ, 0x4, UR7 ;  /* 0x000000043f077899 */ /* 0x000fe20008011607 */
[C---:B------:R-:W-:Y:S01]  /*1f90*/  VIADD R24, R5.reuse, 0x1e8 ;  /* 0x000001e805187836 */ /* 0x040fe20000000000 */
[----:B------:R-:W-:Y:S01]  /*1fa0*/  IABS R25, R27 ;  /* 0x0000001b00197213 */ /* 0x000fe20000000000 */
[----:B-1----:R-:W1:Y:S01]  /*1fb0*/  MUFU.RCP R15, R15 ;  /* 0x0000000f000f7308 */ /* 0x002e620000001000 */
[----:B------:R-:W-:Y:S01]  /*1fc0*/  IABS R23, R26 ;  /* 0x0000001a00177213 */ /* 0x000fe20000000000 */
[C---:B------:R-:W-:Y:S01]  /*1fd0*/  VIADD R28, R5.reuse, 0x1b0 ;  /* 0x000001b0051c7836 */ /* 0x040fe20000000000 */
[----:B------:R-:W-:Y:S01]  /*1fe0*/  IABS R21, R24 ;  /* 0x0000001800157213 */ /* 0x000fe20000000000 */
[C---:B------:R-:W-:Y:S01]  /*1ff0*/  VIADD R30, R5.reuse, 0x1a8 ;  /* 0x000001a8051e7836 */ /* 0x040fe20000000000 */
[----:B------:R-:W-:Y:S01]  /*2000*/  USGXT.U32 UR22, UR7, 0xe ;  /* 0x0000000e0716789a */ /* 0x000fe20008000000 */
[C---:B------:R-:W-:Y:S01]  /*2010*/  VIADD R31, R5.reuse, 0x1a0 ;  /* 0x000001a0051f7836 */ /* 0x040fe20000000000 */
[----:B------:R-:W-:Y:S01]  /*2020*/  ULDC UR9, c[0x0][0x230] ;  /* 0x00008c0000097ab9 */ /* 0x000fe20000000800 */
[----:B---3--:R-:W3:Y:S01]  /*2030*/  MUFU.RCP R14, R14 ;  /* 0x0000000e000e7308 */ /* 0x008ee20000001000 */
[C---:B------:R-:W-:Y:S01]  /*2040*/  VIADD R32, R5.reuse, 0x198 ;  /* 0x0000019805207836 */ /* 0x040fe20000000000 */
[----:B------:R-:W-:Y:S01]  /*2050*/  UIADD3 UR14, UP0, UR22, 0x2, URZ ;  /* 0x00000002160e7890 */ /* 0x000fe2000ff1e03f */
[----:B------:R-:W-:Y:S01]  /*2060*/  IABS R29, R31 ;  /* 0x0000001f001d7213 */ /* 0x000fe20000000000 */
[C---:B------:R-:W-:Y:S01]  /*2070*/  VIADD R34, R5.reuse, 0x170 ;  /* 0x0000017005227836 */ /* 0x040fe20000000000 */
[----:B------:R-:W-:Y:S01]  /*2080*/  ULDC.64 UR12, c[0x0][0x210] ;  /* 0x00008400000c7ab9 */ /* 0x000fe20000000a00 */
[C---:B------:R-:W-:Y:S01]  /*2090*/  VIADD R38, R5.reuse, 0x150 ;  /* 0x0000015005267836 */ /* 0x040fe20000000000 */
[----:B------:R-:W-:Y:S01]  /*20a0*/  UIADD3.X UR15, UR5, -0x7fffffe0, URZ, UP0, !UPT ;  /* 0x80000020050f7890 */ /* 0x000fe200087fe43f */
[----:B------:R-:W-:Y:S01]  /*20b0*/  VIADD R36, R5, 0x158 ;  /* 0x0000015805247836 */ /* 0x000fe20000000000 */
[----:B------:R-:W-:Y:S01]  /*20c0*/  IABS R35, R34 ;  /* 0x0000002200237213 */ /* 0x000fe20000000000 */
[----:B-1----:R-:W-:Y:S01]  /*20d0*/  VIADD R12, R15, 0xffffffe ;  /* 0x0ffffffe0f0c7836 */ /* 0x002fe20000000000 */
[----:B------:R-:W-:Y:S01]  /*20e0*/  IABS R39, R38 ;  /* 0x0000002600277213 */ /* 0x000fe20000000000 */
[C---:B------:R-:W-:Y:S01]  /*20f0*/  VIADD R40, R5.reuse, 0x148 ;  /* 0x0000014805287836 */ /* 0x040fe20000000000 */
[----:B------:R-:W-:Y:S01]  /*2100*/  IABS R37, R36 ;  /* 0x0000002400257213 */ /* 0x000fe20000000000 */
[----:B------:R1:W4:Y:S01]  /*2110*/  F2I.FTZ.U32.TRUNC.NTZ R13, R12 ;  /* 0x0000000c000d7305 */ /* 0x000322000021f000 */
[C---:B------:R-:W-:Y:S01]  /*2120*/  VIADD R42, R5.reuse, 0x138 ;  /* 0x00000138052a7836 */ /* 0x040fe20000000000 */
[----:B------:R-:W-:Y:S01]  /*2130*/  CS2R R104, SRZ ;  /* 0x0000000000687805 */ /* 0x000fe2000001ff00 */
[----:B---3--:R-:W-:Y:S01]  /*2140*/  VIADD R10, R14, 0xffffffe ;  /* 0x0ffffffe0e0a7836 */ /* 0x008fe20000000000 */
[----:B------:R-:W-:Y:S01]  /*2150*/  CS2R R106, SRZ ;  /* 0x00000000006a7805 */ /* 0x000fe2000001ff00 */
[C---:B------:R-:W-:Y:S01]  /*2160*/  VIADD R44, R5.reuse, 0x110 ;  /* 0x00000110052c7836 */ /* 0x040fe20000000000 */
[----:B------:R-:W-:Y:S01]  /*2170*/  CS2R R108, SRZ ;  /* 0x00000000006c7805 */ /* 0x000fe2000001ff00 */
[C---:B------:R-:W-:Y:S01]  /*2180*/  VIADD R46, R5.reuse, 0x108 ;  /* 0x00000108052e7836 */ /* 0x040fe20000000000 */
[----:B------:R3:W5:Y:S01]  /*2190*/  F2I.FTZ.U32.TRUNC.NTZ R11, R10 ;  /* 0x0000000a000b7305 */ /* 0x000762000021f000 */
[----:B-1----:R-:W-:Y:S01]  /*21a0*/  IMAD.MOV.U32 R12, RZ, RZ, RZ ;  /* 0x000000ffff0c7224 */ /* 0x002fe200078e00ff */
[----:B------:R-:W-:Y:S01]  /*21b0*/  CS2R R110, SRZ ;  /* 0x00000000006e7805 */ /* 0x000fe2000001ff00 */
[C---:B------:R-:W-:Y:S01]  /*21c0*/  VIADD R48, R5.reuse, 0x100 ;  /* 0x0000010005307836 */ /* 0x040fe20000000000 */
[----:B------:R-:W-:Y:S01]  /*21d0*/  CS2R R112, SRZ ;  /* 0x0000000000707805 */ /* 0x000fe2000001ff00 */
[----:B------:R-:W-:Y:S01]  /*21e0*/  VIADD R50, R5, 0xe8 ;  /* 0x000000e805327836 */ /* 0x000fe20000000000 */
[----:B------:R-:W-:Y:S01]  /*21f0*/  CS2R R114, SRZ ;  /* 0x0000000000727805 */ /* 0x000fe2000001ff00 */
[--C-:B----4-:R-:W-:Y:S01]  /*2200*/  IMAD.MOV R17, RZ, RZ, -R13.reuse ;  /* 0x000000ffff117224 */ /* 0x110fe200078e0a0d */
[----:B------:R-:W-:Y:S01]  /*2210*/  IABS R47, R48 ;  /* 0x00000030002f7213 */ /* 0x000fe20000000000 */
[----:B---3--:R-:W-:Y:S01]  /*2220*/  IMAD.MOV.U32 R10, RZ, RZ, RZ ;  /* 0x000000ffff0a7224 */ /* 0x008fe200078e00ff */
[----:B------:R-:W-:Y:S01]  /*2230*/  IABS R51, R50 ;  /* 0x0000003200337213 */ /* 0x000fe20000000000 */
[----:B------:R-:W-:Y:S01]  /*2240*/  IMAD R17, R17, R22, RZ ;  /* 0x0000001611117224 */ /* 0x000fe200078e02ff */
[----:B------:R-:W-:Y:S01]  /*2250*/  CS2R R116, SRZ ;  /* 0x0000000000747805 */ /* 0x000fe2000001ff00 */
[----:B------:R-:W-:Y:S01]  /*2260*/  VIADD R52, R5, 0xe0 ;  /* 0x000000e005347836 */ /* 0x000fe20000000000 */
[----:B------:R-:W-:Y:S01]  /*2270*/  CS2R R118, SRZ ;  /* 0x0000000000767805 */ /* 0x000fe2000001ff00 */
[----:B------:R-:W-:Y:S01]  /*2280*/  IMAD.HI.U32 R13, R13, R17, R12 ;  /* 0x000000110d0d7227 */ /* 0x000fe200078e000c */
[----:B------:R-:W-:-:S02]  /*2290*/  CS2R R120, SRZ ;  /* 0x0000000000787805 */ /* 0x000fc4000001ff00 */
[----:B------:R-:W-:Y:S02]  /*22a0*/  CS2R R122, SRZ ;  /* 0x00000000007a7805 */ /* 0x000fe4000001ff00 */
[----:B------:R-:W-:Y:S01]  /*22b0*/  CS2R R124, SRZ ;  /* 0x00000000007c7805 */ /* 0x000fe2000001ff00 */
[----:B-----5:R-:W-:Y:S01]  /*22c0*/  IMAD.MOV R15, RZ, RZ, -R11 ;  /* 0x000000ffff0f7224 */ /* 0x020fe200078e0a0b */
[----:B------:R-:W-:Y:S01]  /*22d0*/  CS2R R126, SRZ ;  /* 0x00000000007e7805 */ /* 0x000fe2000001ff00 */
[C---:B------:R-:W-:Y:S01]  /*22e0*/  IMAD.HI.U32 R14, R13.reuse, R16, RZ ;  /* 0x000000100d0e7227 */ /* 0x040fe200078e00ff */
[----:B------:R-:W-:Y:S02]  /*22f0*/  CS2R R128, SRZ ;  /* 0x0000000000807805 */ /* 0x000fe4000001ff00 */
[----:B------:R-:W-:Y:S02]  /*2300*/  CS2R R130, SRZ ;  /* 0x0000000000827805 */ /* 0x000fe4000001ff00 */
[----:B------:R-:W-:Y:S01]  /*2310*/  CS2R R132, SRZ ;  /* 0x0000000000847805 */ /* 0x000fe2000001ff00 */
[----:B------:R-:W-:Y:S01]  /*2320*/  IMAD.HI.U32 R13, R13, R19, RZ ;  /* 0x000000130d0d7227 */ /* 0x000fe200078e00ff */
[----:B------:R-:W-:-:S02]  /*2330*/  CS2R R134, SRZ ;  /* 0x0000000000867805 */ /* 0x000fc4000001ff00 */
[----:B------:R-:W-:Y:S02]  /*2340*/  CS2R R136, SRZ ;  /* 0x0000000000887805 */ /* 0x000fe4000001ff00 */
[----:B------:R-:W-:Y:S01]  /*2350*/  CS2R R138, SRZ ;  /* 0x00000000008a7805 */ /* 0x000fe2000001ff00 */
[----:B------:R-:W-:Y:S01]  /*2360*/  IMAD.MOV R13, RZ, RZ, -R13 ;  /* 0x000000ffff0d7224 */ /* 0x000fe200078e0a0d */
[----:B------:R-:W-:Y:S01]  /*2370*/  CS2R R140, SRZ ;  /* 0x00000000008c7805 */ /* 0x000fe2000001ff00 */
[----:B------:R-:W-:Y:S01]  /*2380*/  VIADD R12, R5, 0x1f8 ;  /* 0x000001f8050c7836 */ /* 0x000fe20000000000 */
[----:B------:R-:W-:Y:S01]  /*2390*/  CS2R R142, SRZ ;  /* 0x00000000008e7805 */ /* 0x000fe2000001ff00 */
[----:B------:R-:W-:Y:S01]  /*23a0*/  IMAD R19, R22, R13, R19 ;  /* 0x0000000d16137224 */ /* 0x000fe200078e0213 */
[----:B------:R-:W-:Y:S01]  /*23b0*/  CS2R R144, SRZ ;  /* 0x0000000000907805 */ /* 0x000fe2000001ff00 */
[----:B------:R-:W-:Y:S01]  /*23c0*/  IMAD R15, R15, R6, RZ ;  /* 0x000000060f0f7224 */ /* 0x000fe200078e02ff */
[----:B------:R-:W-:Y:S01]  /*23d0*/  ISETP.GE.AND P0, PT, R12, RZ, PT ;  /* 0x000000ff0c00720c */ /* 0x000fe20003f06270 */
[----:B------:R-:W-:Y:S01]  /*23e0*/  IMAD.MOV R17, RZ, RZ, -R14 ;  /* 0x000000ffff117224 */ /* 0x000fe200078e0a0e */
[----:B------:R-:W-:Y:S01]  /*23f0*/  ISETP.GT.U32.AND P2, PT, R22, R19, PT ;  /* 0x000000131600720c */ /* 0x000fe20003f44070 */
[----:B------:R-:W-:Y:S01]  /*2400*/  IMAD.HI.U32 R10, R11, R15, R10 ;  /* 0x0000000f0b0a7227 */ /* 0x000fe200078e000a */
[----:B------:R-:W-:-:S02]  /*2410*/  IABS R11, R12 ;  /* 0x0000000c000b7213 */ /* 0x000fc40000000000 */
[----:B------:R-:W-:Y:S02]  /*2420*/  CS2R R146, SRZ ;  /* 0x0000000000927805 */ /* 0x000fe4000001ff00 */
[----:B------:R-:W-:Y:S01]  /*2430*/  CS2R R148, SRZ ;  /* 0x0000000000947805 */ /* 0x000fe2000001ff00 */
[C---:B------:R-:W-:Y:S01]  /*2440*/  IMAD R16, R22.reuse, R17, R16 ;  /* 0x0000001116107224 */ /* 0x040fe200078e0210 */
[----:B------:R-:W-:Y:S01]  /*2450*/  CS2R R150, SRZ ;  /* 0x0000000000967805 */ /* 0x000fe2000001ff00 */
[----:B------:R-:W-:Y:S01]  /*2460*/  IMAD.MOV.U32 R13, RZ, RZ, R11 ;  /* 0x000000ffff0d7224 */ /* 0x000fe200078e000b */
[----:B------:R-:W-:Y:S01]  /*2470*/  UIADD3.64 UR18, UR14, 0x3fe, URZ ;  /* 0x000003fe0e127897 */ /* 0x000fe2000fffe03f */
[----:B------:R-:W-:Y:S01]  /*2480*/  VIADD R12, R5, 0x1f0 ;  /* 0x000001f0050c7836 */ /* 0x000fe20000000000 */
[----:B------:R-:W-:Y:S01]  /*2490*/  ISETP.GT.U32.AND P1, PT, R22, R16, PT ;  /* 0x000000101600720c */ /* 0x000fe20003f24070 */
[----:B------:R-:W-:Y:S01]  /*24a0*/  IMAD.HI.U32 R11, R10, R13, RZ ;  /* 0x0000000d0a0b7227 */ /* 0x000fe200078e00ff */
[----:B------:R-:W-:-:S02]  /*24b0*/  UIADD3.64 UR10, UR14, 0x400, URZ ;  /* 0x000004000e0a7897 */ /* 0x000fc4000fffe03f */
[----:B------:R-:W-:Y:S01]  /*24c0*/  IABS R17, R12 ;  /* 0x0000000c00117213 */ /* 0x000fe20000000000 */
[----:B------:R-:W-:Y:S01]  /*24d0*/  @!P2 IMAD.IADD R19, R19, 0x1, -R22 ;  /* 0x000000011313a824 */ /* 0x000fe200078e0a16 */
[----:B------:R-:W-:Y:S01]  /*24e0*/  ISETP.GE.AND P5, PT, R12, RZ, PT ;  /* 0x000000ff0c00720c */ /* 0x000fe20003fa6270 */
[----:B------:R-:W-:Y:S01]  /*24f0*/  IMAD.MOV R11, RZ, RZ, -R11 ;  /* 0x000000ffff0b7224 */ /* 0x000fe200078e0a0b */
[----:B------:R-:W-:Y:S01]  /*2500*/  UMOV UR23, 0x80000020 ;  /* 0x8000002000177882 */ /* 0x000fe20000000000 */
[----:B------:R-:W-:Y:S01]  /*2510*/  IMAD.HI.U32 R15, R10, R25, RZ ;  /* 0x000000190a0f7227 */ /* 0x000fe200078e00ff */
[----:B------:R-:W-:-:S03]  /*2520*/  ISETP.GT.U32.AND P3, PT, R22, R19, PT ;  /* 0x000000131600720c */ /* 0x000fc60003f64070 */
[----:B------:R-:W-:Y:S02]  /*2530*/  IMAD R13, R6, R11, R13 ;  /* 0x0000000b060d7224 */ /* 0x000fe400078e020d */
[----:B------:R-:W-:-:S03]  /*2540*/  IMAD.HI.U32 R11, R10, R17, RZ ;  /* 0x000000110a0b7227 */ /* 0x000fc600078e00ff */
[----:B------:R-:W-:Y:S01]  /*2550*/  ISETP.GT.U32.AND P2, PT, R6, R13, PT ;  /* 0x0000000d0600720c */ /* 0x000fe20003f44070 */
[----:B------:R-:W-:Y:S02]  /*2560*/  IMAD.MOV R11, RZ, RZ, -R11 ;  /* 0x000000ffff0b7224 */ /* 0x000fe400078e0a0b */
[--C-:B------:R-:W-:Y:S02]  /*2570*/  @!P1 IMAD.IADD R16, R16, 0x1, -R22.reuse ;  /* 0x0000000110109824 */ /* 0x100fe400078e0a16 */
[----:B------:R-:W-:Y:S02]  /*2580*/  IMAD.MOV R20, RZ, RZ, -R15 ;  /* 0x000000ffff147224 */ /* 0x000fe400078e0a0f */
[----:B------:R-:W-:Y:S01]  /*2590*/  IMAD R15, R6, R11, R17 ;  /* 0x0000000b060f7224 */ /* 0x000fe200078e0211 */
[----:B------:R-:W-:Y:S01]  /*25a0*/  ISETP.GT.U32.AND P1, PT, R22, R16, PT ;  /* 0x000000101600720c */ /* 0x000fe20003f24070 */
[----:B------:R-:W-:Y:S01]  /*25b0*/  @!P3 IMAD.IADD R19, R19, 0x1, -R22 ;  /* 0x000000011313b824 */ /* 0x000fe200078e0a16 */
[----:B------:R-:W-:Y:S01]  /*25c0*/  LOP3.LUT R11, RZ, R2, RZ, 0x33, !PT ;  /* 0x00000002ff0b7212 */ /* 0x000fe200078e33ff */
[C---:B------:R-:W-:Y:S01]  /*25d0*/  IMAD R17, R6.reuse, R20, R25 ;  /* 0x0000001406117224 */ /* 0x040fe200078e0219 */
[----:B------:R-:W-:Y:S01]  /*25e0*/  ISETP.GT.U32.AND P3, PT, R6, R15, PT ;  /* 0x0000000f0600720c */ /* 0x000fe20003f64070 */
[----:B------:R-:W-:Y:S01]  /*25f0*/  IMAD.HI.U32 R14, R10, R23, RZ ;  /* 0x000000170a0e7227 */ /* 0x000fe200078e00ff */
[----:B------:R-:W-:-:S03]  /*2600*/  IABS R25, R28 ;  /* 0x0000001c00197213 */ /* 0x000fc60000000000 */
[----:B------:R-:W-:-:S04]  /*2610*/  IMAD.HI.U32 R12, R10, R21, RZ ;  /* 0x000000150a0c7227 */ /* 0x000fc800078e00ff */
[----:B------:R-:W-:Y:S01]  /*2620*/  @!P1 IMAD.IADD R16, R16, 0x1, -R22 ;  /* 0x0000000110109824 */ /* 0x000fe200078e0a16 */
[----:B------:R-:W-:Y:S01]  /*2630*/  ISETP.NE.AND P1, PT, R2, RZ, PT ;  /* 0x000000ff0200720c */ /* 0x000fe20003f25270 */
[----:B------:R-:W-:Y:S01]  /*2640*/  @!P6 IMAD.MOV R19, RZ, RZ, -R19 ;  /* 0x000000ffff13e224 */ /* 0x000fe200078e0a13 */
[----:B------:R-:W-:Y:S01]  /*2650*/  ISETP.GT.U32.AND P6, PT, R6, R17, PT ;  /* 0x000000110600720c */ /* 0x000fe20003fc4070 */
[----:B------:R-:W-:Y:S02]  /*2660*/  IMAD.MOV R18, RZ, RZ, -R14 ;  /* 0x000000ffff127224 */ /* 0x000fe400078e0a0e */
[----:B------:R-:W-:Y:S02]  /*2670*/  IMAD.MOV R12, RZ, RZ, -R12 ;  /* 0x000000ffff0c7224 */ /* 0x000fe400078e0a0c */
[----:B------:R-:W-:Y:S02]  /*2680*/  @!P3 IMAD.IADD R15, R15, 0x1, -R6 ;  /* 0x000000010f0fb824 */ /* 0x000fe400078e0a06 */
[----:B------:R-:W-:-:S02]  /*2690*/  @!P4 IMAD.MOV R16, RZ, RZ, -R16 ;  /* 0x000000ffff10c224 */ /* 0x000fc400078e0a10 */
[C---:B------:R-:W-:Y:S01]  /*26a0*/  IMAD R18, R6.reuse, R18, R23 ;  /* 0x0000001206127224 */ /* 0x040fe200078e0217 */
[C---:B------:R-:W-:Y:S01]  /*26b0*/  ISETP.GT.U32.AND P3, PT, R6.reuse, R15, PT ;  /* 0x0000000f0600720c */ /* 0x040fe20003f64070 */
[----:B------:R-:W-:Y:S02]  /*26c0*/  VIADD R20, R5, 0x1d0 ;  /* 0x000001d005147836 */ /* 0x000fe40000000000 */
[C---:B------:R-:W-:Y:S01]  /*26d0*/  IMAD R14, R6.reuse, R12, R21 ;  /* 0x0000000c060e7224 */ /* 0x040fe200078e0215 */
[----:B------:R-:W-:Y:S01]  /*26e0*/  SEL R12, R11, R16, !P1 ;  /* 0x000000100b0c7207 */ /* 0x000fe20004800000 */
[--C-:B------:R-:W-:Y:S01]  /*26f0*/  @!P2 IMAD.IADD R13, R13, 0x1, -R6.reuse ;  /* 0x000000010d0da824 */ /* 0x100fe200078e0a06 */
[----:B------:R-:W-:Y:S01]  /*2700*/  SEL R11, R11, R19, !P1 ;  /* 0x000000130b0b7207 */ /* 0x000fe20004800000 */
[----:B------:R-:W-:Y:S01]  /*2710*/  VIADD R22, R5, 0x1c8 ;  /* 0x000001c805167836 */ /* 0x000fe20000000000 */
[----:B------:R-:W-:Y:S01]  /*2720*/  IABS R21, R20 ;  /* 0x0000001400157213 */ /* 0x000fe20000000000 */
[----:B------:R-:W-:Y:S01]  /*2730*/  @!P6 IMAD.IADD R17, R17, 0x1, -R6 ;  /* 0x000000011111e824 */ /* 0x000fe200078e0a06 */
[C---:B------:R-:W-:Y:S01]  /*2740*/  ISETP.GT.U32.AND P1, PT, R6.reuse, R18, PT ;  /* 0x000000120600720c */ /* 0x040fe20003f24070 */
[----:B------:R-:W-:Y:S01]  /*2750*/  VIADD R54, R5, 0xd0 ;  /* 0x000000d005367836 */ /* 0x000fe20000000000 */
[----:B------:R-:W-:Y:S01]  /*2760*/  ISETP.GT.U32.AND P4, PT, R6, R14, PT ;  /* 0x0000000e0600720c */ /* 0x000fe20003f84070 */
[----:B------:R-:W-:Y:S01]  /*2770*/  IMAD.HI.U32 R2, R10, R21, RZ ;  /* 0x000000150a027227 */ /* 0x000fe200078e00ff */
[----:B------:R-:W-:-:S02]  /*2780*/  ISETP.GT.U32.AND P2, PT, R6, R13, PT ;  /* 0x0000000d0600720c */ /* 0x000fc40003f44070 */
[----:B------:R-:W-:Y:S01]  /*2790*/  IABS R23, R22 ;  /* 0x0000001600177213 */ /* 0x000fe20000000000 */
[----:B------:R-:W-:Y:S01]  /*27a0*/  IMAD.MOV R2, RZ, RZ, -R2 ;  /* 0x000000ffff027224 */ /* 0x000fe200078e0a02 */
[----:B------:R-:W-:Y:S01]  /*27b0*/  ISETP.GT.U32.AND P6, PT, R6, R17, PT ;  /* 0x000000110600720c */ /* 0x000fe20003fc4070 */
[----:B------:R-:W-:Y:S01]  /*27c0*/  @!P3 IMAD.IADD R15, R15, 0x1, -R6 ;  /* 0x000000010f0fb824 */ /* 0x000fe200078e0a06 */
[----:B------:R-:W-:Y:S01]  /*27d0*/  IABS R53, R54 ;  /* 0x0000003600357213 */ /* 0x000fe20000000000 */
[----:B------:R-:W-:-:S04]  /*27e0*/  IMAD.HI.U32 R19, R10, R23, RZ ;  /* 0x000000170a137227 */ /* 0x000fc800078e00ff */
[----:B------:R-:W-:Y:S02]  /*27f0*/  IMAD R16, R6, R2, R21 ;  /* 0x0000000206107224 */ /* 0x000fe400078e0215 */
[--C-:B------:R-:W-:Y:S02]  /*2800*/  @!P1 IMAD.IADD R18, R18, 0x1, -R6.reuse ;  /* 0x0000000112129824 */ /* 0x100fe400078e0a06 */
[--C-:B------:R-:W-:Y:S01]  /*2810*/  @!P4 IMAD.IADD R14, R14, 0x1, -R6.reuse ;  /* 0x000000010e0ec824 */ /* 0x100fe200078e0a06 */
[----:B------:R-:W-:Y:S01]  /*2820*/  ISETP.GE.AND P4, PT, R26, RZ, PT ;  /* 0x000000ff1a00720c */ /* 0x000fe20003f86270 */
[----:B------:R-:W-:Y:S01]  /*2830*/  IMAD.MOV.U32 R2, RZ, RZ, R15 ;  /* 0x000000ffff027224 */ /* 0x000fe200078e000f */
[C---:B------:R-:W-:Y:S01]  /*2840*/  ISETP.GT.U32.AND P3, PT, R6.reuse, R18, PT ;  /* 0x000000120600720c */ /* 0x040fe20003f64070 */
[----:B------:R-:W-:Y:S01]  /*2850*/  IMAD.MOV R19, RZ, RZ, -R19 ;  /* 0x000000ffff137224 */ /* 0x000fe200078e0a13 */
[----:B------:R-:W-:Y:S01]  /*2860*/  ISETP.GT.U32.AND P1, PT, R6, R14, PT ;  /* 0x0000000e0600720c */ /* 0x000fe20003f24070 */
[----:B------:R-:W-:Y:S01]  /*2870*/  @!P2 IMAD.IADD R13, R13, 0x1, -R6 ;  /* 0x000000010d0da824 */ /* 0x000fe200078e0a06 */
[----:B------:R-:W-:Y:S01]  /*2880*/  ISETP.GE.AND P2, PT, R24, RZ, PT ;  /* 0x000000ff1800720c */ /* 0x000fe20003f46270 */
[----:B------:R-:W-:Y:S01]  /*2890*/  @!P5 IMAD.MOV R2, RZ, RZ, -R2 ;  /* 0x000000ffff02d224 */ /* 0x000fe200078e0a02 */
[C---:B------:R-:W-:Y:S01]  /*28a0*/  ISETP.GT.U32.AND P5, PT, R6.reuse, R16, PT ;  /* 0x000000100600720c */ /* 0x040fe20003fa4070 */
[----:B------:R-:W-:-:S02]  /*28b0*/  IMAD R15, R6, R19, R23 ;  /* 0x00000013060f7224 */ /* 0x000fc400078e0217 */
[----:B------:R-:W-:Y:S02]  /*28c0*/  VIADD R24, R5, 0x1c0 ;  /* 0x000001c005187836 */ /* 0x000fe40000000000 */
[--C-:B------:R-:W-:Y:S01]  /*28d0*/  @!P6 IMAD.IADD R17, R17, 0x1, -R6.reuse ;  /* 0x000000011111e824 */ /* 0x100fe200078e0a06 */
[----:B------:R-:W-:Y:S01]  /*28e0*/  ISETP.GT.U32.AND P6, PT, R6, R15, PT ;  /* 0x0000000f0600720c */ /* 0x000fe20003fc4070 */
[----:B------:R-:W-:Y:S01]  /*28f0*/  VIADD R26, R5, 0x1b8 ;  /* 0x000001b8051a7836 */ /* 0x000fe20000000000 */
[----:B------:R-:W-:Y:S01]  /*2900*/  IABS R21, R24 ;  /* 0x0000001800157213 */ /* 0x000fe20000000000 */
[--C-:B------:R-:W-:Y:S01]  /*2910*/  @!P3 IMAD.IADD R18, R18, 0x1, -R6.reuse ;  /* 0x000000011212b824 */ /* 0x100fe200078e0a06 */
[----:B------:R-:W-:Y:S01]  /*2920*/  ISETP.GE.AND P3, PT, R22, RZ, PT ;  /* 0x000000ff1600720c */ /* 0x000fe20003f66270 */
[----:B------:R-:W-:Y:S01]  /*2930*/  @!P1 IMAD.IADD R14, R14, 0x1, -R6 ;  /* 0x000000010e0e9824 */ /* 0x000fe200078e0a06 */
[----:B------:R-:W-:Y:S01]  /*2940*/  IABS R22, R26 ;  /* 0x0000001a00167213 */ /* 0x000fe20000000000 */
[----:B------:R-:W-:Y:S01]  /*2950*/  IMAD.HI.U32 R19, R10, R21, RZ ;  /* 0x000000150a137227 */ /* 0x000fe200078e00ff */
[----:B------:R-:W-:-:S03]  /*2960*/  ISETP.GE.AND P1, PT, R20, RZ, PT ;  /* 0x000000ff1400720c */ /* 0x000fc60003f26270 */
[----:B------:R-:W-:Y:S01]  /*2970*/  @!P5 IMAD.IADD R16, R16, 0x1, -R6 ;  /* 0x000000011010d824 */ /* 0x000fe200078e0a06 */
[----:B------:R-:W-:Y:S01]  /*2980*/  ISETP.GE.AND P5, PT, R24, RZ, PT ;  /* 0x000000ff1800720c */ /* 0x000fe20003fa6270 */
[----:B------:R-:W-:Y:S02]  /*2990*/  IMAD.MOV R19, RZ, RZ, -R19 ;  /* 0x000000ffff137224 */ /* 0x000fe400078e0a13 */
[----:B------:R-:W-:Y:S01]  /*29a0*/  @!P2 IMAD.MOV R14, RZ, RZ, -R14 ;  /* 0x000000ffff0ea224 */ /* 0x000fe200078e0a0e */
[C---:B------:R-:W-:Y:S01]  /*29b0*/  ISETP.GT.U32.AND P2, PT, R6.reuse, R16, PT ;  /* 0x000000100600720c */ /* 0x040fe20003f44070 */
[----:B------:R-:W-:Y:S02]  /*29c0*/  @!P6 IMAD.IADD R15, R15, 0x1, -R6 ;  /* 0x000000010f0fe824 */ /* 0x000fe400078e0a06 */
[C---:B------:R-:W-:Y:S02]  /*29d0*/  IMAD R20, R6.reuse, R19, R21 ;  /* 0x0000001306147224 */ /* 0x040fe400078e0215 */
[----:B------:R-:W-:Y:S01]  /*29e0*/  IMAD.MOV.U32 R21, RZ, RZ, R22 ;  /* 0x000000ffff157224 */ /* 0x000fe200078e0016 */
[----:B------:R-:W-:Y:S01]  /*29f0*/  ISETP.GT.U32.AND P6, PT, R6, R15, PT ;  /* 0x0000000f0600720c */ /* 0x000fe20003fc4070 */
[----:B------:R-:W-:Y:S01]  /*2a00*/  @!P0 IMAD.MOV R13, RZ, RZ, -R13 ;  /* 0x000000ffff0d8224 */ /* 0x000fe200078e0a0d */
[----:B------:R-:W-:Y:S01]  /*2a10*/  ISETP.GE.AND P0, PT, R27, RZ, PT ;  /* 0x000000ff1b00720c */ /* 0x000fe20003f06270 */
[----:B------:R-:W-:Y:S01]  /*2a20*/  IMAD.HI.U32 R19, R10, R21, RZ ;  /* 0x000000150a137227 */ /* 0x000fe200078e00ff */
[----:B------:R-:W-:-:S03]  /*2a30*/  IABS R27, R30 ;  /* 0x0000001e001b7213 */ /* 0x000fc60000000000 */
[----:B------:R-:W-:Y:S02]  /*2a40*/  IMAD.MOV R19, RZ, RZ, -R19 ;  /* 0x000000ffff137224 */ /* 0x000fe400078e0a13 */
[--C-:B------:R-:W-:Y:S01]  /*2a50*/  @!P2 IMAD.IADD R16, R16, 0x1, -R6.reuse ;  /* 0x000000011010a824 */ /* 0x100fe200078e0a06 */
[C---:B------:R-:W-:Y:S01]  /*2a60*/  ISETP.GT.U32.AND P2, PT, R6.reuse, R20, PT ;  /* 0x000000140600720c */ /* 0x040fe20003f44070 */
[----:B------:R-:W-:Y:S02]  /*2a70*/  IMAD R19, R6, R19, R21 ;  /* 0x0000001306137224 */ /* 0x000fe400078e0215 */
[----:B------:R-:W-:Y:S02]  /*2a80*/  @!P6 IMAD.IADD R15, R15, 0x1, -R6 ;  /* 0x000000010f0fe824 */ /* 0x000fe400078e0a06 */
[----:B------:R-:W-:Y:S01]  /*2a90*/  IMAD.HI.U32 R21, R10, R25, RZ ;  /* 0x000000190a157227 */ /* 0x000fe200078e00ff */
[----:B------:R-:W-:-:S03]  /*2aa0*/  ISETP.GT.U32.AND P6, PT, R6, R19, PT ;  /* 0x000000130600720c */ /* 0x000fc60003fc4070 */
[----:B------:R-:W-:-:S04]  /*2ab0*/  IMAD.HI.U32 R22, R10, R27, RZ ;  /* 0x0000001b0a167227 */ /* 0x000fc800078e00ff */
[----:B------:R-:W-:Y:S02]  /*2ac0*/  IMAD.MOV R21, RZ, RZ, -R21 ;  /* 0x000000ffff157224 */ /* 0x000fe400078e0a15 */
[----:B------:R-:W-:Y:S01]  /*2ad0*/  @!P2 IMAD.IADD R20, R20, 0x1, -R6 ;  /* 0x000000011414a824 */ /* 0x000fe200078e0a06 */
[----:B------:R-:W-:Y:S01]  /*2ae0*/  ISETP.GE.AND P2, PT, R26, RZ, PT ;  /* 0x000000ff1a00720c */ /* 0x000fe20003f46270 */
[----:B------:R-:W-:Y:S02]  /*2af0*/  IMAD.MOV R24, RZ, RZ, -R22 ;  /* 0x000000ffff187224 */ /* 0x000fe400078e0a16 */
[C---:B------:R-:W-:Y:S01]  /*2b00*/  IMAD R22, R6.reuse, R21, R25 ;  /* 0x0000001506167224 */ /* 0x040fe200078e0219 */
[----:B------:R-:W-:Y:S01]  /*2b10*/  IABS R25, R32 ;  /* 0x0000002000197213 */ /* 0x000fe20000000000 */
[----:B------:R-:W-:Y:S01]  /*2b20*/  @!P6 IMAD.IADD R19, R19, 0x1, -R6 ;  /* 0x000000011313e824 */ /* 0x000fe200078e0a06 */
[----:B------:R-:W-:Y:S01]  /*2b30*/  ISETP.GT.U32.AND P6, PT, R6, R20, PT ;  /* 0x000000140600720c */ /* 0x000fe20003fc4070 */
[----:B------:R-:W-:-:S04]  /*2b40*/  IMAD.HI.U32 R23, R10, R29, RZ ;  /* 0x0000001d0a177227 */ /* 0x000fc800078e00ff */
[C---:B------:R-:W-:Y:S02]  /*2b50*/  IMAD R21, R6.reuse, R24, R27 ;  /* 0x0000001806157224 */ /* 0x040fe400078e021b */
[----:B------:R-:W-:Y:S01]  /*2b60*/  @!P0 IMAD.MOV R17, RZ, RZ, -R17 ;  /* 0x000000ffff118224 */ /* 0x000fe200078e0a11 */
[C---:B------:R-:W-:Y:S01]  /*2b70*/  ISETP.GT.U32.AND P0, PT, R6.reuse, R22, PT ;  /* 0x000000160600720c */ /* 0x040fe20003f04070 */
[----:B------:R-:W-:Y:S02]  /*2b80*/  IMAD.MOV R23, RZ, RZ, -R23 ;  /* 0x000000ffff177224 */ /* 0x000fe400078e0a17 */
[----:B------:R-:W-:Y:S01]  /*2b90*/  @!P1 IMAD.MOV R16, RZ, RZ, -R16 ;  /* 0x000000ffff109224 */ /* 0x000fe200078e0a10 */
[C---:B------:R-:W-:Y:S01]  /*2ba0*/  ISETP.GT.U32.AND P1, PT, R6.reuse, R21, PT ;  /* 0x000000150600720c */ /* 0x040fe20003f24070 */
[C---:B------:R-:W-:Y:S02]  /*2bb0*/  IMAD R23, R6.reuse, R23, R29 ;  /* 0x0000001706177224 */ /* 0x040fe400078e021d */
[----:B------:R-:W-:Y:S01]  /*2bc0*/  @!P4 IMAD.MOV R18, RZ, RZ, -R18 ;  /* 0x000000ffff12c224 */ /* 0x000fe200078e0a12 */
[----:B------:R-:W-:Y:S01]  /*2bd0*/  ISETP.GT.U32.AND P4, PT, R6, R19, PT ;  /* 0x000000130600720c */ /* 0x000fe20003f84070 */
[----:B------:R-:W-:Y:S01]  /*2be0*/  @!P6 IMAD.IADD R20, R20, 0x1, -R6 ;  /* 0x000000011414e824 */ /* 0x000fe200078e0a06 */
[----:B------:R-:W-:Y:S01]  /*2bf0*/  ISETP.GT.U32.AND P6, PT, R6, R23, PT ;  /* 0x000000170600720c */ /* 0x000fe20003fc4070 */
[----:B------:R-:W-:-:S04]  /*2c00*/  IMAD.HI.U32 R24, R10, R25, RZ ;  /* 0x000000190a187227 */ /* 0x000fc800078e00ff */
[----:B------:R-:W-:Y:S01]  /*2c10*/  @!P0 IMAD.IADD R22, R22, 0x1, -R6 ;  /* 0x0000000116168824 */ /* 0x000fe200078e0a06 */
[----:B------:R-:W-:Y:S01]  /*2c20*/  ISETP.GE.AND P0, PT, R31, RZ, PT ;  /* 0x000000ff1f00720c */ /* 0x000fe20003f06270 */
[----:B------:R-:W-:Y:S02]  /*2c30*/  IMAD.MOV R24, RZ, RZ, -R24 ;  /* 0x000000ffff187224 */ /* 0x000fe400078e0a18 */
[----:B------:R-:W-:Y:S01]  /*2c40*/  @!P3 IMAD.MOV R15, RZ, RZ, -R15 ;  /* 0x000000ffff0fb224 */ /* 0x000fe200078e0a0f */
[----:B------:R-:W-:Y:S01]  /*2c50*/  ISETP.GE.AND P3, PT, R28, RZ, PT ;  /* 0x000000ff1c00720c */ /* 0x000fe20003f66270 */
[--C-:B------:R-:W-:Y:S01]  /*2c60*/  @!P1 IMAD.IADD R21, R21, 0x1, -R6.reuse ;  /* 0x0000000115159824 */ /* 0x100fe200078e0a06 */
[----:B------:R-:W-:Y:S01]  /*2c70*/  ISETP.GT.U32.AND P1, PT, R6, R22, PT ;  /* 0x000000160600720c */ /* 0x000fe20003f24070 */
[----:B------:R-:W-:Y:S02]  /*2c80*/  VIADD R28, R5, 0x190 ;  /* 0x00000190051c7836 */ /* 0x000fe40000000000 */
[--C-:B------:R-:W-:Y:S01]  /*2c90*/  @!P4 IMAD.IADD R19, R19, 0x1, -R6.reuse ;  /* 0x000000011313c824 */ /* 0x100fe200078e0a06 */
[----:B------:R-:W-:Y:S01]  /*2ca0*/  ISETP.GE.AND P4, PT, R30, RZ, PT ;  /* 0x000000ff1e00720c */ /* 0x000fe20003f86270 */
[----:B------:R-:W-:Y:S01]  /*2cb0*/  IMAD R25, R6, R24, R25 ;  /* 0x0000001806197224 */ /* 0x000fe200078e0219 */
[----:B------:R-:W-:Y:S01]  /*2cc0*/  IABS R27, R28 ;  /* 0x0000001c001b7213 */ /* 0x000fe20000000000 */
[----:B------:R-:W-:-:S02]  /*2cd0*/  @!P6 IMAD.IADD R23, R23, 0x1, -R6 ;  /* 0x000000011717e824 */ /* 0x000fc400078e0a06 */
[----:B------:R-:W-:Y:S01]  /*2ce0*/  @!P2 IMAD.MOV R19, RZ, RZ, -R19 ;  /* 0x000000ffff13a224 */ /* 0x000fe200078e0a13 */
[C---:B------:R-:W-:Y:S01]  /*2cf0*/  ISETP.GT.U32.AND P2, PT, R6.reuse, R25, PT ;  /* 0x000000190600720c */ /* 0x040fe20003f44070 */
[----:B------:R-:W-:Y:S01]  /*2d00*/  VIADD R30, R5, 0x188 ;  /* 0x00000188051e7836 */ /* 0x000fe20000000000 */
[----:B------:R-:W-:Y:S01]  /*2d10*/  ISETP.GT.U32.AND P6, PT, R6, R23, PT ;  /* 0x000000170600720c */ /* 0x000fe20003fc4070 */
[----:B------:R-:W-:-:S03]  /*2d20*/  IMAD.HI.U32 R24, R10, R27, RZ ;  /* 0x0000001b0a187227 */ /* 0x000fc600078e00ff */
[----:B------:R-:W-:Y:S01]  /*2d30*/  IABS R29, R30 ;  /* 0x0000001e001d7213 */ /* 0x000fe20000000000 */
[----:B------:R-:W-:Y:S01]  /*2d40*/  @!P1 IMAD.IADD R22, R22, 0x1, -R6 ;  /* 0x0000000116169824 */ /* 0x000fe200078e0a06 */
[----:B------:R-:W-:Y:S01]  /*2d50*/  ISETP.GE.AND P1, PT, R32, RZ, PT ;  /* 0x000000ff2000720c */ /* 0x000fe20003f26270 */
[----:B------:R-:W-:Y:S01]  /*2d60*/  @!P5 IMAD.MOV R20, RZ, RZ, -R20 ;  /* 0x000000ffff14d224 */ /* 0x000fe200078e0a14 */
[----:B------:R-:W-:Y:S01]  /*2d70*/  ISETP.GT.U32.AND P5, PT, R6, R21, PT ;  /* 0x000000150600720c */ /* 0x000fe20003fa4070 */
[----:B------:R-:W-:Y:S02]  /*2d80*/  IMAD.MOV R24, RZ, RZ, -R24 ;  /* 0x000000ffff187224 */ /* 0x000fe400078e0a18 */
[----:B------:R-:W-:Y:S02]  /*2d90*/  VIADD R32, R5, 0x180 ;  /* 0x0000018005207836 */ /* 0x000fe40000000000 */
[----:B------:R-:W-:-:S03]  /*2da0*/  IMAD.HI.U32 R26, R10, R29, RZ ;  /* 0x0000001d0a1a7227 */ /* 0x000fc600078e00ff */
[----:B------:R-:W-:Y:S01]  /*2db0*/  IABS R31, R32 ;  /* 0x00000020001f7213 */ /* 0x000fe20000000000 */
[----:B------:R-:W-:Y:S02]  /*2dc0*/  IMAD R24, R6, R24, R27 ;  /* 0x0000001806187224 */ /* 0x000fe400078e021b */
[----:B------:R-:W-:Y:S01]  /*2dd0*/  @!P2 IMAD.IADD R25, R25, 0x1, -R6 ;  /* 0x000000011919a824 */ /* 0x000fe200078e0a06 */
[----:B------:R-:W-:Y:S01]  /*2de0*/  ISETP.GE.AND P2, PT, R30, RZ, PT ;  /* 0x000000ff1e00720c */ /* 0x000fe20003f46270 */
[----:B------:R-:W-:Y:S02]  /*2df0*/  IMAD.MOV R26, RZ, RZ, -R26 ;  /* 0x000000ffff1a7224 */ /* 0x000fe400078e0a1a */
[----:B------:R-:W-:Y:S01]  /*2e00*/  @!P6 IMAD.IADD R23, R23, 0x1, -R6 ;  /* 0x000000011717e824 */ /* 0x000fe200078e0a06 */
[C---:B------:R-:W-:Y:S01]  /*2e10*/  ISETP.GT.U32.AND P6, PT, R6.reuse, R24, PT ;  /* 0x000000180600720c */ /* 0x040fe20003fc4070 */
[----:B------:R-:W-:Y:S01]  /*2e20*/  @!P3 IMAD.MOV R22, RZ, RZ, -R22 ;  /* 0x000000ffff16b224 */ /* 0x000fe200078e0a16 */
[C---:B------:R-:W-:Y:S01]  /*2e30*/  ISETP.GT.U32.AND P3, PT, R6.reuse, R25, PT ;  /* 0x000000190600720c */ /* 0x040fe20003f64070 */
[----:B------:R-:W-:-:S02]  /*2e40*/  IMAD R27, R6, R26, R29 ;  /* 0x0000001a061b7224 */ /* 0x000fc400078e021d */
[----:B------:R-:W-:-:S04]  /*2e50*/  IMAD.HI.U32 R26, R10, R31, RZ ;  /* 0x0000001f0a1a7227 */ /* 0x000fc800078e00ff */
[----:B------:R-:W-:Y:S01]  /*2e60*/  @!P5 IMAD.IADD R21, R21, 0x1, -R6 ;  /* 0x000000011515d824 */ /* 0x000fe200078e0a06 */
[----:B------:R-:W-:Y:S01]  /*2e70*/  ISETP.GE.AND P5, PT, R28, RZ, PT ;  /* 0x000000ff1c00720c */ /* 0x000fe20003fa6270 */
[----:B------:R-:W-:Y:S02]  /*2e80*/  IMAD.MOV R26, RZ, RZ, -R26 ;  /* 0x000000ffff1a7224 */ /* 0x000fe400078e0a1a */
[----:B------:R-:W-:Y:S01]  /*2e90*/  @!P4 IMAD.MOV R21, RZ, RZ, -R21 ;  /* 0x000000ffff15c224 */ /* 0x000fe200078e0a15 */
[C---:B------:R-:W-:Y:S01]  /*2ea0*/  ISETP.GT.U32.AND P4, PT, R6.reuse, R27, PT ;  /* 0x0000001b0600720c */ /* 0x040fe20003f84070 */
[----:B------:R-:W-:Y:S02]  /*2eb0*/  IMAD R26, R6, R26, R31 ;  /* 0x0000001a061a7224 */ /* 0x000fe400078e021f */
[--C-:B------:R-:W-:Y:S02]  /*2ec0*/  @!P6 IMAD.IADD R24, R24, 0x1, -R6.reuse ;  /* 0x000000011818e824 */ /* 0x100fe400078e0a06 */
[----:B------:R-:W-:Y:S01]  /*2ed0*/  @!P3 IMAD.IADD R25, R25, 0x1, -R6 ;  /* 0x000000011919b824 */ /* 0x000fe200078e0a06 */
[C---:B------:R-:W-:Y:S01]  /*2ee0*/  ISETP.GT.U32.AND P3, PT, R6.reuse, R26, PT ;  /* 0x0000001a0600720c */ /* 0x040fe20003f64070 */
[----:B------:R-:W-:Y:S01]  /*2ef0*/  VIADD R30, R5, 0x178 ;  /* 0x00000178051e7836 */ /* 0x000fe20000000000 */
[----:B------:R-:W-:Y:S01]  /*2f00*/  ISETP.GT.U32.AND P6, PT, R6, R24, PT ;  /* 0x000000180600720c */ /* 0x000fe20003fc4070 */
[----:B------:R-:W-:Y:S01]  /*2f10*/  @!P0 IMAD.MOV R23, RZ, RZ, -R23 ;  /* 0x000000ffff178224 */ /* 0x000fe200078e0a17 */
[----:B------:R-:W-:Y:S01]  /*2f20*/  ISETP.GE.AND P0, PT, R32, RZ, PT ;  /* 0x000000ff2000720c */ /* 0x000fe20003f06270 */
[----:B------:R-:W-:Y:S01]  /*2f30*/  IMAD.HI.U32 R29, R10, R35, RZ ;  /* 0x000000230a1d7227 */ /* 0x000fe200078e00ff */
[----:B------:R-:W-:-:S03]  /*2f40*/  IABS R33, R30 ;  /* 0x0000001e00217213 */ /* 0x000fc60000000000 */
[----:B------:R-:W-:Y:S01]  /*2f50*/  @!P4 IMAD.IADD R27, R27, 0x1, -R6 ;  /* 0x000000011b1bc824 */ /* 0x000fe200078e0a06 */
[----:B------:R-:W-:Y:S01]  /*2f60*/  ISETP.GE.AND P4, PT, R34, RZ, PT ;  /* 0x000000ff2200720c */ /* 0x000fe20003f86270 */
[----:B------:R-:W-:-:S04]  /*2f70*/  IMAD.HI.U32 R28, R10, R33, RZ ;  /* 0x000000210a1c7227 */ /* 0x000fc800078e00ff */
[----:B------:R-:W-:Y:S01]  /*2f80*/  @!P3 IMAD.IADD R26, R26, 0x1, -R6 ;  /* 0x000000011a1ab824 */ /* 0x000fe200078e0a06 */
[----:B------:R-:W-:Y:S01]  /*2f90*/  ISETP.GT.U32.AND P3, PT, R6, R27, PT ;  /* 0x0000001b0600720c */ /* 0x000fe20003f64070 */
[----:B------:R-:W-:Y:S02]  /*2fa0*/  IMAD.MOV R28, RZ, RZ, -R28 ;  /* 0x000000ffff1c7224 */ /* 0x000fe400078e0a1c */
[----:B------:R-:W-:Y:S01]  /*2fb0*/  @!P6 IMAD.IADD R24, R24, 0x1, -R6 ;  /* 0x000000011818e824 */ /* 0x000fe200078e0a06 */
[----:B------:R-:W-:Y:S01]  /*2fc0*/  ISETP.GE.AND P6, PT, R30, RZ, PT ;  /* 0x000000ff1e00720c */ /* 0x000fe20003fc6270 */
[----:B------:R-:W-:Y:S02]  /*2fd0*/  VIADD R32, R5, 0x168 ;  /* 0x0000016805207836 */ /* 0x000fe40000000000 */
[----:B------:R-:W-:Y:S02]  /*2fe0*/  IMAD.MOV R30, RZ, RZ, -R29 ;  /* 0x000000ffff1e7224 */ /* 0x000fe400078e0a1d */
[C---:B------:R-:W-:Y:S01]  /*2ff0*/  IMAD R29, R6.reuse, R28, R33 ;  /* 0x0000001c061d7224 */ /* 0x040fe200078e0221 */
[----:B------:R-:W-:Y:S01]  /*3000*/  IABS R31, R32 ;  /* 0x00000020001f7213 */ /* 0x000fe20000000000 */
[----:B------:R-:W-:-:S02]  /*3010*/  IMAD R28, R6, R30, R35 ;  /* 0x0000001e061c7224 */ /* 0x000fc400078e0223 */
[----:B------:R-:W-:Y:S01]  /*3020*/  @!P5 IMAD.MOV R24, RZ, RZ, -R24 ;  /* 0x000000ffff18d224 */ /* 0x000fe200078e0a18 */
[----:B------:R-:W-:Y:S01]  /*3030*/  ISETP.GT.U32.AND P5, PT, R6, R29, PT ;  /* 0x0000001d0600720c */ /* 0x000fe20003fa4070 */
[----:B------:R-:W-:-:S04]  /*3040*/  IMAD.HI.U32 R30, R10, R31, RZ ;  /* 0x0000001f0a1e7227 */ /* 0x000fc800078e00ff */
[----:B------:R-:W-:Y:S01]  /*3050*/  @!P3 IMAD.IADD R27, R27, 0x1, -R6 ;  /* 0x000000011b1bb824 */ /* 0x000fe200078e0a06 */
[C---:B------:R-:W-:Y:S01]  /*3060*/  ISETP.GT.U32.AND P3, PT, R6.reuse, R28, PT ;  /* 0x0000001c0600720c */ /* 0x040fe20003f64070 */
[----:B------:R-:W-:Y:S02]  /*3070*/  IMAD.MOV R30, RZ, RZ, -R30 ;  /* 0x000000ffff1e7224 */ /* 0x000fe400078e0a1e */
[----:B------:R-:W-:Y:S02]  /*3080*/  VIADD R34, R5, 0x160 ;  /* 0x0000016005227836 */ /* 0x000fe40000000000 */
[----:B------:R-:W-:Y:S02]  /*3090*/  IMAD R30, R6, R30, R31 ;  /* 0x0000001e061e7224 */ /* 0x000fe400078e021f */
[----:B------:R-:W-:Y:S01]  /*30a0*/  @!P5 IMAD.IADD R29, R29, 0x1, -R6 ;  /* 0x000000011d1dd824 */ /* 0x000fe200078e0a06 */
[----:B------:R-:W-:Y:S01]  /*30b0*/  IABS R35, R34 ;  /* 0x0000002200237213 */ /* 0x000fe20000000000 */
[----:B------:R-:W-:Y:S01]  /*30c0*/  IMAD.HI.U32 R33, R10, R39, RZ ;  /* 0x000000270a217227 */ /* 0x000fe200078e00ff */
[----:B------:R-:W-:-:S03]  /*30d0*/  ISETP.GT.U32.AND P5, PT, R6, R30, PT ;  /* 0x0000001e0600720c */ /* 0x000fc60003fa4070 */
[----:B------:R-:W-:Y:S02]  /*30e0*/  @!P3 IMAD.IADD R28, R28, 0x1, -R6 ;  /* 0x000000011c1cb824 */ /* 0x000fe400078e0a06 */
[----:B------:R-:W-:Y:S01]  /*30f0*/  @!P1 IMAD.MOV R25, RZ, RZ, -R25 ;  /* 0x000000ffff199224 */ /* 0x000fe200078e0a19 */
[C---:B------:R-:W-:Y:S01]  /*3100*/  ISETP.GT.U32.AND P1, PT, R6.reuse, R26, PT ;  /* 0x0000001a0600720c */ /* 0x040fe20003f24070 */
[----:B------:R-:W-:Y:S01]  /*3110*/  IMAD.MOV R33, RZ, RZ, -R33 ;  /* 0x000000ffff217224 */ /* 0x000fe200078e0a21 */
[----:B------:R-:W-:Y:S01]  /*3120*/  ISETP.GT.U32.AND P3, PT, R6, R28, PT ;  /* 0x0000001c0600720c */ /* 0x000fe20003f64070 */
[----:B------:R-:W-:-:S04]  /*3130*/  IMAD.HI.U32 R31, R10, R35, RZ ;  /* 0x000000230a1f7227 */ /* 0x000fc800078e00ff */
[--C-:B------:R-:W-:Y:S02]  /*3140*/  @!P5 IMAD.IADD R30, R30, 0x1, -R6.reuse ;  /* 0x000000011e1ed824 */ /* 0x100fe400078e0a06 */
[C---:B------:R-:W-:Y:S01]  /*3150*/  IMAD R33, R6.reuse, R33, R39 ;  /* 0x0000002106217224 */ /* 0x040fe200078e0227 */
[----:B------:R-:W-:Y:S01]  /*3160*/  IABS R39, R42 ;  /* 0x0000002a00277213 */ /* 0x000fe20000000000 */
[----:B------:R-:W-:Y:S01]  /*3170*/  @!P2 IMAD.MOV R27, RZ, RZ, -R27 ;  /* 0x000000ffff1ba224 */ /* 0x000fe200078e0a1b */
[C---:B------:R-:W-:Y:S01]  /*3180*/  ISETP.GT.U32.AND P5, PT, R6.reuse, R30, PT ;  /* 0x0000001e0600720c */ /* 0x040fe20003fa4070 */
[----:B------:R-:W-:Y:S01]  /*3190*/  IMAD.MOV R31, RZ, RZ, -R31 ;  /* 0x000000ffff1f7224 */ /* 0x000fe200078e0a1f */
[----:B------:R-:W-:Y:S01]  /*31a0*/  ISETP.GT.U32.AND P2, PT, R6, R29, PT ;  /* 0x0000001d0600720c */ /* 0x000fe20003f44070 */
[--C-:B------:R-:W-:Y:S02]  /*31b0*/  @!P3 IMAD.IADD R28, R28, 0x1, -R6.reuse ;  /* 0x000000011c1cb824 */ /* 0x100fe400078e0a06 */
[----:B------:R-:W-:Y:S01]  /*31c0*/  @!P1 IMAD.IADD R26, R26, 0x1, -R6 ;  /* 0x000000011a1a9824 */ /* 0x000fe200078e0a06 */
[----:B------:R-:W-:Y:S01]  /*31d0*/  ISETP.GE.AND P1, PT, R32, RZ, PT ;  /* 0x000000ff2000720c */ /* 0x000fe20003f26270 */
[----:B------:R-:W-:Y:S01]  /*31e0*/  @!P4 IMAD.MOV R28, RZ, RZ, -R28 ;  /* 0x000000ffff1cc224 */ /* 0x000fe200078e0a1c */
[C---:B------:R-:W-:Y:S01]  /*31f0*/  ISETP.GT.U32.AND P4, PT, R6.reuse, R33, PT ;  /* 0x000000210600720c */ /* 0x040fe20003f84070 */
[----:B------:R-:W-:Y:S01]  /*3200*/  IMAD R31, R6, R31, R35 ;  /* 0x0000001f061f7224 */ /* 0x000fe200078e0223 */
[----:B------:R-:W-:Y:S01]  /*3210*/  IABS R35, R40 ;  /* 0x0000002800237213 */ /* 0x000fe20000000000 */
[----:B------:R-:W-:-:S04]  /*3220*/  IMAD.HI.U32 R32, R10, R37, RZ ;  /* 0x000000250a207227 */ /* 0x000fc800078e00ff */
[----:B------:R-:W-:Y:S01]  /*3230*/  @!P5 IMAD.IADD R30, R30, 0x1, -R6 ;  /* 0x000000011e1ed824 */ /* 0x000fe200078e0a06 */
[----:B------:R-:W-:Y:S01]  /*3240*/  ISETP.GE.AND P5, PT, R38, RZ, PT ;  /* 0x000000ff2600720c */ /* 0x000fe20003fa6270 */
[----:B------:R-:W-:Y:S01]  /*3250*/  @!P0 IMAD.MOV R26, RZ, RZ, -R26 ;  /* 0x000000ffff1a8224 */ /* 0x000fe200078e0a1a */
[----:B------:R-:W-:Y:S01]  /*3260*/  ISETP.GE.AND P0, PT, R34, RZ, PT ;  /* 0x000000ff2200720c */ /* 0x000fe20003f06270 */
[----:B------:R-:W-:Y:S02]  /*3270*/  IMAD.MOV R32, RZ, RZ, -R32 ;  /* 0x000000ffff207224 */ /* 0x000fe400078e0a20 */
[----:B------:R-:W-:Y:S02]  /*3280*/  VIADD R38, R5, 0x140 ;  /* 0x0000014005267836 */ /* 0x000fe40000000000 */
[----:B------:R-:W-:-:S04]  /*3290*/  IMAD.HI.U32 R34, R10, R35, RZ ;  /* 0x000000230a227227 */ /* 0x000fc800078e00ff */
[--C-:B------:R-:W-:Y:S01]  /*32a0*/  @!P2 IMAD.IADD R29, R29, 0x1, -R6.reuse ;  /* 0x000000011d1da824 */ /* 0x100fe200078e0a06 */
[C---:B------:R-:W-:Y:S01]  /*32b0*/  ISETP.GT.U32.AND P2, PT, R6.reuse, R31, PT ;  /* 0x0000001f0600720c */ /* 0x040fe20003f44070 */
[C---:B------:R-:W-:Y:S01]  /*32c0*/  IMAD R32, R6.reuse, R32, R37 ;  /* 0x0000002006207224 */ /* 0x040fe200078e0225 */
[----:B------:R-:W-:Y:S01]  /*32d0*/  IABS R37, R38 ;  /* 0x0000002600257213 */ /* 0x000fe20000000000 */
[----:B------:R-:W-:Y:S02]  /*32e0*/  @!P4 IMAD.IADD R33, R33, 0x1, -R6 ;  /* 0x000000012121c824 */ /* 0x000fe400078e0a06 */
[----:B------:R-:W-:Y:S01]  /*32f0*/  IMAD.MOV R34, RZ, RZ, -R34 ;  /* 0x000000ffff227224 */ /* 0x000fe200078e0a22 */
[C---:B------:R-:W-:Y:S01]  /*3300*/  ISETP.GT.U32.AND P3, PT, R6.reuse, R32, PT ;  /* 0x000000200600720c */ /* 0x040fe20003f64070 */
[----:B------:R-:W-:Y:S01]  /*3310*/  @!P6 IMAD.MOV R29, RZ, RZ, -R29 ;  /* 0x000000ffff1de224 */ /* 0x000fe200078e0a1d */
[C---:B------:R-:W-:Y:S01]  /*3320*/  ISETP.GT.U32.AND P4, PT, R6.reuse, R33, PT ;  /* 0x000000210600720c */ /* 0x040fe20003f84070 */
[----:B------:R-:W-:Y:S01]  /*3330*/  IMAD R34, R6, R34, R35 ;  /* 0x0000002206227224 */ /* 0x000fe200078e0223 */
[----:B------:R-:W-:Y:S01]  /*3340*/  ISETP.GE.AND P6, PT, R36, RZ, PT ;  /* 0x000000ff2400720c */ /* 0x000fe20003fc6270 */
[----:B------:R-:W-:-:S04]  /*3350*/  IMAD.HI.U32 R35, R10, R37, RZ ;  /* 0x000000250a237227 */ /* 0x000fc800078e00ff */
[----:B------:R-:W-:Y:S02]  /*3360*/  IMAD.MOV R35, RZ, RZ, -R35 ;  /* 0x000000ffff237224 */ /* 0x000fe400078e0a23 */
[----:B------:R-:W-:Y:S02]  /*3370*/  @!P2 IMAD.IADD R31, R31, 0x1, -R6 ;  /* 0x000000011f1fa824 */ /* 0x000fe400078e0a06 */
[----:B------:R-:W-:Y:S02]  /*3380*/  IMAD R35, R6, R35, R37 ;  /* 0x0000002306237224 */ /* 0x000fe400078e0225 */
[----:B------:R-:W-:Y:S01]  /*3390*/  IMAD.HI.U32 R36, R10, R39, RZ ;  /* 0x000000270a247227 */ /* 0x000fe200078e00ff */
[----:B------:R-:W-:-:S03]  /*33a0*/  ISETP.GT.U32.AND P2, PT, R6, R31, PT ;  /* 0x0000001f0600720c */ /* 0x000fc60003f44070 */
[----:B------:R-:W-:Y:S01]  /*33b0*/  @!P1 IMAD.MOV R30, RZ, RZ, -R30 ;  /* 0x000000ffff1e9224 */ /* 0x000fe200078e0a1e */
[C---:B------:R-:W-:Y:S01]  /*33c0*/  ISETP.GT.U32.AND P1, PT, R6.reuse, R34, PT ;  /* 0x000000220600720c */ /* 0x040fe20003f24070 */
[----:B------:R-:W-:Y:S01]  /*33d0*/  @!P4 IMAD.IADD R33, R33, 0x1, -R6 ;  /* 0x000000012121c824 */ /* 0x000fe200078e0a06 */
[C---:B------:R-:W-:Y:S01]  /*33e0*/  ISETP.GT.U32.AND P4, PT, R6.reuse, R35, PT ;  /* 0x000000230600720c */ /* 0x040fe20003f84070 */
[----:B------:R-:W-:Y:S02]  /*33f0*/  IMAD.MOV R36, RZ, RZ, -R36 ;  /* 0x000000ffff247224 */ /* 0x000fe400078e0a24 */
[----:B------:R-:W-:Y:S02]  /*3400*/  @!P5 IMAD.MOV R33, RZ, RZ, -R33 ;  /* 0x000000ffff21d224 */ /* 0x000fe400078e0a21 */
[----:B------:R-:W-:Y:S02]  /*3410*/  IMAD R36, R6, R36, R39 ;  /* 0x0000002406247224 */ /* 0x000fe400078e0227 */
[--C-:B------:R-:W-:Y:S01]  /*3420*/  @!P2 IMAD.IADD R31, R31, 0x1, -R6.reuse ;  /* 0x000000011f1fa824 */ /* 0x100fe200078e0a06 */
[----:B------:R-:W-:Y:S01]  /*3430*/  ISETP.GE.AND P2, PT, R40, RZ, PT ;  /* 0x000000ff2800720c */ /* 0x000fe20003f46270 */
[----:B------:R-:W-:Y:S01]  /*3440*/  VIADD R40, R5, 0x130 ;  /* 0x0000013005287836 */ /* 0x000fe20000000000 */
[----:B------:R-:W-:Y:S01]  /*3450*/  ISETP.GT.U32.AND P5, PT, R6, R36, PT ;  /* 0x000000240600720c */ /* 0x000fe20003fa4070 */
[--C-:B------:R-:W-:Y:S01]  /*3460*/  @!P1 IMAD.IADD R34, R34, 0x1, -R6.reuse ;  /* 0x0000000122229824 */ /* 0x100fe200078e0a06 */
[----:B------:R-:W-:Y:S01]  /*3470*/  ISETP.GE.AND P1, PT, R42, RZ, PT ;  /* 0x000000ff2a00720c */ /* 0x000fe20003f26270 */
[--C-:B------:R-:W-:Y:S01]  /*3480*/  @!P4 IMAD.IADD R35, R35, 0x1, -R6.reuse ;  /* 0x000000012323c824 */ /* 0x100fe200078e0a06 */
[----:B------:R-:W-:Y:S01]  /*3490*/  IABS R41, R40 ;  /* 0x0000002800297213 */ /* 0x000fe20000000000 */
[----:B------:R-:W-:Y:S01]  /*34a0*/  @!P0 IMAD.MOV R31, RZ, RZ, -R31 ;  /* 0x000000ffff1f8224 */ /* 0x000fe200078e0a1f */
[----:B------:R-:W-:Y:S01]  /*34b0*/  ISETP.GT.U32.AND P0, PT, R6, R34, PT ;  /* 0x000000220600720c */ /* 0x000fe20003f04070 */
[----:B------:R-:W-:Y:S01]  /*34c0*/  @!P3 IMAD.IADD R32, R32, 0x1, -R6 ;  /* 0x000000012020b824 */ /* 0x000fe200078e0a06 */
[----:B------:R-:W-:Y:S01]  /*34d0*/  ISETP.GT.U32.AND P4, PT, R6, R35, PT ;  /* 0x000000230600720c */ /* 0x000fe20003f84070 */
[----:B------:R-:W-:-:S03]  /*34e0*/  IMAD.HI.U32 R37, R10, R41, RZ ;  /* 0x000000290a257227 */ /* 0x000fc600078e00ff */
[----:B------:R-:W-:Y:S01]  /*34f0*/  ISETP.GT.U32.AND P3, PT, R6, R32, PT ;  /* 0x000000200600720c */ /* 0x000fe20003f64070 */
[----:B------:R-:W-:Y:S02]  /*3500*/  VIADD R39, R5, 0x120 ;  /* 0x0000012005277836 */ /* 0x000fe40000000000 */
[--C-:B------:R-:W-:Y:S02]  /*3510*/  @!P5 IMAD.IADD R36, R36, 0x1, -R6.reuse ;  /* 0x000000012424d824 */ /* 0x100fe400078e0a06 */
[----:B------:R-:W-:Y:S01]  /*3520*/  IMAD.MOV R37, RZ, RZ, -R37 ;  /* 0x000000ffff257224 */ /* 0x000fe200078e0a25 */
[----:B------:R-:W-:Y:S01]  /*3530*/  IABS R43, R39 ;  /* 0x00000027002b7213 */ /* 0x000fe20000000000 */
[--C-:B------:R-:W-:Y:S01]  /*3540*/  @!P0 IMAD.IADD R34, R34, 0x1, -R6.reuse ;  /* 0x0000000122228824 */ /* 0x100fe200078e0a06 */
[C---:B------:R-:W-:Y:S01]  /*3550*/  ISETP.GT.U32.AND P5, PT, R6.reuse, R36, PT ;  /* 0x000000240600720c */ /* 0x040fe20003fa4070 */
[----:B------:R-:W-:Y:S02]  /*3560*/  IMAD R37, R6, R37, R41 ;  /* 0x0000002506257224 */ /* 0x000fe400078e0229 */
[----:B------:R-:W-:Y:S01]  /*3570*/  @!P4 IMAD.IADD R35, R35, 0x1, -R6 ;  /* 0x000000012323c824 */ /* 0x000fe200078e0a06 */
[----:B------:R-:W-:Y:S01]  /*3580*/  ISETP.GE.AND P4, PT, R39, RZ, PT ;  /* 0x000000ff2700720c */ /* 0x000fe20003f86270 */
[----:B------:R-:W-:-:S04]  /*3590*/  IMAD.HI.U32 R39, R10, R43, RZ ;  /* 0x0000002b0a277227 */ /* 0x000fc800078e00ff */
[----:B------:R-:W-:Y:S01]  /*35a0*/  @!P2 IMAD.MOV R34, RZ, RZ, -R34 ;  /* 0x000000ffff22a224 */ /* 0x000fe200078e0a22 */
[----:B------:R-:W-:Y:S01]  /*35b0*/  ISETP.GT.U32.AND P2, PT, R6, R37, PT ;  /* 0x000000250600720c */ /* 0x000fe20003f44070 */
[----:B------:R-:W-:Y:S02]  /*35c0*/  IMAD.MOV R39, RZ, RZ, -R39 ;  /* 0x000000ffff277224 */ /* 0x000fe400078e0a27 */
[--C-:B------:R-:W-:Y:S01]  /*35d0*/  @!P3 IMAD.IADD R32, R32, 0x1, -R6.reuse ;  /* 0x000000012020b824 */ /* 0x100fe200078e0a06 */
[----:B------:R-:W-:Y:S01]  /*35e0*/  ISETP.GE.AND P3, PT, R38, RZ, PT ;  /* 0x000000ff2600720c */ /* 0x000fe20003f66270 */
[----:B------:R-:W-:Y:S02]  /*35f0*/  @!P5 IMAD.IADD R36, R36, 0x1, -R6 ;  /* 0x000000012424d824 */ /* 0x000fe400078e0a06 */
[----:B------:R-:W-:Y:S01]  /*3600*/  IMAD R39, R6, R39, R43 ;  /* 0x0000002706277224 */ /* 0x000fe200078e022b */
[----:B------:R-:W-:Y:S01]  /*3610*/  IABS R43, R44 ;  /* 0x0000002c002b7213 */ /* 0x000fe20000000000 */
[----:B------:R-:W-:Y:S01]  /*3620*/  @!P6 IMAD.MOV R32, RZ, RZ, -R32 ;  /* 0x000000ffff20e224 */ /* 0x000fe200078e0a20 */
[----:B------:R-:W-:Y:S01]  /*3630*/  ISETP.GE.AND P6, PT, R40, RZ, PT ;  /* 0x000000ff2800720c */ /* 0x000fe20003fc6270 */
[----:B------:R-:W-:-:S02]  /*3640*/  VIADD R38, R5, 0x128 ;  /* 0x0000012805267836 */ /* 0x000fc40000000000 */
[----:B------:R-:W-:Y:S02]  /*3650*/  VIADD R40, R5, 0x118 ;  /* 0x0000011805287836 */ /* 0x000fe40000000000 */
[----:B------:R-:W-:Y:S01]  /*3660*/  @!P1 IMAD.MOV R36, RZ, RZ, -R36 ;  /* 0x000000ffff249224 */ /* 0x000fe200078e0a24 */
[----:B------:R-:W-:Y:S01]  /*3670*/  ISETP.GT.U32.AND P1, PT, R6, R39, PT ;  /* 0x000000270600720c */ /* 0x000fe20003f24070 */
[----:B------:R-:W-:Y:S01]  /*3680*/  @!P2 IMAD.IADD R37, R37, 0x1, -R6 ;  /* 0x000000012525a824 */ /* 0x000fe200078e0a06 */
[----:B------:R-:W-:Y:S01]  /*3690*/  ISETP.GE.AND P0, PT, R38, RZ, PT ;  /* 0x000000ff2600720c */ /* 0x000fe20003f06270 */
[----:B------:R-:W-:Y:S01]  /*36a0*/  @!P3 IMAD.MOV R35, RZ, RZ, -R35 ;  /* 0x000000ffff23b224 */ /* 0x000fe200078e0a23 */
[----:B------:R-:W-:Y:S01]  /*36b0*/  IABS R38, R38 ;  /* 0x0000002600267213 */ /* 0x000fe20000000000 */
[C---:B------:R-:W-:Y:S01]  /*36c0*/  VIADD R56, R5.reuse, 0xb0 ;  /* 0x000000b005387836 */ /* 0x040fe20000000000 */
[----:B------:R-:W-:Y:S01]  /*36d0*/  IABS R45, R40 ;  /* 0x00000028002d7213 */ /* 0x000fe20000000000 */
[----:B------:R-:W-:Y:S01]  /*36e0*/  VIADD R58, R5, 0xa8 ;  /* 0x000000a8053a7836 */ /* 0x000fe20000000000 */
[----:B------:R-:W-:Y:S01]  /*36f0*/  ISETP.GE.AND P3, PT, R40, RZ, PT ;  /* 0x000000ff2800720c */ /* 0x000fe20003f66270 */
[----:B------:R-:W-:Y:S01]  /*3700*/  IMAD.MOV.U32 R41, RZ, RZ, R38 ;  /* 0x000000ffff297224 */ /* 0x000fe200078e0026 */
[----:B------:R-:W-:Y:S01]  /*3710*/  ISETP.GT.U32.AND P2, PT, R6, R37, PT ;  /* 0x000000250600720c */ /* 0x000fe20003f44070 */
[----:B------:R-:W-:Y:S01]  /*3720*/  IMAD.HI.U32 R40, R10, R45, RZ ;  /* 0x0000002d0a287227 */ /* 0x000fe200078e00ff */
[----:B------:R-:W-:-:S02]  /*3730*/  IABS R59, R56 ;  /* 0x00000038003b7213 */ /* 0x000fc40000000000 */
[----:B------:R-:W-:Y:S01]  /*3740*/  IABS R61, R58 ;  /* 0x0000003a003d7213 */ /* 0x000fe20000000000 */
[----:B------:R-:W-:-:S04]  /*3750*/  IMAD.HI.U32 R38, R10, R41, RZ ;  /* 0x000000290a267227 */ /* 0x000fc800078e00ff */
[----:B------:R-:W-:Y:S02]  /*3760*/  IMAD.MOV R40, RZ, RZ, -R40 ;  /* 0x000000ffff287224 */ /* 0x000fe400078e0a28 */
[----:B------:R-:W-:Y:S02]  /*3770*/  @!P1 IMAD.IADD R39, R39, 0x1, -R6 ;  /* 0x0000000127279824 */ /* 0x000fe400078e0a06 */
[----:B------:R-:W-:Y:S02]  /*3780*/  IMAD.MOV R38, RZ, RZ, -R38 ;  /* 0x000000ffff267224 */ /* 0x000fe400078e0a26 */
[C---:B------:R-:W-:Y:S01]  /*3790*/  IMAD R40, R6.reuse, R40, R45 ;  /* 0x0000002806287224 */ /* 0x040fe200078e022d */
[----:B------:R-:W-:Y:S01]  /*37a0*/  IABS R45, R46 ;  /* 0x0000002e002d7213 */ /* 0x000fe20000000000 */
[C---:B------:R-:W-:Y:S01]  /*37b0*/  IMAD R38, R6.reuse, R38, R41 ;  /* 0x0000002606267224 */ /* 0x040fe200078e0229 */
[C---:B------:R-:W-:Y:S01]  /*37c0*/  ISETP.GT.U32.AND P1, PT, R6.reuse, R39, PT ;  /* 0x000000270600720c */ /* 0x040fe20003f24070 */
[----:B------:R-:W-:Y:S01]  /*37d0*/  @!P2 IMAD.IADD R37, R37, 0x1, -R6 ;  /* 0x000000012525a824 */ /* 0x000fe200078e0a06 */
[----:B------:R-:W-:Y:S01]  /*37e0*/  ISETP.GT.U32.AND P2, PT, R6, R40, PT ;  /* 0x000000280600720c */ /* 0x000fe20003f44070 */
[----:B------:R-:W-:Y:S01]  /*37f0*/  IMAD.HI.U32 R41, R10, R43, RZ ;  /* 0x0000002b0a297227 */ /* 0x000fe200078e00ff */
[----:B------:R-:W-:-:S03]  /*3800*/  ISETP.GT.U32.AND P5, PT, R6, R38, PT ;  /* 0x000000260600720c */ /* 0x000fc60003fa4070 */
[----:B------:R-:W-:-:S04]  /*3810*/  IMAD.HI.U32 R42, R10, R45, RZ ;  /* 0x0000002d0a2a7227 */ /* 0x000fc800078e00ff */
[----:B------:R-:W-:Y:S01]  /*3820*/  @!P6 IMAD.MOV R37, RZ, RZ, -R37 ;  /* 0x000000ffff25e224 */ /* 0x000fe200078e0a25 */
[----:B------:R-:W-:Y:S01]  /*3830*/  ISETP.GE.AND P6, PT, R44, RZ, PT ;  /* 0x000000ff2c00720c */ /* 0x000fe20003fc6270 */
[----:B------:R-:W-:Y:S02]  /*3840*/  IMAD.MOV R41, RZ, RZ, -R41 ;  /* 0x000000ffff297224 */ /* 0x000fe400078e0a29 */
[----:B------:R-:W-:Y:S02]  /*3850*/  IMAD.MOV R44, RZ, RZ, -R42 ;  /* 0x000000ffff2c7224 */ /* 0x000fe400078e0a2a */
[C---:B------:R-:W-:Y:S02]  /*3860*/  IMAD R42, R6.reuse, R41, R43 ;  /* 0x00000029062a7224 */ /* 0x040fe400078e022b */
[C---:B------:R-:W-:Y:S02]  /*3870*/  IMAD R41, R6.reuse, R44, R45 ;  /* 0x0000002c06297224 */ /* 0x040fe400078e022d */
[--C-:B------:R-:W-:Y:S01]  /*3880*/  @!P1 IMAD.IADD R39, R39, 0x1, -R6.reuse ;  /* 0x0000000127279824 */ /* 0x100fe200078e0a06 */
[----:B------:R-:W-:Y:S01]  /*3890*/  ISETP.GT.U32.AND P1, PT, R6, R42, PT ;  /* 0x0000002a0600720c */ /* 0x000fe20003f24070 */
[----:B------:R-:W-:-:S02]  /*38a0*/  @!P2 IMAD.IADD R40, R40, 0x1, -R6 ;  /* 0x000000012828a824 */ /* 0x000fc400078e0a06 */
[----:B------:R-:W-:Y:S01]  /*38b0*/  @!P4 IMAD.MOV R39, RZ, RZ, -R39 ;  /* 0x000000ffff27c224 */ /* 0x000fe200078e0a27 */
[----:B------:R-:W-:Y:S01]  /*38c0*/  ISETP.GT.U32.AND P4, PT, R6, R41, PT ;  /* 0x000000290600720c */ /* 0x000fe20003f84070 */
[----:B------:R-:W-:Y:S01]  /*38d0*/  IMAD.HI.U32 R43, R10, R47, RZ ;  /* 0x0000002f0a2b7227 */ /* 0x000fe200078e00ff */
[----:B------:R-:W-:-:S03]  /*38e0*/  ISETP.GT.U32.AND P2, PT, R6, R40, PT ;  /* 0x000000280600720c */ /* 0x000fc60003f44070 */
[--C-:B------:R-:W-:Y:S02]  /*38f0*/  @!P5 IMAD.IADD R38, R38, 0x1, -R6.reuse ;  /* 0x000000012626d824 */ /* 0x100fe400078e0a06 */
[----:B------:R-:W-:Y:S02]  /*3900*/  IMAD.MOV R43, RZ, RZ, -R43 ;  /* 0x000000ffff2b7224 */ /* 0x000fe400078e0a2b */
[----:B------:R-:W-:Y:S01]  /*3910*/  VIADD R44, R5, 0xf8 ;  /* 0x000000f8052c7836 */ /* 0x000fe20000000000 */
[C---:B------:R-:W-:Y:S01]  /*3920*/  ISETP.GT.U32.AND P5, PT, R6.reuse, R38, PT ;  /* 0x000000260600720c */ /* 0x040fe20003fa4070 */
[----:B------:R-:W-:Y:S02]  /*3930*/  IMAD R43, R6, R43, R47 ;  /* 0x0000002b062b7224 */ /* 0x000fe400078e022f */
[--C-:B------:R-:W-:Y:S01]  /*3940*/  @!P4 IMAD.IADD R41, R41, 0x1, -R6.reuse ;  /* 0x000000012929c824 */ /* 0x100fe200078e0a06 */
[----:B------:R-:W-:Y:S01]  /*3950*/  IABS R47, R44 ;  /* 0x0000002c002f7213 */ /* 0x000fe20000000000 */
[--C-:B------:R-:W-:Y:S01]  /*3960*/  @!P2 IMAD.IADD R40, R40, 0x1, -R6.reuse ;  /* 0x000000012828a824 */ /* 0x100fe200078e0a06 */
[----:B------:R-:W-:Y:S01]  /*3970*/  ISETP.GE.AND P2, PT, R44, RZ, PT ;  /* 0x000000ff2c00720c */ /* 0x000fe20003f46270 */
[----:B------:R-:W-:Y:S01]  /*3980*/  @!P1 IMAD.IADD R42, R42, 0x1, -R6 ;  /* 0x000000012a2a9824 */ /* 0x000fe200078e0a06 */
[----:B------:R-:W-:Y:S01]  /*3990*/  ISETP.GT.U32.AND P4, PT, R6, R41, PT ;  /* 0x000000290600720c */ /* 0x000fe20003f84070 */
[----:B------:R-:W-:-:S03]  /*39a0*/  IMAD.HI.U32 R44, R10, R47, RZ ;  /* 0x0000002f0a2c7227 */ /* 0x000fc600078e00ff */
[----:B------:R-:W-:Y:S01]  /*39b0*/  ISETP.GT.U32.AND P1, PT, R6, R42, PT ;  /* 0x0000002a0600720c */ /* 0x000fe20003f24070 */
[----:B------:R-:W-:Y:S02]  /*39c0*/  IMAD.MOV R44, RZ, RZ, -R44 ;  /* 0x000000ffff2c7224 */ /* 0x000fe400078e0a2c */
[----:B------:R-:W-:Y:S01]  /*39d0*/  @!P5 IMAD.IADD R38, R38, 0x1, -R6 ;  /* 0x000000012626d824 */ /* 0x000fe200078e0a06 */
[----:B------:R-:W-:Y:S01]  /*39e0*/  ISETP.GE.AND P5, PT, R46, RZ, PT ;  /* 0x000000ff2e00720c */ /* 0x000fe20003fa6270 */
[----:B------:R-:W-:Y:S01]  /*39f0*/  @!P3 IMAD.MOV R40, RZ, RZ, -R40 ;  /* 0x000000ffff28b224 */ /* 0x000fe200078e0a28 */
[C---:B------:R-:W-:Y:S01]  /*3a00*/  ISETP.GT.U32.AND P3, PT, R6.reuse, R43, PT ;  /* 0x0000002b0600720c */ /* 0x040fe20003f64070 */
[----:B------:R-:W-:Y:S02]  /*3a10*/  VIADD R46, R5, 0xf0 ;  /* 0x000000f0052e7836 */ /* 0x000fe40000000000 */
[C---:B------:R-:W-:Y:S02]  /*3a20*/  IMAD R44, R6.reuse, R44, R47 ;  /* 0x0000002c062c7224 */ /* 0x040fe400078e022f */
[----:B------:R-:W-:Y:S01]  /*3a30*/  @!P4 IMAD.IADD R41, R41, 0x1, -R6 ;  /* 0x000000012929c824 */ /* 0x000fe200078e0a06 */
[----:B------:R-:W-:Y:S01]  /*3a40*/  IABS R49, R46 ;  /* 0x0000002e00317213 */ /* 0x000fe20000000000 */
[----:B------:R-:W-:Y:S01]  /*3a50*/  @!P0 IMAD.MOV R38, RZ, RZ, -R38 ;  /* 0x000000ffff268224 */ /* 0x000fe200078e0a26 */
[----:B------:R-:W-:Y:S01]  /*3a60*/  ISETP.GT.U32.AND P4, PT, R6, R44, PT ;  /* 0x0000002c0600720c */ /* 0x000fe20003f84070 */
[----:B------:R-:W-:Y:S01]  /*3a70*/  @!P1 IMAD.IADD R42, R42, 0x1, -R6 ;  /* 0x000000012a2a9824 */ /* 0x000fe200078e0a06 */
[----:B------:R-:W-:Y:S01]  /*3a80*/  ISETP.GE.AND P0, PT, R48, RZ, PT ;  /* 0x000000ff3000720c */ /* 0x000fe20003f06270 */
[----:B------:R-:W-:Y:S01]  /*3a90*/  IMAD.HI.U32 R45, R10, R49, RZ ;  /* 0x000000310a2d7227 */ /* 0x000fe200078e00ff */
[----:B------:R-:W-:-:S02]  /*3aa0*/  IABS R48, R52 ;  /* 0x0000003400307213 */ /* 0x000fc40000000000 */
[----:B------:R-:W-:Y:S01]  /*3ab0*/  ISETP.GE.AND P1, PT, R46, RZ, PT ;  /* 0x000000ff2e00720c */ /* 0x000fe20003f26270 */
[----:B------:R-:W-:Y:S02]  /*3ac0*/  @!P3 IMAD.IADD R43, R43, 0x1, -R6 ;  /* 0x000000012b2bb824 */ /* 0x000fe400078e0a06 */
[----:B------:R-:W-:Y:S02]  /*3ad0*/  IMAD.MOV R45, RZ, RZ, -R45 ;  /* 0x000000ffff2d7224 */ /* 0x000fe400078e0a2d */
[----:B------:R-:W-:Y:S01]  /*3ae0*/  @!P5 IMAD.MOV R41, RZ, RZ, -R41 ;  /* 0x000000ffff29d224 */ /* 0x000fe200078e0a29 */
[C---:B------:R-:W-:Y:S01]  /*3af0*/  ISETP.GT.U32.AND P3, PT, R6.reuse, R43, PT ;  /* 0x0000002b0600720c */ /* 0x040fe20003f64070 */
[----:B------:R-:W-:Y:S01]  /*3b00*/  IMAD R46, R6, R45, R49 ;  /* 0x0000002d062e7224 */ /* 0x000fe200078e0231 */
[----:B------:R-:W-:Y:S01]  /*3b10*/  ISETP.GE.AND P5, PT, R50, RZ, PT ;  /* 0x000000ff3200720c */ /* 0x000fe20003fa6270 */
[----:B------:R-:W-:-:S04]  /*3b20*/  IMAD.HI.U32 R45, R10, R51, RZ ;  /* 0x000000330a2d7227 */ /* 0x000fc800078e00ff */
[----:B------:R-:W-:Y:S02]  /*3b30*/  @!P4 IMAD.IADD R44, R44, 0x1, -R6 ;  /* 0x000000012c2cc824 */ /* 0x000fe400078e0a06 */
[----:B------:R-:W-:Y:S02]  /*3b40*/  IMAD.MOV.U32 R49, RZ, RZ, R48 ;  /* 0x000000ffff317224 */ /* 0x000fe400078e0030 */
[----:B------:R-:W-:Y:S01]  /*3b50*/  IMAD.MOV R45, RZ, RZ, -R45 ;  /* 0x000000ffff2d7224 */ /* 0x000fe200078e0a2d */
[----:B------:R-:W-:Y:S01]  /*3b60*/  ISETP.GT.U32.AND P4, PT, R6, R44, PT ;  /* 0x0000002c0600720c */ /* 0x000fe20003f84070 */
[----:B------:R-:W-:-:S04]  /*3b70*/  IMAD.HI.U32 R47, R10, R49, RZ ;  /* 0x000000310a2f7227 */ /* 0x000fc800078e00ff */
[C---:B------:R-:W-:Y:S02]  /*3b80*/  IMAD R45, R6.reuse, R45, R51 ;  /* 0x0000002d062d7224 */ /* 0x040fe400078e0233 */
[----:B------:R-:W-:Y:S02]  /*3b90*/  IMAD.MOV R47, RZ, RZ, -R47 ;  /* 0x000000ffff2f7224 */ /* 0x000fe400078e0a2f */
[--C-:B------:R-:W-:Y:S01]  /*3ba0*/  @!P3 IMAD.IADD R43, R43, 0x1, -R6.reuse ;  /* 0x000000012b2bb824 */ /* 0x100fe200078e0a06 */
[C---:B------:R-:W-:Y:S01]  /*3bb0*/  ISETP.GT.U32.AND P3, PT, R6.reuse, R45, PT ;  /* 0x0000002d0600720c */ /* 0x040fe20003f64070 */
[----:B------:R-:W-:Y:S02]  /*3bc0*/  IMAD R47, R6, R47, R49 ;  /* 0x0000002f062f7224 */ /* 0x000fe400078e0231 */
[----:B------:R-:W-:Y:S02]  /*3bd0*/  @!P4 IMAD.IADD R44, R44, 0x1, -R6 ;  /* 0x000000012c2cc824 */ /* 0x000fe400078e0a06 */
[----:B------:R-:W-:Y:S01]  /*3be0*/  VIADD R50, R5, 0xd8 ;  /* 0x000000d805327836 */ /* 0x000fe20000000000 */
[C---:B------:R-:W-:Y:S01]  /*3bf0*/  ISETP.GT.U32.AND P4, PT, R6.reuse, R47, PT ;  /* 0x0000002f0600720c */ /* 0x040fe20003f84070 */
[----:B------:R-:W-:Y:S01]  /*3c00*/  @!P6 IMAD.MOV R42, RZ, RZ, -R42 ;  /* 0x000000ffff2ae224 */ /* 0x000fe200078e0a2a */
[----:B------:R-:W-:Y:S01]  /*3c10*/  ISETP.GT.U32.AND P6, PT, R6, R46, PT ;  /* 0x0000002e0600720c */ /* 0x000fe20003fc4070 */
[----:B------:R-:W-:Y:S01]  /*3c20*/  @!P0 IMAD.MOV R43, RZ, RZ, -R43 ;  /* 0x000000ffff2b8224 */ /* 0x000fe200078e0a2b */
[----:B------:R-:W-:Y:S01]  /*3c30*/  IABS R51, R50 ;  /* 0x0000003200337213 */ /* 0x000fe20000000000 */
[----:B------:R-:W-:Y:S01]  /*3c40*/  IMAD.HI.U32 R49, R10, R53, RZ ;  /* 0x000000350a317227 */ /* 0x000fe200078e00ff */
[----:B------:R-:W-:-:S03]  /*3c50*/  ISETP.GE.AND P0, PT, R52, RZ, PT ;  /* 0x000000ff3400720c */ /* 0x000fc60003f06270 */
[----:B------:R-:W-:Y:S02]  /*3c60*/  @!P3 IMAD.IADD R45, R45, 0x1, -R6 ;  /* 0x000000012d2db824 */ /* 0x000fe400078e0a06 */
[----:B------:R-:W-:-:S03]  /*3c70*/  IMAD.HI.U32 R48, R10, R51, RZ ;  /* 0x000000330a307227 */ /* 0x000fc600078e00ff */
[----:B------:R-:W-:Y:S01]  /*3c80*/  ISETP.GT.U32.AND P3, PT, R6, R45, PT ;  /* 0x0000002d0600720c */ /* 0x000fe20003f64070 */
[----:B------:R-:W-:Y:S02]  /*3c90*/  @!P4 IMAD.IADD R47, R47, 0x1, -R6 ;  /* 0x000000012f2fc824 */ /* 0x000fe400078e0a06 */
[----:B------:R-:W-:Y:S02]  /*3ca0*/  IMAD.MOV R48, RZ, RZ, -R48 ;  /* 0x000000ffff307224 */ /* 0x000fe400078e0a30 */
[----:B------:R-:W-:Y:S01]  /*3cb0*/  @!P6 IMAD.IADD R46, R46, 0x1, -R6 ;  /* 0x000000012e2ee824 */ /* 0x000fe200078e0a06 */
[C---:B------:R-:W-:Y:S01]  /*3cc0*/  ISETP.GT.U32.AND P4, PT, R6.reuse, R47, PT ;  /* 0x0000002f0600720c */ /* 0x040fe20003f84070 */
[C---:B------:R-:W-:Y:S02]  /*3cd0*/  IMAD R48, R6.reuse, R48, R51 ;  /* 0x0000003006307224 */ /* 0x040fe400078e0233 */
[----:B------:R-:W-:Y:S01]  /*3ce0*/  IMAD.MOV R49, RZ, RZ, -R49 ;  /* 0x000000ffff317224 */ /* 0x000fe200078e0a31 */
[----:B------:R-:W-:Y:S01]  /*3cf0*/  ISETP.GT.U32.AND P6, PT, R6, R46, PT ;  /* 0x0000002e0600720c */ /* 0x000fe20003fc4070 */
[----:B------:R-:W-:Y:S01]  /*3d00*/  @!P2 IMAD.MOV R44, RZ, RZ, -R44 ;  /* 0x000000ffff2ca224 */ /* 0x000fe200078e0a2c */
[----:B------:R-:W-:Y:S01]  /*3d10*/  ISETP.GE.AND P2, PT, R50, RZ, PT ;  /* 0x000000ff3200720c */ /* 0x000fe20003f46270 */
[----:B------:R-:W-:Y:S01]  /*3d20*/  @!P3 IMAD.IADD R45, R45, 0x1, -R6 ;  /* 0x000000012d2db824 */ /* 0x000fe200078e0a06 */
[C---:B------:R-:W-:Y:S01]  /*3d30*/  ISETP.GT.U32.AND P3, PT, R6.reuse, R48, PT ;  /* 0x000000300600720c */ /* 0x040fe20003f64070 */
[----:B------:R-:W-:-:S02]  /*3d40*/  IMAD R49, R6, R49, R53 ;  /* 0x0000003106317224 */ /* 0x000fc400078e0235 */
[----:B------:R-:W-:Y:S02]  /*3d50*/  VIADD R50, R5, 0xc8 ;  /* 0x000000c805327836 */ /* 0x000fe40000000000 */
[--C-:B------:R-:W-:Y:S02]  /*3d60*/  @!P4 IMAD.IADD R47, R47, 0x1, -R6.reuse ;  /* 0x000000012f2fc824 */ /* 0x100fe400078e0a06 */
[C---:B------:R-:W-:Y:S01]  /*3d70*/  VIADD R51, R5.reuse, 0xc0 ;  /* 0x000000c005337836 */ /* 0x040fe20000000000 */
[----:B------:R-:W-:Y:S01]  /*3d80*/  IABS R53, R50 ;  /* 0x0000003200357213 */ /* 0x000fe20000000000 */
[----:B------:R-:W-:Y:S01]  /*3d90*/  @!P0 IMAD.MOV R47, RZ, RZ, -R47 ;  /* 0x000000ffff2f8224 */ /* 0x000fe200078e0a2f */
[----:B------:R-:W-:Y:S01]  /*3da0*/  ISETP.GT.U32.AND P0, PT, R6, R49, PT ;  /* 0x000000310600720c */ /* 0x000fe20003f04070 */
[--C-:B------:R-:W-:Y:S01]  /*3db0*/  @!P6 IMAD.IADD R46, R46, 0x1, -R6.reuse ;  /* 0x000000012e2ee824 */ /* 0x100fe200078e0a06 */
[----:B------:R-:W-:Y:S01]  /*3dc0*/  IABS R55, R51 ;  /* 0x0000003300377213 */ /* 0x000fe20000000000 */
[----:B------:R-:W-:Y:S01]  /*3dd0*/  @!P3 IMAD.IADD R48, R48, 0x1, -R6 ;  /* 0x000000013030b824 */ /* 0x000fe200078e0a06 */
[----:B------:R-:W-:Y:S01]  /*3de0*/  ISETP.GE.AND P6, PT, R54, RZ, PT ;  /* 0x000000ff3600720c */ /* 0x000fe20003fc6270 */
[----:B------:R-:W-:-:S02]  /*3df0*/  VIADD R52, R5, 0xb8 ;  /* 0x000000b805347836 */ /* 0x000fc40000000000 */
[----:B------:R-:W-:Y:S01]  /*3e00*/  @!P1 IMAD.MOV R46, RZ, RZ, -R46 ;  /* 0x000000ffff2e9224 */ /* 0x000fe200078e0a2e */
[----:B------:R-:W-:Y:S01]  /*3e10*/  ISETP.GE.AND P1, PT, R50, RZ, PT ;  /* 0x000000ff3200720c */ /* 0x000fe20003f26270 */
[----:B------:R-:W-:Y:S01]  /*3e20*/  IMAD.HI.U32 R50, R10, R53, RZ ;  /* 0x000000350a327227 */ /* 0x000fe200078e00ff */
[----:B------:R-:W-:Y:S02]  /*3e30*/  ISETP.GT.U32.AND P3, PT, R6, R48, PT ;  /* 0x000000300600720c */ /* 0x000fe40003f64070 */
[----:B------:R-:W-:Y:S01]  /*3e40*/  ISETP.GE.AND P4, PT, R52, RZ, PT ;  /* 0x000000ff3400720c */ /* 0x000fe20003f86270 */
[----:B------:R-:W-:Y:S01]  /*3e50*/  @!P5 IMAD.MOV R45, RZ, RZ, -R45 ;  /* 0x000000ffff2dd224 */ /* 0x000fe200078e0a2d */
[----:B------:R-:W-:Y:S01]  /*3e60*/  ISETP.GE.AND P5, PT, R51, RZ, PT ;  /* 0x000000ff3300720c */ /* 0x000fe20003fa6270 */
[----:B------:R-:W-:Y:S01]  /*3e70*/  IMAD.HI.U32 R51, R10, R55, RZ ;  /* 0x000000370a337227 */ /* 0x000fe200078e00ff */
[----:B------:R-:W-:-:S03]  /*3e80*/  IABS R57, R52 ;  /* 0x0000003400397213 */ /* 0x000fc60000000000 */
[----:B------:R-:W-:Y:S02]  /*3e90*/  IMAD.MOV R52, RZ, RZ, -R50 ;  /* 0x000000ffff347224 */ /* 0x000fe400078e0a32 */
[--C-:B------:R-:W-:Y:S02]  /*3ea0*/  @!P0 IMAD.IADD R49, R49, 0x1, -R6.reuse ;  /* 0x0000000131318824 */ /* 0x100fe400078e0a06 */
[----:B------:R-:W-:Y:S02]  /*3eb0*/  IMAD.MOV R54, RZ, RZ, -R51 ;  /* 0x000000ffff367224 */ /* 0x000fe400078e0a33 */
[C---:B------:R-:W-:Y:S01]  /*3ec0*/  IMAD R51, R6.reuse, R52, R53 ;  /* 0x0000003406337224 */ /* 0x040fe200078e0235 */
[----:B------:R-:W-:Y:S01]  /*3ed0*/  ISETP.GT.U32.AND P0, PT, R6, R49, PT ;  /* 0x000000310600720c */ /* 0x000fe20003f04070 */
[----:B------:R-:W-:Y:S02]  /*3ee0*/  @!P3 IMAD.IADD R48, R48, 0x1, -R6 ;  /* 0x000000013030b824 */ /* 0x000fe400078e0a06 */
[----:B------:R-:W-:Y:S01]  /*3ef0*/  IMAD.HI.U32 R50, R10, R57, RZ ;  /* 0x000000390a327227 */ /* 0x000fe200078e00ff */
[----:B------:R-:W-:-:S03]  /*3f00*/  ISETP.GT.U32.AND P3, PT, R6, R51, PT ;  /* 0x000000330600720c */ /* 0x000fc60003f64070 */
[----:B------:R-:W-:Y:S02]  /*3f10*/  IMAD R53, R6, R54, R55 ;  /* 0x0000003606357224 */ /* 0x000fe400078e0237 */
[----:B------:R-:W-:Y:S02]  /*3f20*/  IMAD.MOV R50, RZ, RZ, -R50 ;  /* 0x000000ffff327224 */ /* 0x000fe400078e0a32 */
[----:B------:R-:W-:-:S04]  /*3f30*/  IMAD.HI.U32 R52, R10, R61, RZ ;  /* 0x0000003d0a347227 */ /* 0x000fc800078e00ff */
[C---:B------:R-:W-:Y:S02]  /*3f40*/  IMAD R55, R6.reuse, R50, R57 ;  /* 0x0000003206377224 */ /* 0x040fe400078e0239 */
[----:B------:R-:W-:Y:S01]  /*3f50*/  @!P0 IMAD.IADD R49, R49, 0x1, -R6 ;  /* 0x0000000131318824 */ /* 0x000fe200078e0a06 */
[----:B------:R-:W-:Y:S01]  /*3f60*/  ISETP.GT.U32.AND P0, PT, R6, R53, PT ;  /* 0x000000350600720c */ /* 0x000fe20003f04070 */
[----:B------:R-:W-:-:S04]  /*3f70*/  IMAD.HI.U32 R50, R10, R59, RZ ;  /* 0x0000003b0a327227 */ /* 0x000fc800078e00ff */
[----:B------:R-:W-:Y:S02]  /*3f80*/  @!P3 IMAD.IADD R51, R51, 0x1, -R6 ;  /* 0x000000013333b824 */ /* 0x000fe400078e0a06 */
[----:B------:R-:W-:Y:S02]  /*3f90*/  IMAD.MOV R50, RZ, RZ, -R50 ;  /* 0x000000ffff327224 */ /* 0x000fe400078e0a32 */
[----:B------:R-:W-:Y:S01]  /*3fa0*/  IMAD.MOV R52, RZ, RZ, -R52 ;  /* 0x000000ffff347224 */ /* 0x000fe200078e0a34 */
[C---:B------:R-:W-:Y:S01]  /*3fb0*/  ISETP.GT.U32.AND P3, PT, R6.reuse, R51, PT ;  /* 0x000000330600720c */ /* 0x040fe20003f64070 */
[C---:B------:R-:W-:Y:S02]  /*3fc0*/  VIADD R54, R5.reuse, 0xa0 ;  /* 0x000000a005367836 */ /* 0x040fe40000000000 */
[C---:B------:R-:W-:Y:S02]  /*3fd0*/  IMAD R57, R6.reuse, R50, R59 ;  /* 0x0000003206397224 */ /* 0x040fe400078e023b */
[----:B------:R-:W-:Y:S01]  /*3fe0*/  VIADD R60, R5, 0x98 ;  /* 0x00000098053c7836 */ /* 0x000fe20000000000 */
[----:B------:R-:W-:Y:S01]  /*3ff0*/  IABS R63, R54 ;  /* 0x00000036003f7213 */ /* 0x000fe20000000000 */
[----:B------:R-:W-:-:S02]  /*4000*/  IMAD R59, R6, R52, R61 ;  /* 0x00000034063b7224 */ /* 0x000fc400078e023d */
[----:B------:R-:W-:Y:S01]  /*4010*/  @!P2 IMAD.MOV R48, RZ, RZ, -R48 ;  /* 0x000000ffff30a224 */ /* 0x000fe200078e0a30 */
[----:B------:R-:W-:Y:S01]  /*4020*/  IABS R65, R60 ;  /* 0x0000003c00417213 */ /* 0x000fe20000000000 */
[----:B------:R-:W-:Y:S01]  /*4030*/  @!P0 IMAD.IADD R53, R53, 0x1, -R6 ;  /* 0x0000000135358824 */ /* 0x000fe200078e0a06 */
[----:B------:R-:W-:Y:S01]  /*4040*/  ISETP.GT.U32.AND P2, PT, R6, R55, PT ;  /* 0x000000370600720c */ /* 0x000fe20003f44070 */
[----:B------:R-:W-:Y:S01]  /*4050*/  IMAD.HI.U32 R50, R10, R63, RZ ;  /* 0x0000003f0a327227 */ /* 0x000fe200078e00ff */
[----:B------:R-:W-:-:S03]  /*4060*/  ISETP.GT.U32.AND P0, PT, R6, R59, PT ;  /* 0x0000003b0600720c */ /* 0x000fc60003f04070 */
[----:B------:R-:W-:-:S04]  /*4070*/  IMAD.HI.U32 R52, R10, R65, RZ ;  /* 0x000000410a347227 */ /* 0x000fc800078e00ff */
[----:B------:R-:W-:Y:S01]  /*4080*/  @!P3 IMAD.IADD R51, R51, 0x1, -R6 ;  /* 0x000000013333b824 */ /* 0x000fe200078e0a06 */
[----:B------:R-:W-:Y:S01]  /*4090*/  ISETP.GE.AND P3, PT, R56, RZ, PT ;  /* 0x000000ff3800720c */ /* 0x000fe20003f66270 */
[----:B------:R-:W-:Y:S02]  /*40a0*/  IMAD.MOV R50, RZ, RZ, -R50 ;  /* 0x000000ffff327224 */ /* 0x000fe400078e0a32 */
[----:B------:R-:W-:Y:S02]  /*40b0*/  IMAD.MOV R52, RZ, RZ, -R52 ;  /* 0x000000ffff347224 */ /* 0x000fe400078e0a34 */
[----:B------:R-:W-:Y:S02]  /*40c0*/  VIADD R56, R5, 0x90 ;  /* 0x0000009005387836 */ /* 0x000fe40000000000 */
[C---:B------:R-:W-:Y:S02]  /*40d0*/  IMAD R61, R6.reuse, R50, R63 ;  /* 0x00000032063d7224 */ /* 0x040fe400078e023f */
[C---:B------:R-:W-:Y:S01]  /*40e0*/  IMAD R63, R6.reuse, R52, R65 ;  /* 0x00000034063f7224 */ /* 0x040fe200078e0241 */
[----:B------:R-:W-:Y:S01]  /*40f0*/  IABS R65, R56 ;  /* 0x0000003800417213 */ /* 0x000fe20000000000 */
[--C-:B------:R-:W-:Y:S01]  /*4100*/  @!P2 IMAD.IADD R55, R55, 0x1, -R6.reuse ;  /* 0x000000013737a824 */ /* 0x100fe200078e0a06 */
[----:B------:R-:W-:Y:S01]  /*4110*/  ISETP.GT.U32.AND P2, PT, R6, R53, PT ;  /* 0x000000350600720c */ /* 0x000fe20003f44070 */
[----:B------:R-:W-:-:S02]  /*4120*/  @!P0 IMAD.IADD R59, R59, 0x1, -R6 ;  /* 0x000000013b3b8824 */ /* 0x000fc400078e0a06 */
[----:B------:R-:W-:Y:S02]  /*4130*/  @!P1 IMAD.MOV R51, RZ, RZ, -R51 ;  /* 0x000000ffff339224 */ /* 0x000fe400078e0a33 */
[----:B------:R-:W-:Y:S01]  /*4140*/  @!P6 IMAD.MOV R49, RZ, RZ, -R49 ;  /* 0x000000ffff31e224 */ /* 0x000fe200078e0a31 */
[----:B------:R-:W-:Y:S01]  /*4150*/  ISETP.GT.U32.AND P1, PT, R6, R59, PT ;  /* 0x0000003b0600720c */ /* 0x000fe20003f24070 */
[----:B------:R-:W-:Y:S01]  /*4160*/  IMAD.HI.U32 R50, R10, R65, RZ ;  /* 0x000000410a327227 */ /* 0x000fe200078e00ff */
[----:B------:R-:W-:-:S03]  /*4170*/  ISETP.GT.U32.AND P6, PT, R6, R57, PT ;  /* 0x000000390600720c */ /* 0x000fc60003fc4070 */
[----:B------:R-:W-:Y:S02]  /*4180*/  IMAD.MOV R52, RZ, RZ, -R50 ;  /* 0x000000ffff347224 */ /* 0x000fe400078e0a32 */
[--C-:B------:R-:W-:Y:S01]  /*4190*/  @!P2 IMAD.IADD R53, R53, 0x1, -R6.reuse ;  /* 0x000000013535a824 */ /* 0x100fe200078e0a06 */
[C---:B------:R-:W-:Y:S01]  /*41a0*/  ISETP.GT.U32.AND P2, PT, R6.reuse, R61, PT ;  /* 0x0000003d0600720c */ /* 0x040fe20003f44070 */
[C---:B------:R-:W-:Y:S02]  /*41b0*/  IMAD R65, R6.reuse, R52, R65 ;  /* 0x0000003406417224 */ /* 0x040fe400078e0241 */
[----:B------:R-:W-:Y:S02]  /*41c0*/  VIADD R62, R5, 0x88 ;  /* 0x00000088053e7836 */ /* 0x000fe40000000000 */
[--C-:B------:R-:W-:Y:S01]  /*41d0*/  @!P1 IMAD.IADD R59, R59, 0x1, -R6.reuse ;  /* 0x000000013b3b9824 */ /* 0x100fe200078e0a06 */
[C---:B------:R-:W-:Y:S01]  /*41e0*/  ISETP.GT.U32.AND P1, PT, R6.reuse, R65, PT ;  /* 0x000000410600720c */ /* 0x040fe20003f24070 */
[--C-:B------:R-:W-:Y:S01]  /*41f0*/  @!P6 IMAD.IADD R57, R57, 0x1, -R6.reuse ;  /* 0x000000013939e824 */ /* 0x100fe200078e0a06 */
[----:B------:R-:W-:Y:S01]  /*4200*/  IABS R67, R62 ;  /* 0x0000003e00437213 */ /* 0x000fe20000000000 */
[----:B------:R-:W-:Y:S01]  /*4210*/  VIADD R64, R5, 0x80 ;  /* 0x0000008005407836 */ /* 0x000fe20000000000 */
[C---:B------:R-:W-:Y:S01]  /*4220*/  ISETP.GT.U32.AND P6, PT, R6.reuse, R55, PT ;  /* 0x000000370600720c */ /* 0x040fe20003fc4070 */
[----:B------:R-:W-:Y:S01]  /*4230*/  @!P5 IMAD.MOV R53, RZ, RZ, -R53 ;  /* 0x000000ffff35d224 */ /* 0x000fe200078e0a35 */
[----:B------:R-:W-:Y:S01]  /*4240*/  ISETP.GT.U32.AND P0, PT, R6, R57, PT ;  /* 0x000000390600720c */ /* 0x000fe20003f04070 */
[----:B------:R-:W-:Y:S01]  /*4250*/  @!P2 IMAD.IADD R61, R61, 0x1, -R6 ;  /* 0x000000013d3da824 */ /* 0x000fe200078e0a06 */
[----:B------:R-:W-:Y:S01]  /*4260*/  IABS R69, R64 ;  /* 0x0000004000457213 */ /* 0x000fe20000000000 */
[----:B------:R-:W-:Y:S01]  /*4270*/  IMAD.HI.U32 R50, R10, R67, RZ ;  /* 0x000000430a327227 */ /* 0x000fe200078e00ff */
[----:B------:R-:W-:-:S03]  /*4280*/  ISETP.GE.AND P2, PT, R54, RZ, PT ;  /* 0x000000ff3600720c */ /* 0x000fc60003f46270 */
[----:B------:R-:W-:Y:S01]  /*4290*/  @!P1 IMAD.IADD R65, R65, 0x1, -R6 ;  /* 0x0000000141419824 */ /* 0x000fe200078e0a06 */
[----:B------:R-:W-:Y:S01]  /*42a0*/  ISETP.GT.U32.AND P1, PT, R6, R61, PT ;  /* 0x0000003d0600720c */ /* 0x000fe20003f24070 */
[----:B------:R-:W-:-:S04]  /*42b0*/  IMAD.HI.U32 R52, R10, R69, RZ ;  /* 0x000000450a347227 */ /* 0x000fc800078e00ff */
[----:B------:R-:W-:Y:S02]  /*42c0*/  IMAD.MOV R50, RZ, RZ, -R50 ;  /* 0x000000ffff327224 */ /* 0x000fe400078e0a32 */
[----:B------:R-:W-:Y:S01]  /*42d0*/  @!P0 IMAD.IADD R57, R57, 0x1, -R6 ;  /* 0x0000000139398824 */ /* 0x000fe200078e0a06 */
[----:B------:R-:W-:Y:S01]  /*42e0*/  ISETP.GE.AND P0, PT, R58, RZ, PT ;  /* 0x000000ff3a00720c */ /* 0x000fe20003f06270 */
[----:B------:R-:W-:Y:S02]  /*42f0*/  IMAD.MOV R52, RZ, RZ, -R52 ;  /* 0x000000ffff347224 */ /* 0x000fe400078e0a34 */
[C---:B------:R-:W-:Y:S02]  /*4300*/  IMAD R67, R6.reuse, R50, R67 ;  /* 0x0000003206437224 */ /* 0x040fe400078e0243 */
[C---:B------:R-:W-:Y:S02]  /*4310*/  IMAD R69, R6.reuse, R52, R69 ;  /* 0x0000003406457224 */ /* 0x040fe400078e0245 */
[----:B------:R-:W-:Y:S01]  /*4320*/  @!P3 IMAD.MOV R57, RZ, RZ, -R57 ;  /* 0x000000ffff39b224 */ /* 0x000fe200078e0a39 */
[C---:B------:R-:W-:Y:S01]  /*4330*/  ISETP.GT.U32.AND P3, PT, R6.reuse, R67, PT ;  /* 0x000000430600720c */ /* 0x040fe20003f64070 */
[----:B------:R-:W-:Y:S01]  /*4340*/  @!P1 IMAD.IADD R61, R61, 0x1, -R6 ;  /* 0x000000013d3d9824 */ /* 0x000fe200078e0a06 */
[----:B------:R-:W-:Y:S01]  /*4350*/  ISETP.GT.U32.AND P1, PT, R6, R69, PT ;  /* 0x000000450600720c */ /* 0x000fe20003f24070 */
[----:B------:R-:W-:-:S02]  /*4360*/  VIADD R54, R5, 0x78 ;  /* 0x0000007805367836 */ /* 0x000fc40000000000 */
[--C-:B------:R-:W-:Y:S01]  /*4370*/  @!P6 IMAD.IADD R55, R55, 0x1, -R6.reuse ;  /* 0x000000013737e824 */ /* 0x100fe200078e0a06 */
[C---:B------:R-:W-:Y:S01]  /*4380*/  ISETP.GT.U32.AND P6, PT, R6.reuse, R63, PT ;  /* 0x0000003f0600720c */ /* 0x040fe20003fc4070 */
[----:B------:R-:W-:Y:S01]  /*4390*/  VIADD R58, R5, 0x70 ;  /* 0x00000070053a7836 */ /* 0x000fe20000000000 */
[----:B------:R-:W-:Y:S01]  /*43a0*/  IABS R71, R54 ;  /* 0x0000003600477213 */ /* 0x000fe20000000000 */
[----:B------:R-:W-:Y:S01]  /*43b0*/  @!P4 IMAD.MOV R55, RZ, RZ, -R55 ;  /* 0x000000ffff37c224 */ /* 0x000fe200078e0a37 */
[----:B------:R-:W-:Y:S01]  /*43c0*/  ISETP.GT.U32.AND P4, PT, R6, R65, PT ;  /* 0x000000410600720c */ /* 0x000fe20003f84070 */
[----:B------:R-:W-:Y:S01]  /*43d0*/  @!P0 IMAD.MOV R59, RZ, RZ, -R59 ;  /* 0x000000ffff3b8224 */ /* 0x000fe200078e0a3b */
[----:B------:R-:W-:Y:S01]  /*43e0*/  IABS R73, R58 ;  /* 0x0000003a00497213 */ /* 0x000fe20000000000 */
[--C-:B------:R-:W-:Y:S01]  /*43f0*/  @!P3 IMAD.IADD R67, R67, 0x1, -R6.reuse ;  /* 0x000000014343b824 */ /* 0x100fe200078e0a06 */
[----:B------:R-:W-:Y:S01]  /*4400*/  ISETP.GE.AND P0, PT, R56, RZ, PT ;  /* 0x000000ff3800720c */ /* 0x000fe20003f06270 */
[----:B------:R-:W-:Y:S01]  /*4410*/  @!P1 IMAD.IADD R69, R69, 0x1, -R6 ;  /* 0x0000000145459824 */ /* 0x000fe200078e0a06 */
[----:B------:R-:W-:Y:S01]  /*4420*/  ISETP.GE.AND P3, PT, R54, RZ, PT ;  /* 0x000000ff3600720c */ /* 0x000fe20003f66270 */
[----:B------:R-:W-:Y:S01]  /*4430*/  IMAD.HI.U32 R50, R10, R71, RZ ;  /* 0x000000470a327227 */ /* 0x000fe200078e00ff */
[----:B------:R-:W-:-:S03]  /*4440*/  ISETP.GT.U32.AND P1, PT, R6, R67, PT ;  /* 0x000000430600720c */ /* 0x000fc60003f24070 */
[----:B------:R-:W-:Y:S02]  /*4450*/  IMAD.MOV R50, RZ, RZ, -R50 ;  /* 0x000000ffff327224 */ /* 0x000fe400078e0a32 */
[----:B------:R-:W-:Y:S01]  /*4460*/  @!P6 IMAD.IADD R63, R63, 0x1, -R6 ;  /* 0x000000013f3fe824 */ /* 0x000fe200078e0a06 */
[----:B------:R-:W-:Y:S01]  /*4470*/  ISETP.GE.AND P6, PT, R60, RZ, PT ;  /* 0x000000ff3c00720c */ /* 0x000fe20003fc6270 */
[----:B------:R-:W-:Y:S02]  /*4480*/  IMAD R71, R6, R50, R71 ;  /* 0x0000003206477224 */ /* 0x000fe400078e0247 */
[----:B------:R-:W-:Y:S01]  /*4490*/  IMAD.HI.U32 R52, R10, R73, RZ ;  /* 0x000000490a347227 */ /* 0x000fe200078e00ff */
[----:B------:R-:W-:-:S03]  /*44a0*/  ISETP.GT.U32.AND P5, PT, R6, R63, PT ;  /* 0x0000003f0600720c */ /* 0x000fc60003fa4070 */
[--C-:B------:R-:W-:Y:S01]  /*44b0*/  @!P1 IMAD.IADD R67, R67, 0x1, -R6.reuse ;  /* 0x0000000143439824 */ /* 0x100fe200078e0a06 */
[----:B------:R-:W-:Y:S01]  /*44c0*/  ISETP.GT.U32.AND P1, PT, R6, R71, PT ;  /* 0x000000470600720c */ /* 0x000fe20003f24070 */
[----:B------:R-:W-:Y:S02]  /*44d0*/  VIADD R50, R5, 0x68 ;  /* 0x0000006805327836 */ /* 0x000fe40000000000 */
[----:B------:R-:W-:Y:S01]  /*44e0*/  @!P4 IMAD.IADD R65, R65, 0x1, -R6 ;  /* 0x000000014141c824 */ /* 0x000fe200078e0a06 */
[----:B------:R-:W-:Y:S01]  /*44f0*/  ISETP.GE.AND P4, PT, R64, RZ, PT ;  /* 0x000000ff4000720c */ /* 0x000fe20003f86270 */
[----:B------:R-:W-:Y:S01]  /*4500*/  IMAD.MOV R52, RZ, RZ, -R52 ;  /* 0x000000ffff347224 */ /* 0x000fe200078e0a34 */
[----:B------:R-:W-:Y:S01]  /*4510*/  IABS R75, R50 ;  /* 0x00000032004b7213 */ /* 0x000fe20000000000 */
[----:B------:R-:W-:Y:S01]  /*4520*/  @!P2 IMAD.MOV R61, RZ, RZ, -R61 ;  /* 0x000000ffff3da224 */ /* 0x000fe200078e0a3d */
[----:B------:R-:W-:Y:S01]  /*4530*/  ISETP.GT.U32.AND P2, PT, R6, R69, PT ;  /* 0x000000450600720c */ /* 0x000fe20003f44070 */
[----:B------:R-:W-:Y:S01]  /*4540*/  @!P5 IMAD.IADD R63, R63, 0x1, -R6 ;  /* 0x000000013f3fd824 */ /* 0x000fe200078e0a06 */
[----:B------:R-:W-:Y:S01]  /*4550*/  ISETP.GE.AND P5, PT, R62, RZ, PT ;  /* 0x000000ff3e00720c */ /* 0x000fe20003fa6270 */
[----:B------:R-:W-:-:S02]  /*4560*/  IMAD R73, R6, R52, R73 ;  /* 0x0000003406497224 */ /* 0x000fc400078e0249 */
[----:B------:R-:W-:Y:S01]  /*4570*/  @!P0 IMAD.MOV R65, RZ, RZ, -R65 ;  /* 0x000000ffff418224 */ /* 0x000fe200078e0a41 */
[----:B------:R-:W-:Y:S01]  /*4580*/  ISETP.GE.AND P0, PT, R50, RZ, PT ;  /* 0x000000ff3200720c */ /* 0x000fe20003f06270 */
[----:B------:R-:W-:Y:S02]  /*4590*/  VIADD R52, R5, 0x60 ;  /* 0x0000006005347836 */ /* 0x000fe40000000000 */
[----:B------:R-:W-:Y:S02]  /*45a0*/  @!P1 IMAD.IADD R71, R71, 0x1, -R6 ;  /* 0x0000000147479824 */ /* 0x000fe400078e0a06 */
[----:B------:R-:W-:Y:S01]  /*45b0*/  IMAD.HI.U32 R50, R10, R75, RZ ;  /* 0x0000004b0a327227 */ /* 0x000fe200078e00ff */
[----:B------:R-:W-:Y:S02]  /*45c0*/  IABS R77, R52 ;  /* 0x00000034004d7213 */ /* 0x000fe40000000000 */
[----:B------:R-:W-:Y:S01]  /*45d0*/  ISETP.GT.U32.AND P1, PT, R6, R71, PT ;  /* 0x000000470600720c */ /* 0x000fe20003f24070 */
[----:B------:R-:W-:-:S02]  /*45e0*/  IMAD.MOV R50, RZ, RZ, -R50 ;  /* 0x000000ffff327224 */ /* 0x000fc400078e0a32 */
[----:B------:R-:W-:Y:S02]  /*45f0*/  VIADD R54, R5, 0x58 ;  /* 0x0000005805367836 */ /* 0x000fe40000000000 */
[----:B------:R-:W-:Y:S02]  /*4600*/  IMAD R75, R6, R50, R75 ;  /* 0x00000032064b7224 */ /* 0x000fe400078e024b */
[----:B------:R-:W-:Y:S01]  /*4610*/  @!P2 IMAD.IADD R69, R69, 0x1, -R6 ;  /* 0x000000014545a824 */ /* 0x000fe200078e0a06 */
[----:B------:R-:W-:Y:S01]  /*4620*/  IABS R79, R54 ;  /* 0x00000036004f7213 */ /* 0x000fe20000000000 */
[----:B------:R-:W-:Y:S01]  /*4630*/  IMAD.HI.U32 R50, R10, R77, RZ ;  /* 0x0000004d0a327227 */ /* 0x000fe200078e00ff */
[----:B------:R-:W-:-:S03]  /*4640*/  ISETP.GE.AND P2, PT, R52, RZ, PT ;  /* 0x000000ff3400720c */ /* 0x000fc60003f46270 */
[----:B------:R-:W-:Y:S01]  /*4650*/  @!P5 IMAD.MOV R67, RZ, RZ, -R67 ;  /* 0x000000ffff43d224 */ /* 0x000fe200078e0a43 */
[----:B------:R-:W-:Y:S01]  /*4660*/  ISETP.GE.AND P5, PT, R54, RZ, PT ;  /* 0x000000ff3600720c */ /* 0x000fe20003fa6270 */
[----:B------:R-:W-:Y:S01]  /*4670*/  @!P4 IMAD.MOV R69, RZ, RZ, -R69 ;  /* 0x000000ffff45c224 */ /* 0x000fe200078e0a45 */
[C---:B------:R-:W-:Y:S01]  /*4680*/  ISETP.GT.U32.AND P4, PT, R6.reuse, R73, PT ;  /* 0x000000490600720c */ /* 0x040fe20003f84070 */
[----:B------:R-:W-:Y:S02]  /*4690*/  IMAD.MOV R54, RZ, RZ, -R50 ;  /* 0x000000ffff367224 */ /* 0x000fe400078e0a32 */
[----:B------:R-:W-:Y:S01]  /*46a0*/  @!P1 IMAD.IADD R71, R71, 0x1, -R6 ;  /* 0x0000000147479824 */ /* 0x000fe200078e0a06 */
[C---:B------:R-:W-:Y:S01]  /*46b0*/  ISETP.GT.U32.AND P1, PT, R6.reuse, R75, PT ;  /* 0x0000004b0600720c */ /* 0x040fe20003f24070 */
[----:B------:R-:W-:Y:S02]  /*46c0*/  IMAD R77, R6, R54, R77 ;  /* 0x00000036064d7224 */ /* 0x000fe400078e024d */
[----:B------:R-:W-:-:S02]  /*46d0*/  @!P3 IMAD.MOV R71, RZ, RZ, -R71 ;  /* 0x000000ffff47b224 */ /* 0x000fc400078e0a47 */
[----:B------:R-:W-:Y:S01]  /*46e0*/  @!P6 IMAD.MOV R63, RZ, RZ, -R63 ;  /* 0x000000ffff3fe224 */ /* 0x000fe200078e0a3f */
[----:B------:R-:W-:Y:S01]  /*46f0*/  ISETP.GT.U32.AND P3, PT, R6, R77, PT ;  /* 0x0000004d0600720c */ /* 0x000fe20003f64070 */
[C---:B------:R-:W-:Y:S01]  /*4700*/  VIADD R60, R5.reuse, 0x48 ;  /* 0x00000048053c7836 */ /* 0x040fe20000000000 */
[----:B------:R-:W-:Y:S01]  /*4710*/  ISETP.GE.AND P6, PT, R58, RZ, PT ;  /* 0x000000ff3a00720c */ /* 0x000fe20003fc6270 */
[----:B------:R-:W-:Y:S02]  /*4720*/  VIADD R58, R5, 0x50 ;  /* 0x00000050053a7836 */ /* 0x000fe40000000000 */
[--C-:B------:R-:W-:Y:S01]  /*4730*/  @!P4 IMAD.IADD R73, R73, 0x1, -R6.reuse ;  /* 0x000000014949c824 */ /* 0x100fe200078e0a06 */
[----:B------:R-:W-:Y:S01]  /*4740*/  IABS R83, R60 ;  /* 0x0000003c00537213 */ /* 0x000fe20000000000 */
[----:B------:R-:W-:Y:S01]  /*4750*/  @!P1 IMAD.IADD R75, R75, 0x1, -R6 ;  /* 0x000000014b4b9824 */ /* 0x000fe200078e0a06 */
[----:B------:R-:W-:Y:S01]  /*4760*/  IABS R81, R58 ;  /* 0x0000003a00517213 */ /* 0x000fe20000000000 */
[----:B------:R-:W-:Y:S01]  /*4770*/  IMAD.HI.U32 R52, R10, R79, RZ ;  /* 0x0000004f0a347227 */ /* 0x000fe200078e00ff */
[----:B------:R-:W-:-:S03]  /*4780*/  ISETP.GT.U32.AND P4, PT, R6, R73, PT ;  /* 0x000000490600720c */ /* 0x000fc60003f84070 */
[----:B------:R-:W-:Y:S01]  /*4790*/  @!P3 IMAD.IADD R77, R77, 0x1, -R6 ;  /* 0x000000014d4db824 */ /* 0x000fe200078e0a06 */
[----:B------:R-:W-:Y:S01]  /*47a0*/  ISETP.GT.U32.AND P3, PT, R6, R75, PT ;  /* 0x0000004b0600720c */ /* 0x000fe20003f64070 */
[----:B------:R-:W-:-:S04]  /*47b0*/  IMAD.HI.U32 R50, R10, R81, RZ ;  /* 0x000000510a327227 */ /* 0x000fc800078e00ff */
[----:B------:R-:W-:Y:S02]  /*47c0*/  IMAD.MOV R50, RZ, RZ, -R50 ;  /* 0x000000ffff327224 */ /* 0x000fe400078e0a32 */
[----:B------:R-:W-:Y:S02]  /*47d0*/  IMAD.MOV R56, RZ, RZ, -R52 ;  /* 0x000000ffff387224 */ /* 0x000fe400078e0a34 */
[--C-:B------:R-:W-:Y:S01]  /*47e0*/  @!P4 IMAD.IADD R73, R73, 0x1, -R6.reuse ;  /* 0x000000014949c824 */ /* 0x100fe200078e0a06 */
[----:B------:R-:W-:Y:S01]  /*47f0*/  ISETP.GE.AND P4, PT, R58, RZ, PT ;  /* 0x000000ff3a00720c */ /* 0x000fe20003f86270 */
[C---:B------:R-:W-:Y:S02]  /*4800*/  IMAD R81, R6.reuse, R50, R81 ;  /* 0x0000003206517224 */ /* 0x040fe400078e0251 */
[----:B------:R-:W-:Y:S01]  /*4810*/  @!P6 IMAD.MOV R73, RZ, RZ, -R73 ;  /* 0x000000ffff49e224 */ /* 0x000fe200078e0a49 */
[C---:B------:R-:W-:Y:S01]  /*4820*/  ISETP.GT.U32.AND P6, PT, R6.reuse, R77, PT ;  /* 0x0000004d0600720c */ /* 0x040fe20003fc4070 */
[----:B------:R-:W-:Y:S01]  /*4830*/  @!P3 IMAD.IADD R75, R75, 0x1, -R6 ;  /* 0x000000014b4bb824 */ /* 0x000fe200078e0a06 */
[----:B------:R-:W-:Y:S01]  /*4840*/  ISETP.GT.U32.AND P3, PT, R6, R81, PT ;  /* 0x000000510600720c */ /* 0x000fe20003f64070 */
[----:B------:R-:W-:-:S04]  /*4850*/  IMAD.HI.U32 R52, R10, R83, RZ ;  /* 0x000000530a347227 */ /* 0x000fc800078e00ff */
[----:B------:R-:W-:Y:S02]  /*4860*/  IMAD.MOV R52, RZ, RZ, -R52 ;  /* 0x000000ffff347224 */ /* 0x000fe400078e0a34 */
[C---:B------:R-:W-:Y:S02]  /*4870*/  IMAD R79, R6.reuse, R56, R79 ;  /* 0x00000038064f7224 */ /* 0x040fe400078e024f */
[C---:B------:R-:W-:Y:S02]  /*4880*/  IMAD R83, R6.reuse, R52, R83 ;  /* 0x0000003406537224 */ /* 0x040fe400078e0253 */
[----:B------:R-:W-:Y:S01]  /*4890*/  VIADD R58, R5, 0x40 ;  /* 0x00000040053a7836 */ /* 0x000fe20000000000 */
[C---:B------:R-:W-:Y:S01]  /*48a0*/  ISETP.GT.U32.AND P1, PT, R6.reuse, R79, PT ;  /* 0x0000004f0600720c */ /* 0x040fe20003f24070 */
[--C-:B------:R-:W-:Y:S01]  /*48b0*/  @!P6 IMAD.IADD R77, R77, 0x1, -R6.reuse ;  /* 0x000000014d4de824 */ /* 0x100fe200078e0a06 */
[----:B------:R-:W-:Y:S01]  /*48c0*/  ISETP.GT.U32.AND P6, PT, R6, R83, PT ;  /* 0x000000530600720c */ /* 0x000fe20003fc4070 */
[----:B------:R-:W-:Y:S01]  /*48d0*/  @!P3 IMAD.IADD R81, R81, 0x1, -R6 ;  /* 0x000000015151b824 */ /* 0x000fe200078e0a06 */
[----:B------:R-:W-:Y:S01]  /*48e0*/  IABS R85, R58 ;  /* 0x0000003a00557213 */ /* 0x000fe20000000000 */
[----:B------:R-:W-:-:S02]  /*48f0*/  VIADD R66, R5, 0x28 ;  /* 0x0000002805427836 */ /* 0x000fc40000000000 */
[C---:B------:R-:W-:Y:S01]  /*4900*/  VIADD R62, R5.reuse, 0x38 ;  /* 0x00000038053e7836 */ /* 0x040fe20000000000 */
[----:B------:R-:W-:Y:S01]  /*4910*/  ISETP.GT.U32.AND P3, PT, R6, R81, PT ;  /* 0x000000510600720c */ /* 0x000fe20003f64070 */
[----:B------:R-:W-:Y:S01]  /*4920*/  IMAD.HI.U32 R50, R10, R85, RZ ;  /* 0x000000550a327227 */ /* 0x000fe200078e00ff */
[----:B------:R-:W-:Y:S02]  /*4930*/  IABS R91, R66 ;  /* 0x00000042005b7213 */ /* 0x000fe40000000000 */
[----:B------:R-:W-:Y:S01]  /*4940*/  IABS R87, R62 ;  /* 0x0000003e00577213 */ /* 0x000fe20000000000 */
[----:B------:R-:W-:Y:S02]  /*4950*/  VIADD R64, R5, 0x30 ;  /* 0x0000003005407836 */ /* 0x000fe40000000000 */
[----:B------:R-:W-:Y:S02]  /*4960*/  IMAD.MOV R50, RZ, RZ, -R50 ;  /* 0x000000ffff327224 */ /* 0x000fe400078e0a32 */
[----:B------:R-:W-:Y:S01]  /*4970*/  @!P1 IMAD.IADD R79, R79, 0x1, -R6 ;  /* 0x000000014f4f9824 */ /* 0x000fe200078e0a06 */
[----:B------:R-:W-:Y:S01]  /*4980*/  IABS R89, R64 ;  /* 0x0000004000597213 */ /* 0x000fe20000000000 */
[----:B------:R-:W-:-:S02]  /*4990*/  IMAD R85, R6, R50, R85 ;  /* 0x0000003206557224 */ /* 0x000fc400078e0255 */
[----:B------:R-:W-:Y:S01]  /*49a0*/  @!P6 IMAD.IADD R83, R83, 0x1, -R6 ;  /* 0x000000015353e824 */ /* 0x000fe200078e0a06 */
[----:B------:R-:W-:Y:S01]  /*49b0*/  ISETP.GT.U32.AND P1, PT, R6, R79, PT ;  /* 0x0000004f0600720c */ /* 0x000fe20003f24070 */
[----:B------:R-:W-:-:S03]  /*49c0*/  IMAD.HI.U32 R56, R10, R91, RZ ;  /* 0x0000005b0a387227 */ /* 0x000fc600078e00ff */
[C---:B------:R-:W-:Y:S01]  /*49d0*/  ISETP.GT.U32.AND P6, PT, R6.reuse, R83, PT ;  /* 0x000000530600720c */ /* 0x040fe20003fc4070 */
[----:B------:R-:W-:Y:S01]  /*49e0*/  @!P3 IMAD.IADD R81, R81, 0x1, -R6 ;  /* 0x000000015151b824 */ /* 0x000fe200078e0a06 */
[----:B------:R-:W-:Y:S01]  /*49f0*/  ISETP.GT.U32.AND P3, PT, R6, R85, PT ;  /* 0x000000550600720c */ /* 0x000fe20003f64070 */
[----:B------:R-:W-:Y:S02]  /*4a00*/  IMAD.MOV R56, RZ, RZ, -R56 ;  /* 0x000000ffff387224 */ /* 0x000fe400078e0a38 */
[----:B------:R-:W-:-:S04]  /*4a10*/  IMAD.HI.U32 R52, R10, R87, RZ ;  /* 0x000000570a347227 */ /* 0x000fc800078e00ff */
[----:B------:R-:W-:-:S04]  /*4a20*/  IMAD.HI.U32 R54, R10, R89, RZ ;  /* 0x000000590a367227 */ /* 0x000fc800078e00ff */
[C---:B------:R-:W-:Y:S02]  /*4a30*/  IMAD R91, R6.reuse, R56, R91 ;  /* 0x00000038065b7224 */ /* 0x040fe400078e025b */
[----:B------:R-:W-:Y:S02]  /*4a40*/  IMAD.MOV R52, RZ, RZ, -R52 ;  /* 0x000000ffff347224 */ /* 0x000fe400078e0a34 */
[----:B------:R-:W-:Y:S02]  /*4a50*/  IMAD.MOV R54, RZ, RZ, -R54 ;  /* 0x000000ffff367224 */ /* 0x000fe400078e0a36 */
[----:B------:R-:W-:Y:S02]  /*4a60*/  VIADD R56, R5, 0x20 ;  /* 0x0000002005387836 */ /* 0x000fe40000000000 */
[C---:B------:R-:W-:Y:S02]  /*4a70*/  IMAD R87, R6.reuse, R52, R87 ;  /* 0x0000003406577224 */ /* 0x040fe400078e0257 */
[----:B------:R-:W-:Y:S01]  /*4a80*/  IMAD R89, R6, R54, R89 ;  /* 0x0000003606597224 */ /* 0x000fe200078e0259 */
[----:B------:R-:W-:Y:S01]  /*4a90*/  IABS R93, R56 ;  /* 0x00000038005d7213 */ /* 0x000fe20000000000 */
[--C-:B------:R-:W-:Y:S01]  /*4aa0*/  @!P1 IMAD.IADD R79, R79, 0x1, -R6.reuse ;  /* 0x000000014f4f9824 */ /* 0x100fe200078e0a06 */
[----:B------:R-:W-:Y:S01]  /*4ab0*/  ISETP.GE.AND P1, PT, R60, RZ, PT ;  /* 0x000000ff3c00720c */ /* 0x000fe20003f26270 */
[----:B------:R-:W-:Y:S01]  /*4ac0*/  @!P0 IMAD.MOV R75, RZ, RZ, -R75 ;  /* 0x000000ffff4b8224 */ /* 0x000fe200078e0a4b */
[----:B------:R-:W-:Y:S01]  /*4ad0*/  ISETP.GE.AND P0, PT, R5, RZ, PT ;  /* 0x000000ff0500720c */ /* 0x000fe20003f06270 */
[--C-:B------:R-:W-:Y:S01]  /*4ae0*/  @!P6 IMAD.IADD R83, R83, 0x1, -R6.reuse ;  /* 0x000000015353e824 */ /* 0x100fe200078e0a06 */
[C---:B------:R-:W-:Y:S01]  /*4af0*/  ISETP.GT.U32.AND P6, PT, R6.reuse, R87, PT ;  /* 0x000000570600720c */ /* 0x040fe20003fc4070 */
[----:B------:R-:W-:Y:S01]  /*4b00*/  @!P3 IMAD.IADD R85, R85, 0x1, -R6 ;  /* 0x000000015555b824 */ /* 0x000fe200078e0a06 */
[----:B------:R-:W-:Y:S01]  /*4b10*/  ISETP.GT.U32.AND P3, PT, R6, R89, PT ;  /* 0x000000590600720c */ /* 0x000fe20003f64070 */
[----:B------:R-:W-:-:S02]  /*4b20*/  VIADD R60, R5, 0x18 ;  /* 0x00000018053c7836 */ /* 0x000fc40000000000 */
[C---:B------:R-:W-:Y:S02]  /*4b30*/  VIADD R68, R5.reuse, 0x10 ;  /* 0x0000001005447836 */ /* 0x040fe40000000000 */
[----:B------:R-:W-:Y:S01]  /*4b40*/  VIADD R70, R5, 0x8 ;  /* 0x0000000805467836 */ /* 0x000fe20000000000 */
[----:B------:R-:W-:Y:S01]  /*4b50*/  IABS R95, R60 ;  /* 0x0000003c005f7213 */ /* 0x000fe20000000000 */
[----:B------:R-:W-:Y:S01]  /*4b60*/  IMAD.HI.U32 R5, R10, R93, RZ ;  /* 0x0000005d0a057227 */ /* 0x000fe200078e00ff */
[----:B------:R-:W-:Y:S02]  /*4b70*/  IABS R97, R68 ;  /* 0x0000004400617213 */ /* 0x000fe40000000000 */
[----:B------:R-:W-:Y:S01]  /*4b80*/  IABS R99, R70 ;  /* 0x0000004600637213 */ /* 0x000fe20000000000 */
[----:B------:R-:W-:Y:S02]  /*4b90*/  IMAD.MOV R5, RZ, RZ, -R5 ;  /* 0x000000ffff057224 */ /* 0x000fe400078e0a05 */
[----:B------:R-:W-:Y:S01]  /*4ba0*/  @!P6 IMAD.IADD R87, R87, 0x1, -R6 ;  /* 0x000000015757e824 */ /* 0x000fe200078e0a06 */
[C---:B------:R-:W-:Y:S01]  /*4bb0*/  ISETP.GT.U32.AND P6, PT, R6.reuse, R91, PT ;  /* 0x0000005b0600720c */ /* 0x040fe20003fc4070 */
[----:B------:R-:W-:Y:S01]  /*4bc0*/  IMAD R93, R6, R5, R93 ;  /* 0x00000005065d7224 */ /* 0x000fe200078e025d */
[----:B------:R-:W-:Y:S01]  /*4bd0*/  SHF.R.S32.HI R5, RZ, 0x1f, R0 ;  /* 0x0000001fff057819 */ /* 0x000fe20000011400 */
[----:B------:R-:W-:-:S02]  /*4be0*/  @!P3 IMAD.IADD R89, R89, 0x1, -R6 ;  /* 0x000000015959b824 */ /* 0x000fc400078e0a06 */
[----:B------:R-:W-:Y:S01]  /*4bf0*/  @!P2 IMAD.MOV R77, RZ, RZ, -R77 ;  /* 0x000000ffff4da224 */ /* 0x000fe200078e0a4d */
[----:B------:R-:W-:Y:S01]  /*4c00*/  ISETP.GT.U32.AND P3, PT, R6, R93, PT ;  /* 0x0000005d0600720c */ /* 0x000fe20003f64070 */
[----:B------:R-:W-:Y:S01]  /*4c10*/  IMAD.HI.U32 R50, R10, R95, RZ ;  /* 0x0000005f0a327227 */ /* 0x000fe200078e00ff */
[----:B------:R-:W-:Y:S02]  /*4c20*/  ISETP.GT.U32.AND P2, PT, R6, R85, PT ;  /* 0x000000550600720c */ /* 0x000fe40003f44070 */
[----:B------:R-:W-:Y:S01]  /*4c30*/  LEA.HI R0, R5, R0, RZ, 0x5 ;  /* 0x0000000005007211 */ /* 0x000fe200078f28ff */
[----:B------:R-:W-:-:S04]  /*4c40*/  IMAD.HI.U32 R52, R10, R97, RZ ;  /* 0x000000610a347227 */ /* 0x000fc800078e00ff */
[----:B------:R-:W-:Y:S01]  /*4c50*/  @!P6 IMAD.IADD R91, R91, 0x1, -R6 ;  /* 0x000000015b5be824 */ /* 0x000fe200078e0a06 */
[----:B------:R-:W-:Y:S01]  /*4c60*/  ISETP.GT.U32.AND P6, PT, R6, R87, PT ;  /* 0x000000570600720c */ /* 0x000fe20003fc4070 */
[----:B------:R-:W-:-:S04]  /*4c70*/  IMAD.HI.U32 R54, R10, R99, RZ ;  /* 0x000000630a367227 */ /* 0x000fc800078e00ff */
[----:B------:R-:W-:Y:S02]  /*4c80*/  @!P3 IMAD.IADD R93, R93, 0x1, -R6 ;  /* 0x000000015d5db824 */ /* 0x000fe400078e0a06 */
[----:B------:R-:W-:Y:S02]  /*4c90*/  IMAD.MOV R50, RZ, RZ, -R50 ;  /* 0x000000ffff327224 */ /* 0x000fe400078e0a32 */
[----:B------:R-:W-:Y:S01]  /*4ca0*/  IMAD.MOV R52, RZ, RZ, -R52 ;  /* 0x000000ffff347224 */ /* 0x000fe200078e0a34 */
[C---:B------:R-:W-:Y:S01]  /*4cb0*/  ISETP.GT.U32.AND P3, PT, R6.reuse, R93, PT ;  /* 0x0000005d0600720c */ /* 0x040fe20003f64070 */
[----:B------:R-:W-:Y:S02]  /*4cc0*/  IMAD.MOV R54, RZ, RZ, -R54 ;  /* 0x000000ffff367224 */ /* 0x000fe400078e0a36 */
[C---:B------:R-:W-:Y:S02]  /*4cd0*/  IMAD R95, R6.reuse, R50, R95 ;  /* 0x00000032065f7224 */ /* 0x040fe400078e025f */
[----:B------:R-:W-:-:S02]  /*4ce0*/  IMAD R97, R6, R52, R97 ;  /* 0x0000003406617224 */ /* 0x000fc400078e0261 */
[C---:B------:R-:W-:Y:S02]  /*4cf0*/  IMAD R99, R6.reuse, R54, R99 ;  /* 0x0000003606637224 */ /* 0x040fe400078e0263 */
[----:B------:R-:W-:Y:S01]  /*4d00*/  @!P4 IMAD.MOV R81, RZ, RZ, -R81 ;  /* 0x000000ffff51c224 */ /* 0x000fe200078e0a51 */
[----:B------:R-:W-:Y:S01]  /*4d10*/  ISETP.GT.U32.AND P4, PT, R6, R91, PT ;  /* 0x0000005b0600720c */ /* 0x000fe20003f84070 */
[----:B------:R-:W-:-:S04]  /*4d20*/  IMAD.HI.U32 R10, R10, R101, RZ ;  /* 0x000000650a0a7227 */ /* 0x000fc800078e00ff */
[----:B------:R-:W-:Y:S01]  /*4d30*/  @!P1 IMAD.MOV R83, RZ, RZ, -R83 ;  /* 0x000000ffff539224 */ /* 0x000fe200078e0a53 */
[C---:B------:R-:W-:Y:S01]  /*4d40*/  ISETP.GT.U32.AND P1, PT, R6.reuse, R95, PT ;  /* 0x0000005f0600720c */ /* 0x040fe20003f24070 */
[--C-:B------:R-:W-:Y:S01]  /*4d50*/  @!P2 IMAD.IADD R85, R85, 0x1, -R6.reuse ;  /* 0x000000015555a824 */ /* 0x100fe200078e0a06 */
[C---:B------:R-:W-:Y:S01]  /*4d60*/  ISETP.GT.U32.AND P2, PT, R6.reuse, R97, PT ;  /* 0x000000610600720c */ /* 0x040fe20003f44070 */
[----:B------:R-:W-:Y:S01]  /*4d70*/  @!P6 IMAD.IADD R87, R87, 0x1, -R6 ;  /* 0x000000015757e824 */ /* 0x000fe200078e0a06 */
[C---:B------:R-:W-:Y:S01]  /*4d80*/  ISETP.GT.U32.AND P6, PT, R6.reuse, R99, PT ;  /* 0x000000630600720c */ /* 0x040fe20003fc4070 */
[----:B------:R-:W-:Y:S02]  /*4d90*/  IMAD.MOV R10, RZ, RZ, -R10 ;  /* 0x000000ffff0a7224 */ /* 0x000fe400078e0a0a */
[----:B------:R-:W-:Y:S01]  /*4da0*/  @!P5 IMAD.MOV R79, RZ, RZ, -R79 ;  /* 0x000000ffff4fd224 */ /* 0x000fe200078e0a4f */
[----:B------:R-:W-:Y:S01]  /*4db0*/  ISETP.GT.U32.AND P5, PT, R6, R89, PT ;  /* 0x000000590600720c */ /* 0x000fe20003fa4070 */
[----:B------:R-:W-:Y:S01]  /*4dc0*/  @!P3 IMAD.IADD R93, R93, 0x1, -R6 ;  /* 0x000000015d5db824 */ /* 0x000fe200078e0a06 */
[----:B------:R-:W-:Y:S01]  /*4dd0*/  ISETP.GE.AND P3, PT, R62, RZ, PT ;  /* 0x000000ff3e00720c */ /* 0x000fe20003f66270 */
[----:B------:R-:W-:Y:S01]  /*4de0*/  IMAD R101, R6, R10, R101 ;  /* 0x0000000a06657224 */ /* 0x000fe200078e0265 */
[----:B------:R-:W-:Y:S01]  /*4df0*/  SHF.R.U32.HI R10, RZ, 0x5, R188 ;  /* 0x00000005ff0a7819 */ /* 0x000fe200000116bc */
[----:B------:R-:W-:-:S02]  /*4e00*/  @!P4 IMAD.IADD R91, R91, 0x1, -R6 ;  /* 0x000000015b5bc824 */ /* 0x000fc400078e0a06 */
[--C-:B------:R-:W-:Y:S01]  /*4e10*/  @!P1 IMAD.IADD R95, R95, 0x1, -R6.reuse ;  /* 0x000000015f5f9824 */ /* 0x100fe200078e0a06 */
[----:B------:R-:W-:Y:S01]  /*4e20*/  ISETP.GT.U32.AND P4, PT, R6, R101, PT ;  /* 0x000000650600720c */ /* 0x000fe20003f84070 */
[--C-:B------:R-:W-:Y:S01]  /*4e30*/  @!P2 IMAD.IADD R97, R97, 0x1, -R6.reuse ;  /* 0x000000016161a824 */ /* 0x100fe200078e0a06 */
[----:B------:R-:W-:Y:S01]  /*4e40*/  ISETP.GE.AND P1, PT, R64, RZ, PT ;  /* 0x000000ff4000720c */ /* 0x000fe20003f26270 */
[--C-:B------:R-:W-:Y:S01]  /*4e50*/  @!P6 IMAD.IADD R99, R99, 0x1, -R6.reuse ;  /* 0x000000016363e824 */ /* 0x100fe200078e0a06 */
[----:B------:R-:W-:Y:S01]  /*4e60*/  ISETP.GT.U32.AND P2, PT, R6, R95, PT ;  /* 0x0000005f0600720c */ /* 0x000fe20003f44070 */
[--C-:B------:R-:W-:Y:S01]  /*4e70*/  @!P5 IMAD.IADD R89, R89, 0x1, -R6.reuse ;  /* 0x000000015959d824 */ /* 0x100fe200078e0a06 */
[----:B------:R-:W-:Y:S01]  /*4e80*/  ISETP.GE.AND P5, PT, R58, RZ, PT ;  /* 0x000000ff3a00720c */ /* 0x000fe20003fa6270 */
[----:B------:R-:W-:Y:S01]  /*4e90*/  @!P3 IMAD.MOV R87, RZ, RZ, -R87 ;  /* 0x000000ffff57b224 */ /* 0x000fe200078e0a57 */
[----:B------:R-:W-:Y:S01]  /*4ea0*/  ISETP.GT.U32.AND P6, PT, R6, R97, PT ;  /* 0x000000610600720c */ /* 0x000fe20003fc4070 */
[----:B------:R-:W-:Y:S01]  /*4eb0*/  IMAD.SHL.U32 R5, R188, 0x2, RZ ;  /* 0x00000002bc057824 */ /* 0x000fe200078e00ff */
[----:B------:R-:W-:Y:S01]  /*4ec0*/  ISETP.GT.U32.AND P3, PT, R6, R99, PT ;  /* 0x000000630600720c */ /* 0x000fe20003f64070 */
[----:B------:R-:W-:Y:S01]  /*4ed0*/  IMAD R12, R12, UR8, RZ ;  /* 0x000000080c0c7c24 */ /* 0x000fe2000f8e02ff */
[----:B------:R-:W-:Y:S01]  /*4ee0*/  R2UR UR6, R10 ;  /* 0x000000000a0672ca */ /* 0x000fe200000e0000 */
[--C-:B------:R-:W-:Y:S01]  /*4ef0*/  @!P4 IMAD.IADD R101, R101, 0x1, -R6.reuse ;  /* 0x000000016565c824 */ /* 0x100fe200078e0a06 */
[----:B------:R-:W-:Y:S01]  /*4f00*/  ISETP.GE.AND P4, PT, R56, RZ, PT ;  /* 0x000000ff3800720c */ /* 0x000fe20003f86270 */
[----:B------:R-:W-:Y:S01]  /*4f10*/  @!P1 IMAD.MOV R89, RZ, RZ, -R89 ;  /* 0x000000ffff599224 */ /* 0x000fe200078e0a59 */
[----:B------:R-:W-:Y:S01]  /*4f20*/  LOP3.LUT R10, R188, 0xc0, RZ, 0xc0, !PT ;  /* 0x000000c0bc0a7812 */ /* 0x000fe200078ec0ff */
[--C-:B------:R-:W-:Y:S01]  /*4f30*/  @!P2 IMAD.IADD R95, R95, 0x1, -R6.reuse ;  /* 0x000000015f5fa824 */ /* 0x100fe200078e0a06 */
[----:B------:R-:W-:Y:S01]  /*4f40*/  ISETP.GT.U32.AND P1, PT, R6, R101, PT ;  /* 0x000000650600720c */ /* 0x000fe20003f24070 */
[----:B------:R-:W-:Y:S01]  /*4f50*/  @!P5 IMAD.MOV R85, RZ, RZ, -R85 ;  /* 0x000000ffff55d224 */ /* 0x000fe200078e0a55 */
[----:B------:R-:W-:Y:S01]  /*4f60*/  ISETP.GE.AND P5, PT, R66, RZ, PT ;  /* 0x000000ff4200720c */ /* 0x000fe20003fa6270 */
[--C-:B------:R-:W-:Y:S01]  /*4f70*/  @!P6 IMAD.IADD R97, R97, 0x1, -R6.reuse ;  /* 0x000000016161e824 */ /* 0x100fe200078e0a06 */
[----:B------:R-:W-:Y:S01]  /*4f80*/  ISETP.GE.AND P2, PT, R60, RZ, PT ;  /* 0x000000ff3c00720c */ /* 0x000fe20003f46270 */
[----:B------:R-:W-:Y:S01]  /*4f90*/  @!P3 IMAD.IADD R99, R99, 0x1, -R6 ;  /* 0x000000016363b824 */ /* 0x000fe200078e0a06 */
[----:B------:R-:W-:Y:S01]  /*4fa0*/  ISETP.GE.AND P6, PT, R68, RZ, PT ;  /* 0x000000ff4400720c */ /* 0x000fe20003fc6270 */
[----:B------:R-:W-:Y:S01]  /*4fb0*/  IMAD R11, R11, UR8, RZ ;  /* 0x000000080b0b7c24 */ /* 0x000fe2000f8e02ff */
[----:B------:R-:W-:Y:S01]  /*4fc0*/  ISETP.GE.AND P3, PT, R70, RZ, PT ;  /* 0x000000ff4600720c */ /* 0x000fe20003f66270 */
[----:B------:R-:W-:Y:S01]  /*4fd0*/  @!P4 IMAD.MOV R93, RZ, RZ, -R93 ;  /* 0x000000ffff5dc224 */ /* 0x000fe200078e0a5d */
[----:B------:R-:W-:Y:S01]  /*4fe0*/  LOP3.LUT R5, R5, 0x7e, RZ, 0xc0, !PT ;  /* 0x0000007e05057812 */ /* 0x000fe200078ec0ff */
[----:B0-----:R-:W-:Y:S01]  /*4ff0*/  IMAD R152, R198, 0x17, RZ ;  /* 0x00000017c6987824 */ /* 0x001fe200078e02ff */
[----:B------:R-:W-:Y:S01]  /*5000*/  SHF.R.U32.HI R103, RZ, 0x2, R10 ;  /* 0x00000002ff677819 */ /* 0x000fe2000001160a */
[----:B------:R-:W-:Y:S01]  /*5010*/  @!P1 IMAD.IADD R101, R101, 0x1, -R6 ;  /* 0x0000000165659824 */ /* 0x000fe200078e0a06 */
[----:B------:R-:W-:Y:S01]  /*5020*/  ISETP.NE.AND P1, PT, R3, RZ, PT ;  /* 0x000000ff0300720c */ /* 0x000fe20003f25270 */
[----:B------:R-:W-:Y:S01]  /*5030*/  @!P5 IMAD.MOV R91, RZ, RZ, -R91 ;  /* 0x000000ffff5bd224 */ /* 0x000fe200078e0a5b */
[----:B------:R-:W-:Y:S01]  /*5040*/  LOP3.LUT R3, RZ, R3, RZ, 0x33, !PT ;  /* 0x00000003ff037212 */ /* 0x000fe200078e33ff */
[----:B------:R-:W-:Y:S01]  /*5050*/  @!P2 IMAD.MOV R95, RZ, RZ, -R95 ;  /* 0x000000ffff5fa224 */ /* 0x000fe200078e0a5f */
[----:B------:R-:W0:Y:S01]  /*5060*/  LDC R6, c[0x0][0x240] ;  /* 0x00009000ff067b82 */ /* 0x000e220000000800 */
[----:B------:R-:W-:Y:S01]  /*5070*/  @!P6 IMAD.MOV R97, RZ, RZ, -R97 ;  /* 0x000000ffff61e224 */ /* 0x000fe200078e0a61 */
[C---:B------:R-:W-:Y:S01]  /*5080*/  SEL R13, R3.reuse, R13, !P1 ;  /* 0x0000000d030d7207 */ /* 0x040fe20004800000 */
[----:B------:R-:W-:Y:S01]  /*5090*/  @!P3 IMAD.MOV R99, RZ, RZ, -R99 ;  /* 0x000000ffff63b224 */ /* 0x000fe200078e0a63 */
[C---:B------:R-:W-:Y:S01]  /*50a0*/  SEL R14, R3.reuse, R14, !P1 ;  /* 0x0000000e030e7207 */ /* 0x040fe20004800000 */
[----:B------:R-:W-:Y:S01]  /*50b0*/  @!P0 IMAD.MOV R101, RZ, RZ, -R101 ;  /* 0x000000ffff658224 */ /* 0x000fe200078e0a65 */
[C---:B------:R-:W-:Y:S01]  /*50c0*/  SEL R18, R3.reuse, R18, !P1 ;  /* 0x0000001203127207 */ /* 0x040fe20004800000 */
[----:B------:R-:W-:Y:S01]  /*50d0*/  IMAD R10, R10, 0x40, R5 ;  /* 0x000000400a0a7824 */ /* 0x000fe200078e0205 */
[----:B------:R-:W-:Y:S01]  /*50e0*/  LOP3.LUT R5, R4, R103, RZ, 0x3c, !PT ;  /* 0x0000006704057212 */ /* 0x000fe200078e3cff */
[C---:B------:R-:W-:Y:S01]  /*50f0*/  IMAD R153, R198.reuse, 0x16, RZ ;  /* 0x00000016c6997824 */ /* 0x040fe200078e02ff */
[C---:B------:R-:W-:Y:S01]  /*5100*/  SEL R4, R3.reuse, R2, !P1 ;  /* 0x0000000203047207 */ /* 0x040fe20004800000 */
        /* <DEDUP_REMOVED lines=10> */
[C---:B------:R-:W-:Y:S01]  /*51b0*/  IMAD.SHL.U32 R159, R198.reuse, 0x10, RZ ;  /* 0x00000010c69f7824 */ /* 0x040fe200078e00ff */
[C---:B------:R-:W-:Y:S01]  /*51c0*/  SEL R22, R3.reuse, R22, !P1 ;  /* 0x0000001603167207 */ /* 0x040fe20004800000 */
[----:B------:R-:W-:Y:S01]  /*51d0*/  IMAD R160, R198, 0xf, RZ ;  /* 0x0000000fc6a07824 */ /* 0x000fe200078e02ff */
[----:B------:R-:W-:Y:S01]  /*51e0*/  SEL R21, R3, R21, !P1 ;  /* 0x0000001503157207 */ /* 0x000fe20004800000 */
[-C--:B0-----:R-:W-:Y:S01]  /*51f0*/  IMAD R13, R13, R6.reuse, RZ ;  /* 0x000000060d0d7224 */ /* 0x081fe200078e02ff */
[C---:B------:R-:W-:Y:S01]  /*5200*/  SEL R23, R3.reuse, R23, !P1 ;  /* 0x0000001703177207 */ /* 0x040fe20004800000 */
[-C--:B------:R-:W-:Y:S01]  /*5210*/  IMAD R4, R4, R6.reuse, RZ ;  /* 0x0000000604047224 */ /* 0x080fe200078e02ff */
[C---:B------:R-:W-:Y:S01]  /*5220*/  SEL R25, R3.reuse, R25, !P1 ;  /* 0x0000001903197207 */ /* 0x040fe20004800000 */
[----:B------:R-:W-:Y:S01]  /*5230*/  IMAD R14, R14, R6, RZ ;  /* 0x000000060e0e7224 */ /* 0x000fe200078e02ff */
[C---:B------:R-:W-:Y:S01]  /*5240*/  SEL R24, R3.reuse, R24, !P1 ;  /* 0x0000001803187207 */ /* 0x040fe20004800000 */
[-C--:B------:R-:W-:Y:S01]  /*5250*/  IMAD R18, R18, R6.reuse, RZ ;  /* 0x0000000612127224 */ /* 0x080fe200078e02ff */
[----:B------:R-:W-:Y:S01]  /*5260*/  SEL R27, R3, R27, !P1 ;  /* 0x0000001b031b7207 */ /* 0x000fe20004800000 */
[----:B------:R-:W-:Y:S01]  /*5270*/  IMAD R17, R17, R6, RZ ;  /* 0x0000000611117224 */ /* 0x000fe200078e02ff */
[C---:B------:R-:W-:Y:S01]  /*5280*/  SEL R26, R3.reuse, R26, !P1 ;  /* 0x0000001a031a7207 */ /* 0x040fe20004800000 */
[-C--:B------:R-:W-:Y:S01]  /*5290*/  IMAD R16, R16, R6.reuse, RZ ;  /* 0x0000000610107224 */ /* 0x080fe200078e02ff */
[----:B------:R-:W-:Y:S01]  /*52a0*/  SEL R29, R3, R29, !P1 ;  /* 0x0000001d031d7207 */ /* 0x000fe20004800000 */
[----:B------:R-:W-:Y:S01]  /*52b0*/  IMAD R15, R15, R6, RZ ;  /* 0x000000060f0f7224 */ /* 0x000fe200078e02ff */
[C---:B------:R-:W-:Y:S01]  /*52c0*/  SEL R28, R3.reuse, R28, !P1 ;  /* 0x0000001c031c7207 */ /* 0x040fe20004800000 */
[----:B------:R-:W-:Y:S01]  /*52d0*/  IMAD R20, R20, R6, RZ ;  /* 0x0000000614147224 */ /* 0x000fe200078e02ff */
[----:B------:R-:W-:Y:S01]  /*52e0*/  SEL R30, R3, R30, !P1 ;  /* 0x0000001e031e7207 */ /* 0x000fe20004800000 */
[-C--:B------:R-:W-:Y:S01]  /*52f0*/  IMAD R19, R19, R6.reuse, RZ ;  /* 0x0000000613137224 */ /* 0x080fe200078e02ff */
[C---:B------:R-:W-:Y:S01]  /*5300*/  SEL R31, R3.reuse, R31, !P1 ;  /* 0x0000001f031f7207 */ /* 0x040fe20004800000 */
[----:B------:R-:W-:Y:S01]  /*5310*/  IMAD R22, R22, R6, RZ ;  /* 0x0000000616167224 */ /* 0x000fe200078e02ff */
[----:B------:R-:W-:Y:S01]  /*5320*/  SEL R32, R3, R32, !P1 ;  /* 0x0000002003207207 */ /* 0x000fe20004800000 */
[-C--:B------:R-:W-:Y:S01]  /*5330*/  IMAD R21, R21, R6.reuse, RZ ;  /* 0x0000000615157224 */ /* 0x080fe200078e02ff */
[----:B------:R-:W-:Y:S01]  /*5340*/  SEL R33, R3, R33, !P1 ;  /* 0x0000002103217207 */ /* 0x000fe20004800000 */
[----:B------:R-:W-:Y:S01]  /*5350*/  IMAD R23, R23, R6, RZ ;  /* 0x0000000617177224 */ /* 0x000fe200078e02ff */
[----:B------:R-:W-:Y:S01]  /*5360*/  SEL R34, R3, R34, !P1 ;  /* 0x0000002203227207 */ /* 0x000fe20004800000 */
[-C--:B------:R-:W-:Y:S01]  /*5370*/  IMAD R25, R25, R6.reuse, RZ ;  /* 0x0000000619197224 */ /* 0x080fe200078e02ff */
        /* <DEDUP_REMOVED lines=10> */
[C---:B------:R-:W-:Y:S01]  /*5420*/  SEL R40, R3.reuse, R40, !P1 ;  /* 0x0000002803287207 */ /* 0x040fe20004800000 */
[----:B------:R-:W-:Y:S01]  /*5430*/  IMAD R30, R30, R6, RZ ;  /* 0x000000061e1e7224 */ /* 0x000fe200078e02ff */
[----:B------:R-:W-:Y:S01]  /*5440*/  SEL R42, R3, R42, !P1 ;  /* 0x0000002a032a7207 */ /* 0x000fe20004800000 */
[-C--:B------:R-:W-:Y:S01]  /*5450*/  IMAD R31, R31, R6.reuse, RZ ;  /* 0x000000061f1f7224 */ /* 0x080fe200078e02ff */
        /* <DEDUP_REMOVED lines=13> */
[-C--:B------:R-:W-:Y:S01]  /*5530*/  IMAD R38, R38, R6.reuse, RZ ;  /* 0x0000000626267224 */ /* 0x080fe200078e02ff */
[----:B------:R-:W-:Y:S01]  /*5540*/  SEL R49, R3, R49, !P1 ;  /* 0x0000003103317207 */ /* 0x000fe20004800000 */
[-C--:B------:R-:W-:Y:S01]  /*5550*/  IMAD R39, R39, R6.reuse, RZ ;  /* 0x0000000627277224 */ /* 0x080fe200078e02ff */
[C---:B------:R-:W-:Y:S01]  /*5560*/  SEL R51, R3.reuse, R51, !P1 ;  /* 0x0000003303337207 */ /* 0x040fe20004800000 */
[-C--:B------:R-:W-:Y:S01]  /*5570*/  IMAD R40, R40, R6.reuse, RZ ;  /* 0x0000000628287224 */ /* 0x080fe200078e02ff */
[C---:B------:R-:W-:Y:S01]  /*5580*/  SEL R53, R3.reuse, R53, !P1 ;  /* 0x0000003503357207 */ /* 0x040fe20004800000 */
[-C--:B------:R-:W-:Y:S01]  /*5590*/  IMAD R42, R42, R6.reuse, RZ ;  /* 0x000000062a2a7224 */ /* 0x080fe200078e02ff */
[----:B------:R-:W-:Y:S01]  /*55a0*/  SEL R55, R3, R55, !P1 ;  /* 0x0000003703377207 */ /* 0x000fe20004800000 */
        /* <DEDUP_REMOVED lines=13> */
[----:B------:R-:W-:Y:S01]  /*5680*/  SEL R69, R3, R69, !P1 ;  /* 0x0000004503457207 */ /* 0x000fe20004800000 */
        /* <DEDUP_REMOVED lines=33> */
[----:B------:R-:W0:Y:S01]  /*58a0*/  LDC.64 R2, c[0x0][0x218] ;  /* 0x00008600ff027b82 */ /* 0x000e220000000a00 */
[-C--:B------:R-:W-:Y:S01]  /*58b0*/  IMAD R83, R83, R6.reuse, RZ ;  /* 0x0000000653537224 */ /* 0x080fe200078e02ff */
[----:B------:R-:W-:Y:S01]  /*58c0*/  CS2R R102, SRZ ;  /* 0x0000000000667805 */ /* 0x000fe2000001ff00 */
[----:B------:R-:W-:-:S02]  /*58d0*/  IMAD R85, R85, R6, RZ ;  /* 0x0000000655557224 */ /* 0x000fc400078e02ff */
[-C--:B------:R-:W-:Y:S02]  /*58e0*/  IMAD R87, R87, R6.reuse, RZ ;  /* 0x0000000657577224 */ /* 0x080fe400078e02ff */
[-C--:B------:R-:W-:Y:S02]  /*58f0*/  IMAD R89, R89, R6.reuse, RZ ;  /* 0x0000000659597224 */ /* 0x080fe400078e02ff */
[-C--:B------:R-:W-:Y:S02]  /*5900*/  IMAD R91, R91, R6.reuse, RZ ;  /* 0x000000065b5b7224 */ /* 0x080fe400078e02ff */
[-C--:B------:R-:W-:Y:S02]  /*5910*/  IMAD R93, R93, R6.reuse, RZ ;  /* 0x000000065d5d7224 */ /* 0x080fe400078e02ff */
[-C--:B------:R-:W-:Y:S02]  /*5920*/  IMAD R95, R95, R6.reuse, RZ ;  /* 0x000000065f5f7224 */ /* 0x080fe400078e02ff */
[----:B------:R-:W-:-:S02]  /*5930*/  IMAD R97, R97, R6, RZ ;  /* 0x0000000661617224 */ /* 0x000fc400078e02ff */
[-C--:B------:R-:W-:Y:S02]  /*5940*/  IMAD R99, R99, R6.reuse, RZ ;  /* 0x0000000663637224 */ /* 0x080fe400078e02ff */
[----:B------:R-:W-:Y:S02]  /*5950*/  IMAD R101, R101, R6, RZ ;  /* 0x0000000665657224 */ /* 0x000fe400078e02ff */
[C---:B------:R-:W-:Y:S02]  /*5960*/  IMAD R250, R198.reuse, 0xe, RZ ;  /* 0x0000000ec6fa7824 */ /* 0x040fe400078e02ff */
[C---:B------:R-:W-:Y:S01]  /*5970*/  IMAD R246, R198.reuse, 0xd, RZ ;  /* 0x0000000dc6f67824 */ /* 0x040fe200078e02ff */
[CC--:B0-----:R-:W-:Y:S01]  /*5980*/  LEA R50, P6, R13.reuse, R2.reuse, 0x1 ;  /* 0x000000020d327211 */ /* 0x0c1fe200078c08ff */
[----:B------:R-:W-:Y:S01]  /*5990*/  IMAD R242, R198, 0xc, RZ ;  /* 0x0000000cc6f27824 */ /* 0x000fe200078e02ff */
[-C--:B------:R-:W-:Y:S01]  /*59a0*/  LEA R52, P5, R4, R2.reuse, 0x1 ;  /* 0x0000000204347211 */ /* 0x080fe200078a08ff */
[----:B------:R-:W-:Y:S01]  /*59b0*/  IMAD R238, R198, 0xb, RZ ;  /* 0x0000000bc6ee7824 */ /* 0x000fe200078e02ff */
[----:B------:R-:W-:Y:S01]  /*59c0*/  LEA R6, P3, R14, R2, 0x1 ;  /* 0x000000020e067211 */ /* 0x000fe200078608ff */
[----:B------:R0:W-:Y:S01]  /*59d0*/  STL [R1+0x1044], R50 ;  /* 0x0010443201007387 */ /* 0x0001e20000100800 */
[-C--:B------:R-:W-:Y:S01]  /*59e0*/  LEA.HI.X.SX32 R13, R13, R3.reuse, 0x1, P6 ;  /* 0x000000030d0d7211 */ /* 0x080fe200030f0eff */
[----:B------:R-:W-:Y:S01]  /*59f0*/  IMAD R234, R198, 0xa, RZ ;  /* 0x0000000ac6ea7824 */ /* 0x000fe200078e02ff */
[----:B------:R-:W-:Y:S01]  /*5a00*/  LEA.HI.X.SX32 R4, R4, R3, 0x1, P5 ;  /* 0x0000000304047211 */ /* 0x000fe200028f0eff */
[----:B------:R1:W-:Y:S01]  /*5a10*/  STL [R1+0x1144], R52 ;  /* 0x0011443401007387 */ /* 0x0003e20000100800 */
[----:B------:R-:W-:-:S02]  /*5a20*/  IMAD R230, R198, 0x9, RZ ;  /* 0x00000009c6e67824 */ /* 0x000fc400078e02ff */
[C---:B------:R-:W-:Y:S01]  /*5a30*/  IMAD.SHL.U32 R226, R198.reuse, 0x8, RZ ;  /* 0x00000008c6e27824 */ /* 0x040fe200078e00ff */
[----:B------:R3:W-:Y:S01]  /*5a40*/  STL [R1+0x104c], R6 ;  /* 0x00104c0601007387 */ /* 0x0007e20000100800 */
[----:B------:R-:W-:Y:S01]  /*5a50*/  IMAD R222, R198, 0x7, RZ ;  /* 0x00000007c6de7824 */ /* 0x000fe200078e02ff */
[-C--:B0-----:R-:W-:Y:S01]  /*5a60*/  LEA R50, P2, R18, R2.reuse, 0x1 ;  /* 0x0000000212327211 */ /* 0x081fe200078408ff */
[C---:B------:R-:W-:Y:S02]  /*5a70*/  IMAD R218, R198.reuse, 0x6, RZ ;  /* 0x00000006c6da7824 */ /* 0x040fe400078e02ff */
[C---:B------:R-:W-:Y:S01]  /*5a80*/  IMAD R214, R198.reuse, 0x5, RZ ;  /* 0x00000005c6d67824 */ /* 0x040fe200078e02ff */
[-C--:B-1----:R-:W-:Y:S01]  /*5a90*/  LEA R52, P1, R17, R2.reuse, 0x1 ;  /* 0x0000000211347211 */ /* 0x082fe200078208ff */
[----:B------:R0:W-:Y:S01]  /*5aa0*/  STL [R1+0x1148], R50 ;  /* 0x0011483201007387 */ /* 0x0001e20000100800 */
[----:B------:R-:W-:Y:S01]  /*5ab0*/  IMAD.SHL.U32 R210, R198, 0x4, RZ ;  /* 0x00000004c6d27824 */ /* 0x000fe200078e00ff */
[----:B---3--:R-:W-:-:S02]  /*5ac0*/  LEA R6, P0, R16, R2, 0x1 ;  /* 0x0000000210067211 */ /* 0x008fc400078008ff */
[----:B------:R-:W-:Y:S01]  /*5ad0*/  STL [R1+0x1054], R52 ;  /* 0x0010543401007387 */ /* 0x000fe20000100800 */
[C---:B------:R-:W-:Y:S02]  /*5ae0*/  IMAD R206, R198.reuse, 0x3, RZ ;  /* 0x00000003c6ce7824 */ /* 0x040fe400078e02ff */
[----:B------:R-:W-:Y:S01]  /*5af0*/  IMAD.SHL.U32 R202, R198, 0x2, RZ ;  /* 0x00000002c6ca7824 */ /* 0x000fe200078e00ff */
[----:B------:R1:W-:Y:S01]  /*5b00*/  STL [R1+0x114c], R6 ;  /* 0x00114c0601007387 */ /* 0x0003e20000100800 */
[----:B0-----:R-:W-:-:S05]  /*5b10*/  LEA R50, P4, R15, R2, 0x1 ;  /* 0x000000020f327211 */ /* 0x001fca00078808ff */
[----:B------:R-:W-:Y:S01]  /*5b20*/  STL [R1+0x105c], R50 ;  /* 0x00105c3201007387 */ /* 0x000fe20000100800 */
[----:B-1----:R-:W-:-:S03]  /*5b30*/  LEA R6, P6, R20, R2, 0x1 ;  /* 0x0000000214067211 */ /* 0x002fc600078c08ff */
[----:B------:R0:W-:Y:S04]  /*5b40*/  STL [R1+0xfc8], R13 ;  /* 0x000fc80d01007387 */ /* 0x0001e80000100800 */
[----:B------:R1:W-:Y:S04]  /*5b50*/  STL [R1+0x1150], R6 ;  /* 0x0011500601007387 */ /* 0x0003e80000100800 */
[----:B------:R3:W-:Y:S01]  /*5b60*/  STL [R1+0x1048], R4 ;  /* 0x0010480401007387 */ /* 0x0007e20000100800 */
[----:B0-----:R-:W-:Y:S02]  /*5b70*/  LEA R13, P5, R19, R2, 0x1 ;  /* 0x00000002130d7211 */ /* 0x001fe400078a08ff */
[----:B-1----:R-:W-:-:S03]  /*5b80*/  LEA.HI.X.SX32 R6, R14, R3, 0x1, P3 ;  /* 0x000000030e067211 */ /* 0x002fc600018f0eff */
[----:B------:R0:W-:Y:S01]  /*5b90*/  STL [R1+0x1064], R13 ;  /* 0x0010640d01007387 */ /* 0x0001e20000100800 */
[----:B------:R-:W-:Y:S01]  /*5ba0*/  IMAD R14, R198, 0x1d, RZ ;  /* 0x0000001dc60e7824 */ /* 0x000fe200078e02ff */
[-C--:B---3--:R-:W-:Y:S02]  /*5bb0*/  LEA R4, P3, R22, R2.reuse, 0x1 ;  /* 0x0000000216047211 */ /* 0x088fe400078608ff */
[----:B------:R1:W-:Y:S04]  /*5bc0*/  STL [R1+0xfcc], R6 ;  /* 0x000fcc0601007387 */ /* 0x0003e80000100800 */
[----:B------:R3:W-:Y:S01]  /*5bd0*/  STL [R1+0x1154], R4 ;  /* 0x0011540401007387 */ /* 0x0007e20000100800 */
[----:B0-----:R-:W-:Y:S02]  /*5be0*/  LEA.HI.X.SX32 R13, R18, R3, 0x1, P2 ;  /* 0x00000003120d7211 */ /* 0x001fe400010f0eff */
[----:B-1----:R-:W-:-:S03]  /*5bf0*/  LEA R6, P2, R21, R2, 0x1 ;  /* 0x0000000215067211 */ /* 0x002fc600078408ff */
[----:B------:R0:W-:Y:S01]  /*5c00*/  STL [R1+0x1050], R13 ;  /* 0x0010500d01007387 */ /* 0x0001e20000100800 */
[----:B---3--:R-:W-:-:S03]  /*5c10*/  LEA.HI.X.SX32 R4, R17, R3, 0x1, P1 ;  /* 0x0000000311047211 */ /* 0x008fc600008f0eff */
[----:B------:R1:W-:Y:S01]  /*5c20*/  STL [R1+0x106c], R6 ;  /* 0x00106c0601007387 */ /* 0x0003e20000100800 */
[----:B------:R-:W-:-:S03]  /*5c30*/  LOP3.LUT R17, R10, 0x20, RZ, 0x3c, !PT ;  /* 0x000000200a117812 */ /* 0x000fc600078e3cff */
[----:B------:R3:W-:Y:S01]  /*5c40*/  STL [R1+0xfd0], R4 ;  /* 0x000fd00401007387 */ /* 0x0007e20000100800 */
[----:B0-----:R-:W-:Y:S02]  /*5c50*/  LEA R13, P1, R23, R2, 0x1 ;  /* 0x00000002170d7211 */ /* 0x001fe400078208ff */
[----:B-1----:R-:W-:-:S03]  /*5c60*/  LEA.HI.X.SX32 R6, R16, R3, 0x1, P0 ;  /* 0x0000000310067211 */ /* 0x002fc600000f0eff */
[----:B------:R0:W-:Y:S01]  /*5c70*/  STL [R1+0x1158], R13 ;  /* 0x0011580d01007387 */ /* 0x0001e20000100800 */
[----:B------:R-:W-:Y:S02]  /*5c80*/  SHF.R.S32.HI R16, RZ, 0x5, R0 ;  /* 0x00000005ff107819 */ /* 0x000fe40000011400 */
[-C--:B---3--:R-:W-:Y:S01]  /*5c90*/  LEA R4, P0, R25, R2.reuse, 0x1 ;  /* 0x0000000219047211 */ /* 0x088fe200078008ff */
[----:B------:R1:W-:Y:S04]  /*5ca0*/  STL [R1+0x1058], R6 ;  /* 0x0010580601007387 */ /* 0x0003e80000100800 */
[----:B------:R3:W-:Y:S01]  /*5cb0*/  STL [R1+0x1074], R4 ;  /* 0x0010740401007387 */ /* 0x0007e20000100800 */
[----:B0-----:R-:W-:Y:S01]  /*5cc0*/  LEA.HI.X.SX32 R13, R15, R3, 0x1, P4 ;  /* 0x000000030f0d7211 */ /* 0x001fe200020f0eff */
[----:B------:R-:W-:Y:S01]  /*5cd0*/  IMAD R15, R198, 0x1c, RZ ;  /* 0x0000001cc60f7824 */ /* 0x000fe200078e02ff */
[----:B-1----:R-:W-:-:S03]  /*5ce0*/  LEA R6, P4, R24, R2, 0x1 ;  /* 0x0000000218067211 */ /* 0x002fc600078808ff */
[----:B------:R0:W-:Y:S01]  /*5cf0*/  STL [R1+0xfd4], R13 ;  /* 0x000fd40d01007387 */ /* 0x0001e20000100800 */
[----:B---3--:R-:W-:-:S03]  /*5d00*/  LEA.HI.X.SX32 R4, R20, R3, 0x1, P6 ;  /* 0x0000000314047211 */ /* 0x008fc600030f0eff */
[----:B------:R1:W-:Y:S01]  /*5d10*/  STL [R1+0x115c], R6 ;  /* 0x00115c0601007387 */ /* 0x0003e20000100800 */
[----:B------:R-:W-:-:S03]  /*5d20*/  IMAD R20, R198, 0x1b, RZ ;  /* 0x0000001bc6147824 */ /* 0x000fc600078e02ff */
[----:B------:R3:W-:Y:S01]  /*5d30*/  STL [R1+0x1060], R4 ;  /* 0x0010600401007387 */ /* 0x0007e20000100800 */
[----:B0-----:R-:W-:Y:S02]  /*5d40*/  LEA R13, P6, R27, R2, 0x1 ;  /* 0x000000021b0d7211 */ /* 0x001fe400078c08ff */
[----:B-1----:R-:W-:-:S03]  /*5d50*/  LEA.HI.X.SX32 R6, R19, R3, 0x1, P5 ;  /* 0x0000000313067211 */ /* 0x002fc600028f0eff */
[----:B------:R0:W-:Y:S01]  /*5d60*/  STL [R1+0x107c], R13 ;  /* 0x00107c0d01007387 */ /* 0x0001e20000100800 */
[----:B------:R-:W-:Y:S01]  /*5d70*/  IMAD.WIDE R18, R12, 0x2, RZ ;  /* 0x000000020c127825 */ /* 0x000fe200078e02ff */
[----:B---3--:R-:W-:Y:S02]  /*5d80*/  LEA R4, P5, R26, R2, 0x1 ;  /* 0x000000021a047211 */ /* 0x008fe400078a08ff */
[----:B------:R1:W-:Y:S01]  /*5d90*/  STL [R1+0xfd8], R6 ;  /* 0x000fd80601007387 */ /* 0x0003e20000100800 */
[----:B------:R-:W-:-:S03]  /*5da0*/  IMAD.WIDE R248, R246, 0x2, R18 ;  /* 0x00000002f6f87825 */ /* 0x000fc600078e0212 */
[----:B------:R3:W-:Y:S01]  /*5db0*/  STL [R1+0x1160], R4 ;  /* 0x0011600401007387 */ /* 0x0007e20000100800 */
[-C--:B0-----:R-:W-:Y:S01]  /*5dc0*/  LEA.HI.X.SX32 R13, R22, R3.reuse, 0x1, P3 ;  /* 0x00000003160d7211 */ /* 0x081fe200018f0eff */
[----:B------:R-:W-:Y:S02]  /*5dd0*/  IMAD R22, R198, 0x19, RZ ;  /* 0x00000019c6167824 */ /* 0x000fe400078e02ff */
[--C-:B------:R-:W-:Y:S01]  /*5de0*/  IMAD.WIDE R244, R242, 0x2, R18.reuse ;  /* 0x00000002f2f47825 */ /* 0x100fe200078e0212 */
[----:B-1----:R-:W-:Y:S01]  /*5df0*/  LEA R6, P3, R29, R2, 0x1 ;  /* 0x000000021d067211 */ /* 0x002fe200078608ff */
[----:B------:R0:W-:Y:S02]  /*5e00*/  STL [R1+0x1068], R13 ;  /* 0x0010680d01007387 */ /* 0x0001e40000100800 */
[----:B------:R-:W-:Y:S01]  /*5e10*/  IMAD.WIDE R240, R238, 0x2, R18 ;  /* 0x00000002eef07825 */ /* 0x000fe200078e0212 */
[----:B---3--:R-:W-:Y:S01]  /*5e20*/  LEA.HI.X.SX32 R4, R21, R3, 0x1, P2 ;  /* 0x0000000315047211 */ /* 0x008fe200010f0eff */
[----:B------:R1:W-:Y:S02]  /*5e30*/  STL [R1+0x1084], R6 ;  /* 0x0010840601007387 */ /* 0x0003e40000100800 */
[----:B------:R-:W-:-:S02]  /*5e40*/  IMAD R21, R198, 0x1a, RZ ;  /* 0x0000001ac6157824 */ /* 0x000fc400078e02ff */
[----:B------:R3:W-:Y:S01]  /*5e50*/  STL [R1+0xfdc], R4 ;  /* 0x000fdc0401007387 */ /* 0x0007e20000100800 */
[----:B------:R-:W-:Y:S01]  /*5e60*/  IMAD.WIDE R236, R234, 0x2, R18 ;  /* 0x00000002eaec7825 */ /* 0x000fe200078e0212 */
[----:B0-----:R-:W-:-:S03]  /*5e70*/  LEA R13, P2, R28, R2, 0x1 ;  /* 0x000000021c0d7211 */ /* 0x001fc600078408ff */
[--C-:B------:R-:W-:Y:S01]  /*5e80*/  IMAD.WIDE R232, R230, 0x2, R18.reuse ;  /* 0x00000002e6e87825 */ /* 0x100fe200078e0212 */
[----:B-1----:R-:W-:Y:S01]  /*5e90*/  LEA.HI.X.SX32 R6, R23, R3, 0x1, P1 ;  /* 0x0000000317067211 */ /* 0x002fe200008f0eff */
[----:B------:R0:W-:Y:S02]  /*5ea0*/  STL [R1+0x1164], R13 ;  /* 0x0011640d01007387 */ /* 0x0001e40000100800 */
[----:B------:R-:W-:Y:S01]  /*5eb0*/  IMAD R23, R198, 0x18, RZ ;  /* 0x00000018c6177824 */ /* 0x000fe200078e02ff */
[----:B---3--:R-:W-:Y:S01]  /*5ec0*/  LEA R4, P1, R30, R2, 0x1 ;  /* 0x000000021e047211 */ /* 0x008fe200078208ff */
[----:B------:R1:W-:Y:S01]  /*5ed0*/  STL [R1+0x1070], R6 ;  /* 0x0010700601007387 */ /* 0x0003e20000100800 */
[----:B------:R-:W-:-:S03]  /*5ee0*/  IMAD.WIDE R228, R226, 0x2, R18 ;  /* 0x00000002e2e47825 */ /* 0x000fc600078e0212 */
[----:B------:R3:W-:Y:S01]  /*5ef0*/  STL [R1+0x108c], R4 ;  /* 0x00108c0401007387 */ /* 0x0007e20000100800 */
[----:B------:R-:W-:Y:S01]  /*5f00*/  IMAD.WIDE R224, R222, 0x2, R18 ;  /* 0x00000002dee07825 */ /* 0x000fe200078e0212 */
[----:B0-----:R-:W-:-:S03]  /*5f10*/  LEA.HI.X.SX32 R13, R25, R3, 0x1, P0 ;  /* 0x00000003190d7211 */ /* 0x001fc600000f0eff */
[--C-:B------:R-:W-:Y:S01]  /*5f20*/  IMAD.WIDE R220, R218, 0x2, R18.reuse ;  /* 0x00000002dadc7825 */ /* 0x100fe200078e0212 */
[-C--:B-1----:R-:W-:Y:S01]  /*5f30*/  LEA R6, P0, R31, R2.reuse, 0x1 ;  /* 0x000000021f067211 */ /* 0x082fe200078008ff */
[----:B------:R0:W-:Y:S02]  /*5f40*/  STL [R1+0xfe0], R13 ;  /* 0x000fe00d01007387 */ /* 0x0001e40000100800 */
[--C-:B------:R-:W-:Y:S01]  /*5f50*/  IMAD.WIDE R216, R214, 0x2, R18.reuse ;  /* 0x00000002d6d87825 */ /* 0x100fe200078e0212 */
[-C--:B---3--:R-:W-:Y:S01]  /*5f60*/  LEA.HI.X.SX32 R4, R24, R3.reuse, 0x1, P4 ;  /* 0x0000000318047211 */ /* 0x088fe200020f0eff */
[----:B------:R1:W-:Y:S01]  /*5f70*/  STL [R1+0x1168], R6 ;  /* 0x0011680601007387 */ /* 0x0003e20000100800 */
[----:B------:R-:W-:Y:S01]  /*5f80*/  CS2R R24, SRZ ;  /* 0x0000000000187805 */ /* 0x000fe2000001ff00 */
[--C-:B------:R-:W-:Y:S02]  /*5f90*/  IMAD.WIDE R212, R210, 0x2, R18.reuse ;  /* 0x00000002d2d47825 */ /* 0x100fe400078e0212 */
[----:B------:R3:W-:Y:S01]  /*5fa0*/  STL [R1+0x1078], R4 ;  /* 0x0010780401007387 */ /* 0x0007e20000100800 */
[----:B0-----:R-:W-:Y:S01]  /*5fb0*/  LEA R13, P4, R32, R2, 0x1 ;  /* 0x00000002200d7211 */ /* 0x001fe200078808ff */
[----:B------:R-:W-:Y:S01]  /*5fc0*/  IMAD.WIDE R208, R206, 0x2, R18 ;  /* 0x00000002ced07825 */ /* 0x000fe200078e0212 */
[----:B-1----:R-:W-:-:S03]  /*5fd0*/  LEA.HI.X.SX32 R6, R27, R3, 0x1, P6 ;  /* 0x000000031b067211 */ /* 0x002fc600030f0eff */
[----:B------:R0:W-:Y:S01]  /*5fe0*/  STL [R1+0x1094], R13 ;  /* 0x0010940d01007387 */ /* 0x0001e20000100800 */
[--C-:B------:R-:W-:Y:S01]  /*5ff0*/  IMAD.WIDE R204, R202, 0x2, R18.reuse ;  /* 0x00000002cacc7825 */ /* 0x100fe200078e0212 */
[----:B---3--:R-:W-:Y:S02]  /*6000*/  LEA R4, P6, R33, R2, 0x1 ;  /* 0x0000000221047211 */ /* 0x008fe400078c08ff */
[----:B------:R1:W-:Y:S01]  /*6010*/  STL [R1+0xfe4], R6 ;  /* 0x000fe40601007387 */ /* 0x0003e20000100800 */
[----:B------:R-:W-:-:S03]  /*6020*/  IMAD.WIDE R200, R198, 0x2, R18 ;  /* 0x00000002c6c87825 */ /* 0x000fc600078e0212 */
[----:B------:R3:W-:Y:S01]  /*6030*/  STL [R1+0x116c], R4 ;  /* 0x00116c0401007387 */ /* 0x0007e20000100800 */
[-C--:B0-----:R-:W-:Y:S02]  /*6040*/  LEA.HI.X.SX32 R13, R26, R3.reuse, 0x1, P5 ;  /* 0x000000031a0d7211 */ /* 0x081fe400028f0eff */
[----:B------:R-:W-:Y:S02]  /*6050*/  CS2R R26, SRZ ;  /* 0x00000000001a7805 */ /* 0x000fe4000001ff00 */
[----:B-1----:R-:W-:Y:S01]  /*6060*/  LEA R6, P5, R34, R2, 0x1 ;  /* 0x0000000222067211 */ /* 0x002fe200078a08ff */
[----:B------:R0:W-:Y:S01]  /*6070*/  STL [R1+0x1080], R13 ;  /* 0x0010800d01007387 */ /* 0x0001e20000100800 */
[----:B---3--:R-:W-:-:S03]  /*6080*/  LEA.HI.X.SX32 R4, R29, R3, 0x1, P3 ;  /* 0x000000031d047211 */ /* 0x008fc600018f0eff */
[----:B------:R1:W-:Y:S04]  /*6090*/  STL [R1+0x109c], R6 ;  /* 0x00109c0601007387 */ /* 0x0003e80000100800 */
[----:B------:R3:W-:Y:S01]  /*60a0*/  STL [R1+0xfe8], R4 ;  /* 0x000fe80401007387 */ /* 0x0007e20000100800 */
[----:B0-----:R-:W-:Y:S02]  /*60b0*/  LEA R13, P3, R35, R2, 0x1 ;  /* 0x00000002230d7211 */ /* 0x001fe400078608ff */
[----:B-1----:R-:W-:-:S03]  /*60c0*/  LEA.HI.X.SX32 R6, R28, R3, 0x1, P2 ;  /* 0x000000031c067211 */ /* 0x002fc600010f0eff */
[----:B------:R0:W-:Y:S01]  /*60d0*/  STL [R1+0x1170], R13 ;  /* 0x0011700d01007387 */ /* 0x0001e20000100800 */
[----:B------:R-:W-:Y:S02]  /*60e0*/  CS2R R28, SRZ ;  /* 0x00000000001c7805 */ /* 0x000fe4000001ff00 */
[-C--:B---3--:R-:W-:Y:S01]  /*60f0*/  LEA R4, P2, R36, R2.reuse, 0x1 ;  /* 0x0000000224047211 */ /* 0x088fe200078408ff */
[----:B------:R1:W-:Y:S04]  /*6100*/  STL [R1+0x1088], R6 ;  /* 0x0010880601007387 */ /* 0x0003e80000100800 */
[----:B------:R3:W-:Y:S01]  /*6110*/  STL [R1+0x10a4], R4 ;  /* 0x0010a40401007387 */ /* 0x0007e20000100800 */
[----:B0-----:R-:W-:Y:S02]  /*6120*/  LEA.HI.X.SX32 R13, R30, R3, 0x1, P1 ;  /* 0x000000031e0d7211 */ /* 0x001fe400008f0eff */
[----:B-1----:R-:W-:-:S03]  /*6130*/  LEA R6, P1, R37, R2, 0x1 ;  /* 0x0000000225067211 */ /* 0x002fc600078208ff */
[----:B------:R0:W-:Y:S01]  /*6140*/  STL [R1+0xfec], R13 ;  /* 0x000fec0d01007387 */ /* 0x0001e20000100800 */
[----:B---3--:R-:W-:-:S03]  /*6150*/  LEA.HI.X.SX32 R4, R31, R3, 0x1, P0 ;  /* 0x000000031f047211 */ /* 0x008fc600000f0eff */
[----:B------:R1:W-:Y:S01]  /*6160*/  STL [R1+0x1174], R6 ;  /* 0x0011740601007387 */ /* 0x0003e20000100800 */
[----:B------:R-:W-:-:S03]  /*6170*/  CS2R R30, SRZ ;  /* 0x00000000001e7805 */ /* 0x000fc6000001ff00 */
[----:B------:R3:W-:Y:S01]  /*6180*/  STL [R1+0x1090], R4 ;  /* 0x0010900401007387 */ /* 0x0007e20000100800 */
[----:B0-----:R-:W-:Y:S02]  /*6190*/  LEA R13, P0, R38, R2, 0x1 ;  /* 0x00000002260d7211 */ /* 0x001fe400078008ff */
[----:B-1----:R-:W-:-:S03]  /*61a0*/  LEA.HI.X.SX32 R6, R32, R3, 0x1, P4 ;  /* 0x0000000320067211 */ /* 0x002fc600020f0eff */
[----:B------:R0:W-:Y:S01]  /*61b0*/  STL [R1+0x10ac], R13 ;  /* 0x0010ac0d01007387 */ /* 0x0001e20000100800 */
[----:B---3--:R-:W-:-:S03]  /*61c0*/  LEA R4, P4, R39, R2, 0x1 ;  /* 0x0000000227047211 */ /* 0x008fc600078808ff */
[----:B------:R1:W-:Y:S04]  /*61d0*/  STL [R1+0xff0], R6 ;  /* 0x000ff00601007387 */ /* 0x0003e80000100800 */
        /* <DEDUP_REMOVED lines=80> */
[----:B---3--:R-:W-:Y:S01]  /*66e0*/  LEA R4, P2, R65, R2, 0x1 ;  /* 0x0000000241047211 */ /* 0x008fe200078408ff */
[----:B------:R1:W-:Y:S04]  /*66f0*/  STL [R1+0x10dc], R6 ;  /* 0x0010dc0601007387 */ /* 0x0003e80000100800 */
[----:B------:R3:W-:Y:S01]  /*6700*/  STL [R1+0x10f8], R4 ;  /* 0x0010f80401007387 */ /* 0x0007e20000100800 */
[----:B0-----:R-:W-:Y:S02]  /*6710*/  LEA.HI.X.SX32 R13, R53, R3, 0x1, P1 ;  /* 0x00000003350d7211 */ /* 0x001fe400008f0eff */
[----:B------:R-:W-:-:S02]  /*6720*/  CS2R R52, SRZ ;  /* 0x0000000000347805 */ /* 0x000fc4000001ff00 */
        /* <DEDUP_REMOVED lines=86> */
[----:B------:R1:W-:Y:S01]  /*6c90*/  STL [R1+0x1124], R6 ;  /* 0x0011240601007387 */ /* 0x0003e20000100800 */
[----:B------:R-:W-:Y:S02]  /*6ca0*/  LEA.HI.X.SX32 R2, R89, R3, 0x1, P5 ;  /* 0x0000000359027211 */ /* 0x000fe400028f0eff */
[----:B------:R-:W-:Y:S01]  /*6cb0*/  CS2R R88, SRZ ;  /* 0x0000000000587805 */ /* 0x000fe2000001ff00 */
[----:B------:R3:W-:Y:S01]  /*6cc0*/  STL [R1+0x11a4], R4 ;  /* 0x0011a40401007387 */ /* 0x0007e20000100800 */
[----:B0-----:R-:W-:-:S03]  /*6cd0*/  IMAD R13, R198, 0x1e, RZ ;  /* 0x0000001ec60d7824 */ /* 0x001fc600078e02ff */
[----:B------:R0:W-:Y:S01]  /*6ce0*/  STL [R1+0x1038], R2 ;  /* 0x0010380201007387 */ /* 0x0001e20000100800 */
[-C--:B-1----:R-:W-:Y:S01]  /*6cf0*/  LEA.HI.X.SX32 R6, R91, R3.reuse, 0x1, P3 ;  /* 0x000000035b067211 */ /* 0x082fe200018f0eff */
[----:B------:R-:W-:Y:S01]  /*6d00*/  IMAD.WIDE R162, R13, 0x2, R18 ;  /* 0x000000020da27825 */ /* 0x000fe200078e0212 */
[----:B------:R-:W-:Y:S02]  /*6d10*/  CS2R R90, SRZ ;  /* 0x00000000005a7805 */ /* 0x000fe4000001ff00 */
[-C--:B---3--:R-:W-:Y:S01]  /*6d20*/  LEA.HI.X.SX32 R4, R93, R3.reuse, 0x1, P2 ;  /* 0x000000035d047211 */ /* 0x088fe200010f0eff */
[----:B------:R1:W-:Y:S01]  /*6d30*/  STL [R1+0x112c], R6 ;  /* 0x00112c0601007387 */ /* 0x0003e20000100800 */
[----:B------:R-:W-:Y:S02]  /*6d40*/  CS2R R92, SRZ ;  /* 0x00000000005c7805 */ /* 0x000fe4000001ff00 */
[----:B0-----:R-:W-:Y:S01]  /*6d50*/  LEA.HI.X.SX32 R2, R95, R3, 0x1, P1 ;  /* 0x000000035f027211 */ /* 0x001fe200008f0eff */
[----:B------:R0:W-:Y:S01]  /*6d60*/  STL [R1+0x103c], R4 ;  /* 0x00103c0401007387 */ /* 0x0001e20000100800 */
[----:B------:R-:W-:-:S03]  /*6d70*/  CS2R R94, SRZ ;  /* 0x00000000005e7805 */ /* 0x000fc6000001ff00 */
[----:B------:R3:W-:Y:S01]  /*6d80*/  STL [R1+0x1134], R2 ;  /* 0x0011340201007387 */ /* 0x0007e20000100800 */
[-C--:B-1----:R-:W-:Y:S02]  /*6d90*/  LEA.HI.X.SX32 R6, R97, R3.reuse, 0x1, P0 ;  /* 0x0000000361067211 */ /* 0x082fe400000f0eff */
[----:B------:R-:W-:Y:S02]  /*6da0*/  CS2R R96, SRZ ;  /* 0x0000000000607805 */ /* 0x000fe4000001ff00 */
[-C--:B0-----:R-:W-:Y:S01]  /*6db0*/  LEA.HI.X.SX32 R4, R99, R3.reuse, 0x1, P4 ;  /* 0x0000000363047211 */ /* 0x081fe200020f0eff */
[----:B------:R0:W-:Y:S01]  /*6dc0*/  STL [R1+0x1040], R6 ;  /* 0x0010400601007387 */ /* 0x0001e20000100800 */
[----:B------:R-:W-:Y:S02]  /*6dd0*/  CS2R R98, SRZ ;  /* 0x0000000000627805 */ /* 0x000fe4000001ff00 */
[----:B---3--:R-:W-:Y:S01]  /*6de0*/  LEA.HI.X.SX32 R2, R101, R3, 0x1, P6 ;  /* 0x0000000365027211 */ /* 0x008fe200030f0eff */
[----:B------:R1:W-:Y:S01]  /*6df0*/  STL [R1+0x113c], R4 ;  /* 0x00113c0401007387 */ /* 0x0003e20000100800 */
[----:B------:R-:W-:Y:S01]  /*6e00*/  IMAD R3, R198, 0x1f, RZ ;  /* 0x0000001fc6037824 */ /* 0x000fe200078e02ff */
[----:B------:R-:W-:-:S02]  /*6e10*/  CS2R R100, SRZ ;  /* 0x0000000000647805 */ /* 0x000fc4000001ff00 */
[----:B------:R3:W-:Y:S01]  /*6e20*/  STL [R1+0x1140], R2 ;  /* 0x0011400201007387 */ /* 0x0007e20000100800 */
[----:B------:R-:W-:-:S03]  /*6e30*/  IMAD.WIDE R164, R3, 0x2, R18 ;  /* 0x0000000203a47825 */ /* 0x000fc600078e0212 */
[----:B------:R-:W-:Y:S01]  /*6e40*/  STL [R1+0xc00], RZ ;  /* 0x000c00ff01007387 */ /* 0x000fe20000100800 */
[----:B0-----:R-:W-:Y:S01]  /*6e50*/  IMAD.U32 R6, RZ, RZ, UR9 ;  /* 0x00000009ff067e24 */ /* 0x001fe2000f8e00ff */
[----:B-1----:R-:W0:Y:S02]  /*6e60*/  LDC R4, c[0x0][0x23c] ;  /* 0x00008f00ff047b82 */ /* 0x002e240000000800 */
[----:B------:R-:W-:Y:S01]  /*6e70*/  STL [R1+0xc04], RZ ;  /* 0x000c04ff01007387 */ /* 0x000fe20000100800 */
[----:B---3--:R-:W-:-:S03]  /*6e80*/  LOP3.LUT R2, R188, 0x1f, RZ, 0xc0, !PT ;  /* 0x0000001fbc027812 */ /* 0x008fc600078ec0ff */
[----:B------:R-:W-:Y:S04]  /*6e90*/  STL [R1+0xc08], RZ ;  /* 0x000c08ff01007387 */ /* 0x000fe80000100800 */
[----:B------:R-:W-:Y:S04]  /*6ea0*/  STL [R1+0xc0c], RZ ;  /* 0x000c0cff01007387 */ /* 0x000fe80000100800 */
[----:B------:R-:W-:Y:S04]  /*6eb0*/  STL [R1+0xc10], RZ ;  /* 0x000c10ff01007387 */ /* 0x000fe80000100800 */
[----:B------:R-:W-:Y:S04]  /*6ec0*/  STL [R1+0xc14], RZ ;  /* 0x000c14ff01007387 */ /* 0x000fe80000100800 */
[----:B------:R-:W-:Y:S01]  /*6ed0*/  STL [R1+0xc18], RZ ;  /* 0x000c18ff01007387 */ /* 0x000fe20000100800 */
[----:B0-----:R-:W-:-:S03]  /*6ee0*/  IMAD.SHL.U32 R169, R4, 0x20, RZ ;  /* 0x0000002004a97824 */ /* 0x001fc600078e00ff */
[----:B------:R-:W-:Y:S01]  /*6ef0*/  STL [R1+0xc1c], RZ ;  /* 0x000c1cff01007387 */ /* 0x000fe20000100800 */
[----:B------:R-:W-:-:S03]  /*6f00*/  IMAD R4, R2, R4, RZ ;  /* 0x0000000402047224 */ /* 0x000fc600078e02ff */
[----:B------:R-:W-:Y:S02]  /*6f10*/  STL [R1+0xc20], RZ ;  /* 0x000c20ff01007387 */ /* 0x000fe40000100800 */
[----:B------:R-:W-:Y:S02]  /*6f20*/  SHF.R.S32.HI R2, RZ, 0x1f, R4 ;  /* 0x0000001fff027819 */ /* 0x000fe40000011404 */
[----:B------:R-:W-:Y:S02]  /*6f30*/  STL [R1+0xc24], RZ ;  /* 0x000c24ff01007387 */ /* 0x000fe40000100800 */
[C---:B------:R-:W-:Y:S01]  /*6f40*/  SHF.L.U64.HI R0, R4.reuse, 0x1, R2 ;  /* 0x0000000104007819 */ /* 0x040fe20000010202 */
[----:B------:R-:W-:Y:S01]  /*6f50*/  IMAD.SHL.U32 R4, R4, 0x2, RZ ;  /* 0x0000000204047824 */ /* 0x000fe200078e00ff */
[----:B------:R-:W-:Y:S01]  /*6f60*/  STL [R1+0xc28], RZ ;  /* 0x000c28ff01007387 */ /* 0x000fe20000100800 */
[C---:B------:R-:W-:Y:S02]  /*6f70*/  LOP3.LUT R2, R10.reuse, 0x10, RZ, 0x3c, !PT ;  /* 0x000000100a027812 */ /* 0x040fe400078e3cff */
[C---:B------:R-:W-:Y:S01]  /*6f80*/  LOP3.LUT R2, R10.reuse, 0x40, RZ, 0x3c, !PT ;  /* 0x000000400a027812 */ /* 0x040fe200078e3cff */
[----:B------:R-:W-:Y:S01]  /*6f90*/  STL [R1+0xc2c], RZ ;  /* 0x000c2cff01007387 */ /* 0x000fe20000100800 */
[----:B------:R-:W-:-:S02]  /*6fa0*/  LOP3.LUT R2, R10, 0x60, RZ, 0x3c, !PT ;  /* 0x000000600a027812 */ /* 0x000fc400078e3cff */
[C---:B------:R-:W-:Y:S01]  /*6fb0*/  LOP3.LUT R2, R10.reuse, 0x70, RZ, 0x3c, !PT ;  /* 0x000000700a027812 */ /* 0x040fe200078e3cff */
[----:B------:R-:W-:Y:S04]  /*6fc0*/  STL [R1+0xc30], RZ ;  /* 0x000c30ff01007387 */ /* 0x000fe80000100800 */
        /* <DEDUP_REMOVED lines=755> */
[----:B------:R-:W-:Y:S04]  /*9f00*/  STL [R1], RZ ;  /* 0x000000ff01007387 */ /* 0x000fe80000100800 */
        /* <DEDUP_REMOVED lines=127> */
[----:B------:R0:W-:Y:S04]  /*a700*/  STL [R1+0xfc4], R16 ;  /* 0x000fc41001007387 */ /* 0x0001e80000100800 */
[----:B------:R-:W-:Y:S01]  /*a710*/  STL.64 [R1+0xf10], R164 ;  /* 0x000f10a401007387 */ /* 0x000fe20000100a00 */
[----:B0-----:R-:W-:-:S02]  /*a720*/  LOP3.LUT R16, R10, 0x30, RZ, 0x3c, !PT ;  /* 0x000000300a107812 */ /* 0x001fc400078e3cff */
[----:B------:R-:W-:Y:S01]  /*a730*/  LOP3.LUT R16, R10, 0x50, RZ, 0x3c, !PT ;  /* 0x000000500a107812 */ /* 0x000fe200078e3cff */
[----:B------:R-:W-:-:S04]  /*a740*/  IMAD.WIDE R16, R11, 0x2, RZ ;  /* 0x000000020b107825 */ /* 0x000fc800078e02ff */
[----:B------:R-:W-:-:S04]  /*a750*/  IMAD.WIDE R2, R3, 0x2, R16 ;  /* 0x0000000203027825 */ /* 0x000fc800078e0210 */
[--C-:B------:R-:W-:Y:S01]  /*a760*/  IMAD.WIDE R12, R13, 0x2, R16.reuse ;  /* 0x000000020d0c7825 */ /* 0x100fe200078e0210 */
[----:B------:R0:W-:Y:S03]  /*a770*/  STL.64 [R1+0xf08], R2 ;  /* 0x000f080201007387 */ /* 0x0001e60000100a00 */
[--C-:B------:R-:W-:Y:S01]  /*a780*/  IMAD.WIDE R246, R246, 0x2, R16.reuse ;  /* 0x00000002f6f67825 */ /* 0x100fe200078e0210 */
[----:B------:R1:W-:Y:S03]  /*a790*/  STL.64 [R1+0xf00], R162 ;  /* 0x000f00a201007387 */ /* 0x0003e60000100a00 */
[--C-:B------:R-:W-:Y:S01]  /*a7a0*/  IMAD.WIDE R242, R242, 0x2, R16.reuse ;  /* 0x00000002f2f27825 */ /* 0x100fe200078e0210 */
[----:B------:R3:W-:Y:S03]  /*a7b0*/  STL.64 [R1+0xef8], R12 ;  /* 0x000ef80c01007387 */ /* 0x0007e60000100a00 */
[----:B------:R-:W-:-:S04]  /*a7c0*/  IMAD.WIDE R238, R238, 0x2, R16 ;  /* 0x00000002eeee7825 */ /* 0x000fc800078e0210 */
[----:B0-----:R-:W-:-:S04]  /*a7d0*/  IMAD.WIDE R2, R14, 0x2, R18 ;  /* 0x000000020e027825 */ /* 0x001fc800078e0212 */
[----:B-1----:R-:W-:Y:S01]  /*a7e0*/  IMAD.WIDE R162, R14, 0x2, R16 ;  /* 0x000000020ea27825 */ /* 0x002fe200078e0210 */
[----:B------:R0:W-:Y:S03]  /*a7f0*/  STL.64 [R1+0xef0], R2 ;  /* 0x000ef00201007387 */ /* 0x0001e60000100a00 */
[----:B---3--:R-:W-:Y:S01]  /*a800*/  IMAD.WIDE R12, R15, 0x2, R18 ;  /* 0x000000020f0c7825 */ /* 0x008fe200078e0212 */
[----:B------:R-:W-:Y:S03]  /*a810*/  STL.64 [R1+0xee8], R162 ;  /* 0x000ee8a201007387 */ /* 0x000fe60000100a00 */
[--C-:B------:R-:W-:Y:S01]  /*a820*/  IMAD.WIDE R234, R234, 0x2, R16.reuse ;  /* 0x00000002eaea7825 */ /* 0x100fe200078e0210 */
[----:B------:R1:W-:Y:S03]  /*a830*/  STL.64 [R1+0xee0], R12 ;  /* 0x000ee00c01007387 */ /* 0x0003e60000100a00 */
[----:B------:R-:W-:-:S04]  /*a840*/  IMAD.WIDE R230, R230, 0x2, R16 ;  /* 0x00000002e6e67825 */ /* 0x000fc800078e0210 */
[----:B0-----:R-:W-:-:S04]  /*a850*/  IMAD.WIDE R2, R15, 0x2, R16 ;  /* 0x000000020f027825 */ /* 0x001fc800078e0210 */
[C---:B------:R-:W-:Y:S01]  /*a860*/  IMAD.WIDE R14, R20.reuse, 0x2, R18 ;  /* 0x00000002140e7825 */ /* 0x040fe200078e0212 */
[----:B------:R0:W-:Y:S03]  /*a870*/  STL.64 [R1+0xed8], R2 ;  /* 0x000ed80201007387 */ /* 0x0001e60000100a00 */
[--C-:B-1----:R-:W-:Y:S01]  /*a880*/  IMAD.WIDE R12, R20, 0x2, R16.reuse ;  /* 0x00000002140c7825 */ /* 0x102fe200078e0210 */
        /* <DEDUP_REMOVED lines=8> */
[----:B------:R1:W-:Y:S03]  /*a910*/  STL.64 [R1+0xeb8], R14 ;  /* 0x000eb80e01007387 */ /* 0x0003e60000100a00 */
[--C-:B------:R-:W-:Y:S01]  /*a920*/  IMAD.WIDE R218, R218, 0x2, R16.reuse ;  /* 0x00000002dada7825 */ /* 0x100fe200078e0210 */
[----:B------:R3:W-:Y:S03]  /*a930*/  STL.64 [R1+0xeb0], R12 ;  /* 0x000eb00c01007387 */ /* 0x0007e60000100a00 */
[----:B------:R-:W-:-:S04]  /*a940*/  IMAD.WIDE R214, R214, 0x2, R16 ;  /* 0x00000002d6d67825 */ /* 0x000fc800078e0210 */
[----:B0-----:R-:W-:-:S04]  /*a950*/  IMAD.WIDE R2, R22, 0x2, R16 ;  /* 0x0000000216027825 */ /* 0x001fc800078e0210 */
[C---:B-1----:R-:W-:Y:S01]  /*a960*/  IMAD.WIDE R14, R23.reuse, 0x2, R18 ;  /* 0x00000002170e7825 */ /* 0x042fe200078e0212 */
[----:B------:R0:W-:Y:S03]  /*a970*/  STL.64 [R1+0xea8], R2 ;  /* 0x000ea80201007387 */ /* 0x0001e60000100a00 */
[--C-:B---3--:R-:W-:Y:S01]  /*a980*/  IMAD.WIDE R12, R23, 0x2, R16.reuse ;  /* 0x00000002170c7825 */ /* 0x108fe200078e0210 */
        /* <DEDUP_REMOVED lines=15> */
[----:B---3--:R-:W-:Y:S01]  /*aa80*/  IMAD.WIDE R12, R154, 0x2, R16 ;  /* 0x000000029a0c7825 */ /* 0x008fe200078e0210 */
[----:B------:R1:W-:Y:S04]  /*aa90*/  STL.64 [R1+0xe70], R14 ;  /* 0x000e700e01007387 */ /* 0x0003e80000100a00 */
[----:B------:R3:W-:Y:S01]  /*aaa0*/  STL.64 [R1+0xe68], R12 ;  /* 0x000e680c01007387 */ /* 0x0007e20000100a00 */
[----:B0-----:R-:W-:-:S04]  /*aab0*/  IMAD.WIDE R2, R155, 0x2, R18 ;  /* 0x000000029b027825 */ /* 0x001fc800078e0212 */
[----:B-1----:R-:W-:Y:S01]  /*aac0*/  IMAD.WIDE R14, R155, 0x2, R16 ;  /* 0x000000029b0e7825 */ /* 0x002fe200078e0210 */
[----:B------:R0:W-:Y:S03]  /*aad0*/  STL.64 [R1+0xe60], R2 ;  /* 0x000e600201007387 */ /* 0x0001e60000100a00 */
[C---:B---3--:R-:W-:Y:S01]  /*aae0*/  IMAD.WIDE R12, R156.reuse, 0x2, R18 ;  /* 0x000000029c0c7825 */ /* 0x048fe200078e0212 */
[----:B------:R1:W-:Y:S04]  /*aaf0*/  STL.64 [R1+0xe58], R14 ;  /* 0x000e580e01007387 */ /* 0x0003e80000100a00 */
[----:B------:R3:W-:Y:S01]  /*ab00*/  STL.64 [R1+0xe50], R12 ;  /* 0x000e500c01007387 */ /* 0x0007e20000100a00 */
        /* <DEDUP_REMOVED lines=16> */
[----:B------:R-:W-:Y:S04]  /*ac10*/  STL.64 [R1+0xe10], R14 ;  /* 0x000e100e01007387 */ /* 0x000fe80000100a00 */
[----:B------:R-:W-:Y:S01]  /*ac20*/  STL.64 [R1+0xe08], R12 ;  /* 0x000e080c01007387 */ /* 0x000fe20000100a00 */
[----:B0-----:R-:W-:-:S04]  /*ac30*/  IMAD.WIDE R2, R250, 0x2, R18 ;  /* 0x00000002fa027825 */ /* 0x001fc800078e0212 */
[----:B------:R-:W-:Y:S01]  /*ac40*/  IMAD.WIDE R250, R250, 0x2, R16 ;  /* 0x00000002fafa7825 */ /* 0x000fe200078e0210 */
[----:B------:R0:W-:Y:S03]  /*ac50*/  STL.64 [R1+0xe00], R2 ;  /* 0x000e000201007387 */ /* 0x0001e60000100a00 */
[----:B0-----:R-:W-:Y:S02]  /*ac60*/  IMAD.U32 R2, RZ, RZ, UR12 ;  /* 0x0000000cff027e24 */ /* 0x001fe4000f8e00ff */
[----:B------:R-:W-:-:S07]  /*ac70*/  IMAD.U32 R3, RZ, RZ, UR13 ;  /* 0x0000000dff037e24 */ /* 0x000fce000f8e00ff */
.L_x_1:
[----:B------:R-:W-:Y:S01]  /*ac80*/  ISETP.GT.AND P1, PT, R6, RZ, PT ;  /* 0x000000ff0600720c */ /* 0x000fe20003f24270 */
[----:B------:R-:W-:Y:S01]  /*ac90*/  STL.64 [R1+0x15d0], R150 ;  /* 0x0015d09601007387 */ /* 0x000fe20000100a00 */
[----:B-----5:R-:W-:Y:S02]  /*aca0*/  IADD3 R12, P0, R16, R2, RZ ;  /* 0x00000002100c7210 */ /* 0x020fe40007f1e0ff */
[----:B------:R-:W-:Y:S01]  /*acb0*/  PRMT R165, RZ, 0x7610, R165 ;  /* 0x00007610ffa57816 */ /* 0x000fe200000000a5 */
[----:B------:R-:W-:Y:S02]  /*acc0*/  STL.64 [R1+0x15c8], R148 ;  /* 0x0015c89401007387 */ /* 0x000fe40000100a00 */
[----:B------:R-:W-:Y:S02]  /*acd0*/  IMAD.X R13, R17, 0x1, R3, P0 ;  /* 0x00000001110d7824 */ /* 0x000fe400000e0603 */
[----:B------:R-:W-:Y:S04]  /*ace0*/  STL.64 [R1+0x15c0], R146 ;  /* 0x0015c09201007387 */ /* 0x000fe80000100a00 */
[----:B------:R-:W-:Y:S04]  /*acf0*/  STL.64 [R1+0x15b8], R144 ;  /* 0x0015b89001007387 */ /* 0x000fe80000100a00 */
[----:B------:R-:W-:Y:S04]  /*ad00*/  STL.64 [R1+0x15b0], R142 ;  /* 0x0015b08e01007387 */ /* 0x000fe80000100a00 */
[----:B------:R-:W-:Y:S04]  /*ad10*/  STL.64 [R1+0x15a8], R140 ;  /* 0x0015a88c01007387 */ /* 0x000fe80000100a00 */
[----:B------:R0:W3:Y:S04]  /*ad20*/  @P1 LDG.E.U16 R165, desc[UR58][R12.64] ;  /* 0x0000003a0ca51981 */ /* 0x0000e8000c1e1500 */
[----:B------:R-:W-:Y:S01]  /*ad30*/  STL.64 [R1+0x15a0], R138 ;  /* 0x0015a08a01007387 */ /* 0x000fe20000100a00 */
[----:B------:R-:W-:-:S03]  /*ad40*/  PRMT R164, RZ, 0x7610, R164 ;  /* 0x00007610ffa47816 */ /* 0x000fc600000000a4 */
[----:B------:R1:W-:Y:S01]  /*ad50*/  STL.64 [R1+0x1598], R136 ;  /* 0x0015988801007387 */ /* 0x0003e20000100a00 */
[----:B0-----:R-:W-:-:S05]  /*ad60*/  IADD3 R12, P0, R18, R2, RZ ;  /* 0x00000002120c7210 */ /* 0x001fca0007f1e0ff */
[----:B------:R-:W-:Y:S01]  /*ad70*/  IMAD.X R13, R19, 0x1, R3, P0 ;  /* 0x00000001130d7824 */ /* 0x000fe200000e0603 */
[----:B-1----:R-:W4:Y:S04]  /*ad80*/  LDL.64 R136, [R1+0xe28] ;  /* 0x000e280001887983 */ /* 0x002f280000100a00 */
[----:B------:R0:W-:Y:S04]  /*ad90*/  STL.64 [R1+0x1590], R134 ;  /* 0x0015908601007387 */ /* 0x0001e80000100a00 */
[----:B------:R1:W2:Y:S01]  /*ada0*/  @P1 LDG.E.U16 R164, desc[UR58][R12.64] ;  /* 0x0000003a0ca41981 */ /* 0x0002a2000c1e1500 */
[----:B------:R-:W-:-:S03]  /*adb0*/  ISETP.GT.AND P1, PT, R6, 0x1, PT ;  /* 0x000000010600780c */ /* 0x000fc60003f24270 */
[----:B0-----:R-:W3:Y:S04]  /*adc0*/  LDL.64 R134, [R1+0xe20] ;  /* 0x000e200001867983 */ /* 0x001ee80000100a00 */
[----:B------:R0:W-:Y:S01]  /*add0*/  STL.64 [R1+0x1588], R132 ;  /* 0x0015888401007387 */ /* 0x0001e20000100a00 */
[----:B-1----:R-:W-:-:S03]  /*ade0*/  IADD3 R12, P0, R198, R2, RZ ;  /* 0x00000002c60c7210 */ /* 0x002fc60007f1e0ff */
[----:B0-----:R-:W4:Y:S04]  /*adf0*/  LDL.64 R132, [R1+0xe18] ;  /* 0x000e180001847983 */ /* 0x001f280000100a00 */
[----:B------:R0:W-:Y:S01]  /*ae00*/  STL.64 [R1+0x1580], R130 ;  /* 0x0015808201007387 */ /* 0x0001e20000100a00 */
[----:B------:R-:W-:-:S03]  /*ae10*/  PRMT R171, RZ, 0x7610, R171 ;  /* 0x00007610ffab7816 */ /* 0x000fc600000000ab */
[----:B0-----:R-:W2:Y:S04]  /*ae20*/  LDL.64 R130, [R1+0xe10] ;  /* 0x000e100001827983 */ /* 0x001ea80000100a00 */
[----:B------:R0:W-:Y:S01]  /*ae30*/  STL.64 [R1+0x1578], R128 ;  /* 0x0015788001007387 */ /* 0x0001e20000100a00 */
[----:B------:R-:W-:-:S05]  /*ae40*/  IMAD.X R13, R199, 0x1, R3, P0 ;  /* 0x00000001c70d7824 */ /* 0x000fca00000e0603 */
[----:B------:R1:W3:Y:S04]  /*ae50*/  @P1 LDG.E.U16 R171, desc[UR58][R12.64] ;  /* 0x0000003a0cab1981 */ /* 0x0002e8000c1e1500 */
[----:B0-----:R-:W4:Y:S04]  /*ae60*/  LDL.64 R128, [R1+0xe08] ;  /* 0x000e080001807983 */ /* 0x001f280000100a00 */
[----:B------:R0:W-:Y:S04]  /*ae70*/  STL.64 [R1+0x1570], R126 ;  /* 0x0015707e01007387 */ /* 0x0001e80000100a00 */
[----:B0-----:R-:W2:Y:S04]  /*ae80*/  LDL.64 R126, [R1+0xe00] ;  /* 0x000e0000017e7983 */ /* 0x001ea80000100a00 */
[----:B------:R-:W-:Y:S04]  /*ae90*/  STL.64 [R1+0x1568], R124 ;  /* 0x0015687c01007387 */ /* 0x000fe80000100a00 */
[----:B------:R-:W-:Y:S04]  /*aea0*/  STL.64 [R1+0x1560], R122 ;  /* 0x0015607a01007387 */ /* 0x000fe80000100a00 */
[----:B------:R-:W-:Y:S04]  /*aeb0*/  STL.64 [R1+0x1558], R120 ;  /* 0x0015587801007387 */ /* 0x000fe80000100a00 */
[----:B------:R-:W-:Y:S04]  /*aec0*/  STL.64 [R1+0x1550], R118 ;  /* 0x0015507601007387 */ /* 0x000fe80000100a00 */
[----:B------:R-:W-:Y:S04]  /*aed0*/  STL.64 [R1+0x1548], R116 ;  /* 0x0015487401007387 */ /* 0x000fe80000100a00 */
[----:B------:R-:W-:Y:S04]  /*aee0*/  STL.64 [R1+0x1540], R114 ;  /* 0x0015407201007387 */ /* 0x000fe80000100a00 */
[----:B------:R-:W-:Y:S04]  /*aef0*/  STL.64 [R1+0x1538], R112 ;  /* 0x0015387001007387 */ /* 0x000fe80000100a00 */
[----:B------:R-:W-:Y:S04]  /*af00*/  STL.64 [R1+0x1530], R110 ;  /* 0x0015306e01007387 */ /* 0x000fe80000100a00 */
[----:B------:R-:W-:Y:S01]  /*af10*/  STL.64 [R1+0x1528], R108 ;  /* 0x0015286c01007387 */ /* 0x000fe20000100a00 */
[----:B-1----:R-:W-:-:S03]  /*af20*/  IADD3 R12, P0, R200, R2, RZ ;  /* 0x00000002c80c7210 */ /* 0x002fc60007f1e0ff */
[----:B------:R-:W-:Y:S04]  /*af30*/  STL.64 [R1+0x1520], R106 ;  /* 0x0015206a01007387 */ /* 0x000fe80000100a00 */
[----:B------:R-:W-:Y:S04]  /*af40*/  STL.64 [R1+0x1518], R104 ;  /* 0x0015186801007387 */ /* 0x000fe80000100a00 */
[----:B------:R-:W-:Y:S04]  /*af50*/  STL.64 [R1+0x1510], R102 ;  /* 0x0015106601007387 */ /* 0x000fe80000100a00 */
[----:B------:R-:W-:Y:S01]  /*af60*/  STL.64 [R1+0x1508], R100 ;  /* 0x0015086401007387 */ /* 0x000fe20000100a00 */
[----:B------:R-:W-:-:S03]  /*af70*/  PRMT R172, RZ, 0x7610, R172 ;  /* 0x00007610ffac7816 */ /* 0x000fc600000000ac */
[----:B------:R-:W-:Y:S01]  /*af80*/  STL.64 [R1+0x1500], R98 ;  /* 0x0015006201007387 */ /* 0x000fe20000100a00 */
[----:B------:R-:W-:-:S03]  /*af90*/  IMAD.X R13, R201, 0x1, R3, P0 ;  /* 0x00000001c90d7824 */ /* 0x000fc600000e0603 */
        /* <DEDUP_REMOVED lines=9> */
[----:B------:R0:W3:Y:S01]  /*b030*/  @P1 LDG.E.U16 R172, desc[UR58][R12.64] ;  /* 0x0000003a0cac1981 */ /* 0x0000e2000c1e1500 */
[----:B------:R-:W-:-:S03]  /*b040*/  ISETP.GT.AND P1, PT, R6, 0x2, PT ;  /* 0x000000020600780c */ /* 0x000fc60003f24270 */
[----:B------:R-:W-:Y:S04]  /*b050*/  STL.64 [R1+0x14b0], R78 ;  /* 0x0014b04e01007387 */ /* 0x000fe80000100a00 */
[----:B------:R-:W-:Y:S01]  /*b060*/  STL.64 [R1+0x14a8], R76 ;  /* 0x0014a84c01007387 */ /* 0x000fe20000100a00 */
[----:B0-----:R-:W-:-:S03]  /*b070*/  IADD3 R12, P0, R202, R2, RZ ;  /* 0x00000002ca0c7210 */ /* 0x001fc60007f1e0ff */
        /* <DEDUP_REMOVED lines=14> */
[----:B------:R0:W3:Y:S04]  /*b160*/  @P1 LDG.E.U16 R175, desc[UR58][R12.64] ;  /* 0x0000003a0caf1981 */ /* 0x0000e8000c1e1500 */
[----:B------:R-:W-:Y:S01]  /*b170*/  STL.64 [R1+0x1440], R50 ;  /* 0x0014403201007387 */ /* 0x000fe20000100a00 */
[----:B------:R-:W-:-:S03]  /*b180*/  PRMT R176, RZ, 0x7610, R176 ;  /* 0x00007610ffb07816 */ /* 0x000fc600000000b0 */
[----:B------:R-:W-:Y:S01]  /*b190*/  STL.64 [R1+0x1438], R48 ;  /* 0x0014383001007387 */ /* 0x000fe20000100a00 */
[----:B0-----:R-:W-:-:S03]  /*b1a0*/  IADD3 R12, P0, R204, R2, RZ ;  /* 0x00000002cc0c7210 */ /* 0x001fc60007f1e0ff */
[----:B------:R-:W-:Y:S04]  /*b1b0*/  STL.64 [R1+0x1430], R46 ;  /* 0x0014302e01007387 */ /* 0x000fe80000100a00 */
        /* <DEDUP_REMOVED lines=12> */
[----:B------:R1:W-:Y:S01]  /*b280*/  STL.64 [R1+0x13e0], R26 ;  /* 0x0013e01a01007387 */ /* 0x0003e20000100a00 */
[----:B0-----:R-:W-:-:S03]  /*b290*/  IADD3 R12, P0, R206, R2, RZ ;  /* 0x00000002ce0c7210 */ /* 0x001fc60007f1e0ff */
[----:B------:R-:W-:Y:S04]  /*b2a0*/  STL.64 [R1+0x13d8], R24 ;  /* 0x0013d81801007387 */ /* 0x000fe80000100a00 */
[----:B------:R-:W-:Y:S01]  /*b2b0*/  STL [R1+0x11ec], R9 ;  /* 0x0011ec0901007387 */ /* 0x000fe20000100800 */
[----:B------:R-:W-:-:S03]  /*b2c0*/  PRMT R177, RZ, 0x7610, R177 ;  /* 0x00007610ffb17816 */ /* 0x000fc600000000b1 */
[----:B------:R0:W-:Y:S01]  /*b2d0*/  STL [R1+0x11e8], R8 ;  /* 0x0011e80801007387 */ /* 0x0001e20000100800 */
[----:B------:R-:W-:-:S03]  /*b2e0*/  IMAD.X R13, R207, 0x1, R3, P0 ;  /* 0x00000001cf0d7824 */ /* 0x000fc600000e0603 */
[----:B------:R-:W-:Y:S04]  /*b2f0*/  STL [R1+0x11e4], R7 ;  /* 0x0011e40701007387 */ /* 0x000fe80000100800 */
[----:B------:R-:W-:Y:S04]  /*b300*/  STL [R1+0x11f4], R16 ;  /* 0x0011f41001007387 */ /* 0x000fe80000100800 */
[----:B------:R0:W-:Y:S04]  /*b310*/  STL [R1+0x11f0], R17 ;  /* 0x0011f01101007387 */ /* 0x0001e80000100800 */
[----:B------:R-:W-:Y:S04]  /*b320*/  STL [R1+0x11fc], R18 ;  /* 0x0011fc1201007387 */ /* 0x000fe80000100800 */
[----:B------:R0:W-:Y:S04]  /*b330*/  STL [R1+0x11f8], R19 ;  /* 0x0011f81301007387 */ /* 0x0001e80000100800 */
[----:B------:R-:W-:Y:S04]  /*b340*/  STL [R1+0x1204], R198 ;  /* 0x001204c601007387 */ /* 0x000fe80000100800 */
[----:B------:R-:W-:Y:S04]  /*b350*/  STL [R1+0x1200], R199 ;  /* 0x001200c701007387 */ /* 0x000fe80000100800 */
[----:B------:R-:W-:Y:S04]  /*b360*/  STL [R1+0x120c], R200 ;  /* 0x00120cc801007387 */ /* 0x000fe80000100800 */
[----:B------:R-:W-:Y:S04]  /*b370*/  STL [R1+0x1208], R201 ;  /* 0x001208c901007387 */ /* 0x000fe80000100800 */
[----:B------:R1:W3:Y:S04]  /*b380*/  @P1 LDG.E.U16 R177, desc[UR58][R12.64] ;  /* 0x0000003a0cb11981 */ /* 0x0002e8000c1e1500 */
[----:B------:R-:W-:Y:S01]  /*b390*/  STL [R1+0x1214], R202 ;  /* 0x001214ca01007387 */ /* 0x000fe20000100800 */
[----:B------:R-:W-:-:S03]  /*b3a0*/  PRMT R138, RZ, 0x7610, R138 ;  /* 0x00007610ff8a7816 */ /* 0x000fc6000000008a */
[----:B------:R-:W-:Y:S01]  /*b3b0*/  STL [R1+0x1210], R203 ;  /* 0x001210cb01007387 */ /* 0x000fe20000100800 */
[----:B-1----:R-:W-:-:S03]  /*b3c0*/  IADD3 R12, P0, R208, R2, RZ ;  /* 0x00000002d00c7210 */ /* 0x002fc60007f1e0ff */
[----:B------:R-:W-:Y:S04]  /*b3d0*/  STL [R1+0x121c], R204 ;  /* 0x00121ccc01007387 */ /* 0x000fe80000100800 */
[----:B------:R-:W-:Y:S01]  /*b3e0*/  STL [R1+0x1218], R205 ;  /* 0x001218cd01007387 */ /* 0x000fe20000100800 */
[----:B------:R-:W-:-:S03]  /*b3f0*/  IMAD.X R13, R209, 0x1, R3, P0 ;  /* 0x00000001d10d7824 */ /* 0x000fc600000e0603 */
[----:B------:R-:W-:Y:S04]  /*b400*/  STL [R1+0x1224], R206 ;  /* 0x001224ce01007387 */ /* 0x000fe80000100800 */
[----:B------:R-:W-:Y:S04]  /*b410*/  STL [R1+0x1220], R207 ;  /* 0x001220cf01007387 */ /* 0x000fe80000100800 */
[----:B------:R-:W-:Y:S04]  /*b420*/  STL [R1+0x122c], R208 ;  /* 0x00122cd001007387 */ /* 0x000fe80000100800 */
[----:B------:R-:W-:Y:S04]  /*b430*/  STL [R1+0x1228], R209 ;  /* 0x001228d101007387 */ /* 0x000fe80000100800 */
[----:B------:R-:W-:Y:S04]  /*b440*/  STL [R1+0x1234], R210 ;  /* 0x001234d201007387 */ /* 0x000fe80000100800 */
[----:B------:R-:W-:Y:S04]  /*b450*/  STL [R1+0x1230], R211 ;  /* 0x001230d301007387 */ /* 0x000fe80000100800 */
[----:B------:R1:W3:Y:S01]  /*b460*/  @P1 LDG.E.U16 R138, desc[UR58][R12.64] ;  /* 0x0000003a0c8a1981 */ /* 0x0002e2000c1e1500 */
[----:B------:R-:W-:-:S03]  /*b470*/  ISETP.GT.AND P1, PT, R6, 0x4, PT ;  /* 0x000000040600780c */ /* 0x000fc60003f24270 */
[----:B------:R-:W-:Y:S04]  /*b480*/  STL [R1+0x123c], R212 ;  /* 0x00123cd401007387 */ /* 0x000fe80000100800 */
[----:B------:R-:W-:Y:S01]  /*b490*/  STL [R1+0x1238], R213 ;  /* 0x001238d501007387 */ /* 0x000fe20000100800 */
[----:B-1----:R-:W-:-:S03]  /*b4a0*/  IADD3 R12, P0, R210, R2, RZ ;  /* 0x00000002d20c7210 */ /* 0x002fc60007f1e0ff */
[----:B------:R-:W-:Y:S04]  /*b4b0*/  STL [R1+0x1244], R214 ;  /* 0x001244d601007387 */ /* 0x000fe80000100800 */
[----:B------:R-:W-:Y:S04]  /*b4c0*/  STL [R1+0x1240], R215 ;  /* 0x001240d701007387 */ /* 0x000fe80000100800 */
[----:B------:R-:W-:Y:S01]  /*b4d0*/  STL [R1+0x124c], R216 ;  /* 0x00124cd801007387 */ /* 0x000fe20000100800 */
[----:B------:R-:W-:-:S03]  /*b4e0*/  PRMT R139, RZ, 0x7610, R139 ;  /* 0x00007610ff8b7816 */ /* 0x000fc6000000008b */
        /* <DEDUP_REMOVED lines=8> */
[----:B------:R-:W-:Y:S04]  /*b570*/  STL [R1+0x126c], R224 ;  /* 0x00126ce001007387 */ /* 0x000fe80000100800 */
[----:B------:R-:W-:Y:S04]  /*b580*/  STL [R1+0x1268], R225 ;  /* 0x001268e101007387 */ /* 0x000fe80000100800 */
[----:B------:R1:W3:Y:S04]  /*b590*/  @P1 LDG.E.U16 R139, desc[UR58][R12.64] ;  /* 0x0000003a0c8b1981 */ /* 0x0002e8000c1e1500 */
[----:B------:R-:W-:Y:S04]  /*b5a0*/  STL [R1+0x1274], R226 ;  /* 0x001274e201007387 */ /* 0x000fe80000100800 */
[----:B------:R-:W-:Y:S01]  /*b5b0*/  STL [R1+0x1270], R227 ;  /* 0x001270e301007387 */ /* 0x000fe20000100800 */
[----:B-1----:R-:W-:-:S03]  /*b5c0*/  IADD3 R12, P0, R212, R2, RZ ;  /* 0x00000002d40c7210 */ /* 0x002fc60007f1e0ff */
        /* <DEDUP_REMOVED lines=16> */
[----:B------:R1:W-:Y:S04]  /*b6d0*/  STL [R1+0x12a0], R239 ;  /* 0x0012a0ef01007387 */ /* 0x0003e80000100800 */
        /* <DEDUP_REMOVED lines=15> */
[----:B------:R-:W3:Y:S01]  /*b7d0*/  LDL.64 R26, [R1+0xe30] ;  /* 0x000e3000011a7983 */ /* 0x000ee20000100a00 */
[----:B0-----:R-:W-:-:S02]  /*b7e0*/  IADD3 R12, P0, R216, R2, RZ ;  /* 0x00000002d80c7210 */ /* 0x001fc40007f1e0ff */
[----:B------:R-:W-:Y:S01]  /*b7f0*/  PRMT R144, RZ, 0x7610, R144 ;  /* 0x00007610ff907816 */ /* 0x000fe20000000090 */
[----:B------:R-:W3:Y:S02]  /*b800*/  LDL.64 R8, [R1+0xe38] ;  /* 0x000e380001087983 */ /* 0x000ee40000100a00 */
[----:B------:R-:W-:Y:S01]  /*b810*/  IMAD.X R13, R217, 0x1, R3, P0 ;  /* 0x00000001d90d7824 */ /* 0x000fe200000e0603 */
[----:B------:R-:W-:Y:S01]  /*b820*/  PRMT R147, RZ, 0x7610, R147 ;  /* 0x00007610ff937816 */ /* 0x000fe20000000093 */
[----:B------:R-:W3:Y:S04]  /*b830*/  LDL.64 R16, [R1+0xe40] ;  /* 0x000e400001107983 */ /* 0x000ee80000100a00 */
[----:B------:R0:W3:Y:S01]  /*b840*/  @P1 LDG.E.U16 R144, desc[UR58][R12.64] ;  /* 0x0000003a0c901981 */ /* 0x0000e2000c1e1500 */
[----:B------:R-:W-:-:S02]  /*b850*/  ISETP.GT.AND P1, PT, R6, 0x6, PT ;  /* 0x000000060600780c */ /* 0x000fc40003f24270 */
[----:B------:R-:W-:Y:S01]  /*b860*/  PRMT R148, RZ, 0x7610, R148 ;  /* 0x00007610ff947816 */ /* 0x000fe20000000094 */
[----:B------:R-:W3:Y:S01]  /*b870*/  LDL.64 R60, [R1+0xe48] ;  /* 0x000e4800013c7983 */ /* 0x000ee20000100a00 */
[----:B------:R-:W-:-:S03]  /*b880*/  PRMT R150, RZ, 0x7610, R150 ;  /* 0x00007610ff967816 */ /* 0x000fc60000000096 */
[----:B------:R-:W3:Y:S01]  /*b890*/  LDL.64 R18, [R1+0xe50] ;  /* 0x000e500001127983 */ /* 0x000ee20000100a00 */
[-C--:B0-----:R-:W-:Y:S02]  /*b8a0*/  IADD3 R12, P0, R218, R2.reuse, RZ ;  /* 0x00000002da0c7210 */ /* 0x081fe40007f1e0ff */
[----:B------:R-:W-:Y:S01]  /*b8b0*/  PRMT R151, RZ, 0x7610, R151 ;  /* 0x00007610ff977816 */ /* 0x000fe20000000097 */
[----:B------:R-:W3:Y:S02]  /*b8c0*/  LDL.64 R58, [R1+0xe58] ;  /* 0x000e5800013a7983 */ /* 0x000ee40000100a00 */
[----:B------:R-:W-:Y:S01]  /*b8d0*/  IMAD.X R13, R219, 0x1, R3, P0 ;  /* 0x00000001db0d7824 */ /* 0x000fe200000e0603 */
[----:B------:R-:W-:Y:S01]  /*b8e0*/  PRMT R159, RZ, 0x7610, R159 ;  /* 0x00007610ff9f7816 */ /* 0x000fe2000000009f */
[----:B------:R-:W3:Y:S04]  /*b8f0*/  LDL.64 R62, [R1+0xed8] ;  /* 0x000ed800013e7983 */ /* 0x000ee80000100a00 */
[----:B------:R0:W3:Y:S02]  /*b900*/  @P1 LDG.E.U16 R147, desc[UR58][R12.64] ;  /* 0x0000003a0c931981 */ /* 0x0000e4000c1e1500 */
[----:B0-----:R-:W-:-:S05]  /*b910*/  IADD3 R12, P0, R220, R2, RZ ;  /* 0x00000002dc0c7210 */ /* 0x001fca0007f1e0ff */
[----:B------:R-:W-:-:S05]  /*b920*/  IMAD.X R13, R221, 0x1, R3, P0 ;  /* 0x00000001dd0d7824 */ /* 0x000fca00000e0603 */
[----:B------:R0:W3:Y:S01]  /*b930*/  @P1 LDG.E.U16 R148, desc[UR58][R12.64] ;  /* 0x0000003a0c941981 */ /* 0x0000e2000c1e1500 */
[----:B------:R-:W-:Y:S02]  /*b940*/  ISETP.GT.AND P1, PT, R6, 0x7, PT ;  /* 0x000000070600780c */ /* 0x000fe40003f24270 */
[----:B0-----:R-:W-:-:S05]  /*b950*/  IADD3 R12, P0, R222, R2, RZ ;  /* 0x00000002de0c7210 */ /* 0x001fca0007f1e0ff */
[----:B------:R-:W-:-:S06]  /*b960*/  IMAD.X R13, R223, 0x1, R3, P0 ;  /* 0x00000001df0d7824 */ /* 0x000fcc00000e0603 */
[----:B------:R0:W3:Y:S02]  /*b970*/  @P1 LDG.E.U16 R150, desc[UR58][R12.64] ;  /* 0x0000003a0c961981 */ /* 0x0000e4000c1e1500 */
[----:B0-----:R-:W-:-:S05]  /*b980*/  IADD3 R12, P0, R224, R2, RZ ;  /* 0x00000002e00c7210 */ /* 0x001fca0007f1e0ff */
[----:B------:R-:W-:-:S05]  /*b990*/  IMAD.X R13, R225, 0x1, R3, P0 ;  /* 0x00000001e10d7824 */ /* 0x000fca00000e0603 */
[----:B------:R0:W3:Y:S01]  /*b9a0*/  @P1 LDG.E.U16 R151, desc[UR58][R12.64] ;  /* 0x0000003a0c971981 */ /* 0x0000e2000c1e1500 */
[----:B------:R-:W-:Y:S02]  /*b9b0*/  ISETP.GT.AND P1, PT, R6, 0x8, PT ;  /* 0x000000080600780c */ /* 0x000fe40003f24270 */
[----:B0-----:R-:W-:-:S05]  /*b9c0*/  IADD3 R12, P0, R226, R2, RZ ;  /* 0x00000002e20c7210 */ /* 0x001fca0007f1e0ff */
[----:B------:R-:W-:-:S06]  /*b9d0*/  IMAD.X R13, R227, 0x1, R3, P0 ;  /* 0x00000001e30d7824 */ /* 0x000fcc00000e0603 */
[----:B------:R0:W3:Y:S01]  /*b9e0*/  @P1 LDG.E.U16 R159, desc[UR58][R12.64] ;  /* 0x0000003a0c9f1981 */ /* 0x0000e2000c1e1500 */
[----:B------:R-:W-:Y:S02]  /*b9f0*/  PRMT R158, RZ, 0x7610, R158 ;  /* 0x00007610ff9e7816 */ /* 0x000fe4000000009e */
[----:B0-----:R-:W-:-:S05]  /*ba00*/  IADD3 R12, P0, R228, R2, RZ ;  /* 0x00000002e40c7210 */ /* 0x001fca0007f1e0ff */
[----:B------:R-:W-:-:S05]  /*ba10*/  IMAD.X R13, R229, 0x1, R3, P0 ;  /* 0x00000001e50d7824 */ /* 0x000fca00000e0603 */
[----:B------:R0:W3:Y:S01]  /*ba20*/  @P1 LDG.E.U16 R158, desc[UR58][R12.64] ;  /* 0x0000003a0c9e1981 */ /* 0x0000e2000c1e1500 */
[----:B------:R-:W-:Y:S02]  /*ba30*/  ISETP.GT.AND P1, PT, R6, 0x9, PT ;  /* 0x000000090600780c */ /* 0x000fe40003f24270 */
[----:B------:R-:W-:Y:S02]  /*ba40*/  PRMT R162, RZ, 0x7610, R162 ;  /* 0x00007610ffa27816 */ /* 0x000fe400000000a2 */
[----:B0-----:R-:W-:-:S05]  /*ba50*/  IADD3 R12, P0, R230, R2, RZ ;  /* 0x00000002e60c7210 */ /* 0x001fca0007f1e0ff */
[----:B------:R-:W-:-:S05]  /*ba60*/  IMAD.X R13, R231, 0x1, R3, P0 ;  /* 0x00000001e70d7824 */ /* 0x000fca00000e0603 */
        /* <DEDUP_REMOVED lines=47> */
[----:B--2---:R-:W-:-:S05]  /*bd60*/  IADD3 R12, P0, R126, R2, RZ ;  /* 0x000000027e0c7210 */ /* 0x004fca0007f1e0ff */
[----:B------:R-:W-:-:S05]  /*bd70*/  IMAD.X R13, R127, 0x1, R3, P0 ;  /* 0x000000017f0d7824 */ /* 0x000fca00000e0603 */
[----:B------:R4:W2:Y:S01]  /*bd80*/  @P1 LDG.E.U16 R50, desc[UR58][R12.64] ;  /* 0x0000003a0c321981 */ /* 0x0008a2000c1e1500 */
[----:B------:R-:W-:Y:S02]  /*bd90*/  ISETP.GT.AND P1, PT, R6, 0xf, PT ;  /* 0x0000000f0600780c */ /* 0x000fe40003f24270 */
[----:B------:R-:W-:Y:S02]  /*bda0*/  PRMT R47, RZ, 0x7610, R47 ;  /* 0x00007610ff2f7816 */ /* 0x000fe4000000002f */
[----:B----4-:R-:W-:-:S05]  /*bdb0*/  IADD3 R12, P0, R128, R2, RZ ;  /* 0x00000002800c7210 */ /* 0x010fca0007f1e0ff */
[----:B------:R-:W-:-:S05]  /*bdc0*/  IMAD.X R13, R129, 0x1, R3, P0 ;  /* 0x00000001810d7824 */ /* 0x000fca00000e0603 */
[----:B------:R0:W4:Y:S01]  /*bdd0*/  @P1 LDG.E.U16 R47, desc[UR58][R12.64] ;  /* 0x0000003a0c2f1981 */ /* 0x000122000c1e1500 */
[----:B------:R-:W-:Y:S02]  /*bde0*/  PRMT R46, RZ, 0x7610, R46 ;  /* 0x00007610ff2e7816 */ /* 0x000fe4000000002e */
[----:B0-----:R-:W-:-:S05]  /*bdf0*/  IADD3 R12, P0, R130, R2, RZ ;  /* 0x00000002820c7210 */ /* 0x001fca0007f1e0ff */
[----:B------:R-:W-:-:S05]  /*be00*/  IMAD.X R13, R131, 0x1, R3, P0 ;  /* 0x00000001830d7824 */ /* 0x000fca00000e0603 */
[----:B------:R0:W4:Y:S01]  /*be10*/  @P1 LDG.E.U16 R46, desc[UR58][R12.64] ;  /* 0x0000003a0c2e1981 */ /* 0x000122000c1e1500 */
[----:B------:R-:W-:Y:S02]  /*be20*/  ISETP.GT.AND P1, PT, R6, 0x10, PT ;  /* 0x000000100600780c */ /* 0x000fe40003f24270 */
[----:B------:R-:W-:Y:S02]  /*be30*/  PRMT R152, RZ, 0x7610, R152 ;  /* 0x00007610ff987816 */ /* 0x000fe40000000098 */
[----:B0-----:R-:W-:-:S05]  /*be40*/  IADD3 R12, P0, R132, R2, RZ ;  /* 0x00000002840c7210 */ /* 0x001fca0007f1e0ff */
[----:B------:R-:W-:-:S05]  /*be50*/  IMAD.X R13, R133, 0x1, R3, P0 ;  /* 0x00000001850d7824 */ /* 0x000fca00000e0603 */
[----:B------:R3:W2:Y:S01]  /*be60*/  @P1 LDG.E.U16 R152, desc[UR58][R12.64] ;  /* 0x0000003a0c981981 */ /* 0x0006a2000c1e1500 */
[----:B------:R-:W-:Y:S02]  /*be70*/  PRMT R23, RZ, 0x7610, R23 ;  /* 0x00007610ff177816 */ /* 0x000fe40000000017 */
[----:B---3--:R-:W-:-:S05]  /*be80*/  IADD3 R12, P0, R134, R2, RZ ;  /* 0x00000002860c7210 */ /* 0x008fca0007f1e0ff */
[----:B------:R-:W-:-:S05]  /*be90*/  IMAD.X R13, R135, 0x1, R3, P0 ;  /* 0x00000001870d7824 */ /* 0x000fca00000e0603 */
[----:B------:R0:W3:Y:S01]  /*bea0*/  @P1 LDG.E.U16 R23, desc[UR58][R12.64] ;  /* 0x0000003a0c171981 */ /* 0x0000e2000c1e1500 */
[----:B------:R-:W-:Y:S02]  /*beb0*/  ISETP.GT.AND P1, PT, R6, 0x11, PT ;  /* 0x000000110600780c */ /* 0x000fe40003f24270 */
[----:B------:R-:W-:Y:S02]  /*bec0*/  PRMT R154, RZ, 0x7610, R154 ;  /* 0x00007610ff9a7816 */ /* 0x000fe4000000009a */
[----:B0-----:R-:W-:-:S05]  /*bed0*/  IADD3 R12, P0, R136, R2, RZ ;  /* 0x00000002880c7210 */ /* 0x001fca0007f1e0ff */
[----:B------:R-:W-:-:S05]  /*bee0*/  IMAD.X R13, R137, 0x1, R3, P0 ;  /* 0x00000001890d7824 */ /* 0x000fca00000e0603 */
[----:B------:R0:W4:Y:S01]  /*bef0*/  @P1 LDG.E.U16 R154, desc[UR58][R12.64] ;  /* 0x0000003a0c9a1981 */ /* 0x000122000c1e1500 */
[----:B------:R-:W-:Y:S02]  /*bf00*/  PRMT R153, RZ, 0x7610, R153 ;  /* 0x00007610ff997816 */ /* 0x000fe40000000099 */
[----:B0-----:R-:W-:-:S05]  /*bf10*/  IADD3 R12, P0, R26, R2, RZ ;  /* 0x000000021a0c7210 */ /* 0x001fca0007f1e0ff */
[----:B------:R-:W-:Y:S02]  /*bf20*/  IMAD.X R13, R27, 0x1, R3, P0 ;  /* 0x000000011b0d7824 */ /* 0x000fe400000e0603 */
[----:B------:R-:W2:Y:S04]  /*bf30*/  LDL.64 R26, [R1+0xe60] ;  /* 0x000e6000011a7983 */ /* 0x000ea80000100a00 */
[----:B------:R0:W4:Y:S01]  /*bf40*/  @P1 LDG.E.U16 R153, desc[UR58][R12.64] ;  /* 0x0000003a0c991981 */ /* 0x000122000c1e1500 */
[----:B------:R-:W-:Y:S02]  /*bf50*/  ISETP.GT.AND P1, PT, R6, 0x12, PT ;  /* 0x000000120600780c */ /* 0x000fe40003f24270 */
[----:B------:R-:W-:Y:S02]  /*bf60*/  PRMT R157, RZ, 0x7610, R157 ;  /* 0x00007610ff9d7816 */ /* 0x000fe4000000009d */
[----:B0-----:R-:W-:-:S05]  /*bf70*/  IADD3 R12, P0, R8, R2, RZ ;  /* 0x00000002080c7210 */ /* 0x001fca0007f1e0ff */
[----:B------:R-:W-:Y:S02]  /*bf80*/  IMAD.X R13, R9, 0x1, R3, P0 ;  /* 0x00000001090d7824 */ /* 0x000fe400000e0603 */
[----:B------:R-:W3:Y:S04]  /*bf90*/  LDL.64 R8, [R1+0xe68] ;  /* 0x000e680001087983 */ /* 0x000ee80000100a00 */
[----:B------:R0:W4:Y:S01]  /*bfa0*/  @P1 LDG.E.U16 R157, desc[UR58][R12.64] ;  /* 0x0000003a0c9d1981 */ /* 0x000122000c1e1500 */
[----:B------:R-:W-:Y:S02]  /*bfb0*/  PRMT R160, RZ, 0x7610, R160 ;  /* 0x00007610ffa07816 */ /* 0x000fe400000000a0 */
[----:B0-----:R-:W-:-:S05]  /*bfc0*/  IADD3 R12, P0, R16, R2, RZ ;  /* 0x00000002100c7210 */ /* 0x001fca0007f1e0ff */
[----:B------:R-:W-:Y:S02]  /*bfd0*/  IMAD.X R13, R17, 0x1, R3, P0 ;  /* 0x00000001110d7824 */ /* 0x000fe400000e0603 */
[----:B------:R-:W4:Y:S04]  /*bfe0*/  LDL.64 R16, [R1+0xe70] ;  /* 0x000e700001107983 */ /* 0x000f280000100a00 */
[----:B------:R0:W4:Y:S01]  /*bff0*/  @P1 LDG.E.U16 R160, desc[UR58][R12.64] ;  /* 0x0000003a0ca01981 */ /* 0x000122000c1e1500 */
[----:B------:R-:W-:Y:S02]  /*c000*/  ISETP.GT.AND P1, PT, R6, 0x13, PT ;  /* 0x000000130600780c */ /* 0x000fe40003f24270 */
[----:B------:R-:W-:Y:S02]  /*c010*/  PRMT R166, RZ, 0x7610, R166 ;  /* 0x00007610ffa67816 */ /* 0x000fe400000000a6 */
[----:B0-----:R-:W-:-:S05]  /*c020*/  IADD3 R12, P0, R60, R2, RZ ;  /* 0x000000023c0c7210 */ /* 0x001fca0007f1e0ff */
[----:B------:R-:W-:Y:S02]  /*c030*/  IMAD.X R13, R61, 0x1, R3, P0 ;  /* 0x000000013d0d7824 */ /* 0x000fe400000e0603 */
[----:B------:R-:W4:Y:S04]  /*c040*/  LDL.64 R60, [R1+0xe78] ;  /* 0x000e7800013c7983 */ /* 0x000f280000100a00 */
[----:B------:R0:W4:Y:S02]  /*c050*/  @P1 LDG.E.U16 R166, desc[UR58][R12.64] ;  /* 0x0000003a0ca61981 */ /* 0x000124000c1e1500 */
[----:B0-----:R-:W-:-:S05]  /*c060*/  IADD3 R12, P0, R18, R2, RZ ;  /* 0x00000002120c7210 */ /* 0x001fca0007f1e0ff */
[----:B------:R-:W-:Y:S02]  /*c070*/  IMAD.X R13, R19, 0x1, R3, P0 ;  /* 0x00000001130d7824 */ /* 0x000fe400000e0603 */
[----:B------:R-:W4:Y:S01]  /*c080*/  LDL.64 R18, [R1+0xe80] ;  /* 0x000e800001127983 */ /* 0x000f220000100a00 */
[----:B------:R-:W-:-:S06]  /*c090*/  PRMT R167, RZ, 0x7610, R167 ;  /* 0x00007610ffa77816 */ /* 0x000fcc00000000a7 */
[----:B------:R0:W4:Y:S01]  /*c0a0*/  @P1 LDG.E.U16 R167, desc[UR58][R12.64] ;  /* 0x0000003a0ca71981 */ /* 0x000122000c1e1500 */
[----:B------:R-:W-:Y:S02]  /*c0b0*/  ISETP.GT.AND P1, PT, R6, 0x14, PT ;  /* 0x000000140600780c */ /* 0x000fe40003f24270 */
[----:B------:R-:W-:Y:S02]  /*c0c0*/  PRMT R56, RZ, 0x7610, R56 ;  /* 0x00007610ff387816 */ /* 0x000fe40000000038 */
[----:B0-----:R-:W-:-:S05]  /*c0d0*/  IADD3 R12, P0, R58, R2, RZ ;  /* 0x000000023a0c7210 */ /* 0x001fca0007f1e0ff */
[----:B------:R-:W-:Y:S02]  /*c0e0*/  IMAD.X R13, R59, 0x1, R3, P0 ;  /* 0x000000013b0d7824 */ /* 0x000fe400000e0603 */
[----:B------:R-:W4:Y:S04]  /*c0f0*/  LDL.64 R58, [R1+0xe88] ;  /* 0x000e8800013a7983 */ /* 0x000f280000100a00 */
[----:B------:R2:W4:Y:S01]  /*c100*/  @P1 LDG.E.U16 R56, desc[UR58][R12.64] ;  /* 0x0000003a0c381981 */ /* 0x000522000c1e1500 */
[----:B------:R-:W-:Y:S02]  /*c110*/  PRMT R55, RZ, 0x7610, R55 ;  /* 0x00007610ff377816 */ /* 0x000fe40000000037 */
[----:B------:R-:W-:Y:S02]  /*c120*/  PRMT R54, RZ, 0x7610, R54 ;  /* 0x00007610ff367816 */ /* 0x000fe40000000036 */
[----:B------:R-:W-:-:S02]  /*c130*/  PRMT R53, RZ, 0x7610, R53 ;  /* 0x00007610ff357816 */ /* 0x000fc40000000035 */
[----:B------:R-:W-:Y:S02]  /*c140*/  PRMT R25, RZ, 0x7610, R25 ;  /* 0x00007610ff197816 */ /* 0x000fe40000000019 */
[----:B--2---:R-:W-:-:S05]  /*c150*/  IADD3 R12, P0, R26, R2, RZ ;  /* 0x000000021a0c7210 */ /* 0x004fca0007f1e0ff */
[----:B------:R-:W-:Y:S02]  /*c160*/  IMAD.X R13, R27, 0x1, R3, P0 ;  /* 0x000000011b0d7824 */ /* 0x000fe400000e0603 */
[----:B------:R-:W2:Y:S04]  /*c170*/  LDL.64 R26, [R1+0xe90] ;  /* 0x000e9000011a7983 */ /* 0x000ea80000100a00 */
[----:B------:R3:W2:Y:S01]  /*c180*/  @P1 LDG.E.U16 R55, desc[UR58][R12.64] ;  /* 0x0000003a0c371981 */ /* 0x0006a2000c1e1500 */
[----:B------:R-:W-:Y:S02]  /*c190*/  ISETP.GT.AND P1, PT, R6, 0x15, PT ;  /* 0x000000150600780c */ /* 0x000fe40003f24270 */
[----:B---3--:R-:W-:-:S05]  /*c1a0*/  IADD3 R12, P0, R8, R2, RZ ;  /* 0x00000002080c7210 */ /* 0x008fca0007f1e0ff */
[----:B------:R-:W-:Y:S02]  /*c1b0*/  IMAD.X R13, R9, 0x1, R3, P0 ;  /* 0x00000001090d7824 */ /* 0x000fe400000e0603 */
[----:B------:R-:W3:Y:S04]  /*c1c0*/  LDL.64 R8, [R1+0xe98] ;  /* 0x000e980001087983 */ /* 0x000ee80000100a00 */
[----:B------:R4:W3:Y:S02]  /*c1d0*/  @P1 LDG.E.U16 R54, desc[UR58][R12.64] ;  /* 0x0000003a0c361981 */ /* 0x0008e4000c1e1500 */
[----:B----4-:R-:W-:-:S05]  /*c1e0*/  IADD3 R12, P0, R16, R2, RZ ;  /* 0x00000002100c7210 */ /* 0x010fca0007f1e0ff */
[----:B------:R-:W-:Y:S02]  /*c1f0*/  IMAD.X R13, R17, 0x1, R3, P0 ;  /* 0x00000001110d7824 */ /* 0x000fe400000e0603 */
[----:B------:R-:W4:Y:S04]  /*c200*/  LDL.64 R16, [R1+0xea0] ;  /* 0x000ea00001107983 */ /* 0x000f280000100a00 */
[----:B------:R0:W4:Y:S01]  /*c210*/  @P1 LDG.E.U16 R53, desc[UR58][R12.64] ;  /* 0x0000003a0c351981 */ /* 0x000122000c1e1500 */
[----:B------:R-:W-:Y:S02]  /*c220*/  ISETP.GT.AND P1, PT, R6, 0x16, PT ;  /* 0x000000160600780c */ /* 0x000fe40003f24270 */
        /* <DEDUP_REMOVED lines=34> */
[----:B------:R-:W-:Y:S01]  /*c450*/  IMAD.X R13, R61, 0x1, R3, P0 ;  /* 0x000000013d0d7824 */ /* 0x000fe200000e0603 */
[----:B------:R-:W-:Y:S01]  /*c460*/  PRMT R15, RZ, 0x7610, R15 ;  /* 0x00007610ff0f7816 */ /* 0x000fe2000000000f */
[----:B------:R-:W4:Y:S04]  /*c470*/  LDL.64 R60, [R1+0xee8] ;  /* 0x000ee800013c7983 */ /* 0x000f280000100a00 */
[----:B------:R0:W4:Y:S02]  /*c480*/  @P1 LDG.E.U16 R20, desc[UR58][R12.64] ;  /* 0x0000003a0c141981 */ /* 0x000124000c1e1500 */
[----:B0-----:R-:W-:-:S05]  /*c490*/  IADD3 R12, P0, R18, R2, RZ ;  /* 0x00000002120c7210 */ /* 0x001fca0007f1e0ff */
[----:B------:R-:W-:Y:S02]  /*c4a0*/  IMAD.X R13, R19, 0x1, R3, P0 ;  /* 0x00000001130d7824 */ /* 0x000fe400000e0603 */
[----:B------:R-:W4:Y:S04]  /*c4b0*/  LDL.64 R18, [R1+0xee0] ;  /* 0x000ee00001127983 */ /* 0x000f280000100a00 */
[----:B------:R0:W4:Y:S01]  /*c4c0*/  @P1 LDG.E.U16 R15, desc[UR58][R12.64] ;  /* 0x0000003a0c0f1981 */ /* 0x000122000c1e1500 */
[----:B------:R-:W-:Y:S02]  /*c4d0*/  ISETP.GT.AND P1, PT, R6, 0x1a, PT ;  /* 0x0000001a0600780c */ /* 0x000fe40003f24270 */
[----:B------:R-:W-:Y:S02]  /*c4e0*/  PRMT R22, RZ, 0x7610, R22 ;  /* 0x00007610ff167816 */ /* 0x000fe40000000016 */
[----:B0-----:R-:W-:-:S05]  /*c4f0*/  IADD3 R12, P0, R58, R2, RZ ;  /* 0x000000023a0c7210 */ /* 0x001fca0007f1e0ff */
[----:B------:R-:W-:Y:S01]  /*c500*/  IMAD.X R13, R59, 0x1, R3, P0 ;  /* 0x000000013b0d7824 */ /* 0x000fe200000e0603 */
[----:B------:R-:W-:Y:S01]  /*c510*/  PRMT R21, RZ, 0x7610, R21 ;  /* 0x00007610ff157816 */ /* 0x000fe20000000015 */
[----:B------:R-:W4:Y:S04]  /*c520*/  LDL.64 R58, [R1+0xef0] ;  /* 0x000ef000013a7983 */ /* 0x000f280000100a00 */
[----:B------:R2:W4:Y:S01]  /*c530*/  @P1 LDG.E.U16 R22, desc[UR58][R12.64] ;  /* 0x0000003a0c161981 */ /* 0x000522000c1e1500 */
[----:B------:R-:W-:Y:S02]  /*c540*/  PRMT R155, RZ, 0x7610, R155 ;  /* 0x00007610ff9b7816 */ /* 0x000fe4000000009b */
[----:B------:R-:W-:Y:S02]  /*c550*/  PRMT R156, RZ, 0x7610, R156 ;  /* 0x00007610ff9c7816 */ /* 0x000fe4000000009c */
[----:B------:R-:W-:-:S02]  /*c560*/  PRMT R163, RZ, 0x7610, R163 ;  /* 0x00007610ffa37816 */ /* 0x000fc400000000a3 */
        /* <DEDUP_REMOVED lines=15> */
[----:B------:R-:W-:-:S06]  /*c660*/  IMAD.X R13, R63, 0x1, R3, P0 ;  /* 0x000000013f0d7824 */ /* 0x000fcc00000e0603 */
        /* <DEDUP_REMOVED lines=17> */
[----:B------:R-:W-:Y:S02]  /*c780*/  PRMT R41, RZ, 0x7610, R41 ;  /* 0x00007610ff297816 */ /* 0x000fe40000000029 */
[----:B------:R-:W-:Y:S01]  /*c790*/  PRMT R43, RZ, 0x7610, R43 ;  /* 0x00007610ff2b7816 */ /* 0x000fe2000000002b */
[----:B------:R-:W0:Y:S01]  /*c7a0*/  S2R R137, SR_TID.X ;  /* 0x0000000000897919 */ /* 0x000e220000002100 */
[----:B--2---:R-:W-:-:S05]  /*c7b0*/  IADD3 R12, P0, R26, R2, RZ ;  /* 0x000000021a0c7210 */ /* 0x004fca0007f1e0ff */
[----:B------:R-:W-:-:S05]  /*c7c0*/  IMAD.X R13, R27, 0x1, R3, P0 ;  /* 0x000000011b0d7824 */ /* 0x000fca00000e0603 */
[----:B------:R3:W2:Y:S02]  /*c7d0*/  @P1 LDG.E.U16 R49, desc[UR58][R12.64] ;  /* 0x0000003a0c311981 */ /* 0x0006a4000c1e1500 */
[----:B---3--:R-:W-:Y:S02]  /*c7e0*/  IADD3 R12, P0, R8, R2, RZ ;  /* 0x00000002080c7210 */ /* 0x008fe40007f1e0ff */
[----:B------:R-:W3:Y:S03]  /*c7f0*/  LDL.LU R8, [R1+0x11a4] ;  /* 0x0011a40001087983 */ /* 0x000ee60000300800 */
[----:B------:R-:W-:Y:S01]  /*c800*/  IMAD.X R13, R9, 0x1, R3, P0 ;  /* 0x00000001090d7824 */ /* 0x000fe200000e0603 */
[----:B------:R-:W2:Y:S04]  /*c810*/  LDL.LU R7, [R1+0x1140] ;  /* 0x0011400001077983 */ /* 0x000ea80000300800 */
[----:B------:R4:W2:Y:S01]  /*c820*/  @P1 LDG.E.U16 R41, desc[UR58][R12.64] ;  /* 0x0000003a0c291981 */ /* 0x0008a2000c1e1500 */
[----:B------:R-:W-:-:S02]  /*c830*/  ISETP.GT.AND P1, PT, R6, 0x1f, PT ;  /* 0x0000001f0600780c */ /* 0x000fc40003f24270 */
[----:B----4-:R-:W-:-:S05]  /*c840*/  IADD3 R12, P0, R16, R2, RZ ;  /* 0x00000002100c7210 */ /* 0x010fca0007f1e0ff */
[----:B------:R-:W-:Y:S02]  /*c850*/  IMAD.X R13, R17, 0x1, R3, P0 ;  /* 0x00000001110d7824 */ /* 0x000fe400000e0603 */
[----:B------:R-:W4:Y:S04]  /*c860*/  LDL.LU R17, [R1+0x113c] ;  /* 0x00113c0001117983 */ /* 0x000f280000300800 */
[----:B------:R1:W4:Y:S04]  /*c870*/  @P1 LDG.E.U16 R43, desc[UR58][R12.64] ;  /* 0x0000003a0c2b1981 */ /* 0x000328000c1e1500 */
[----:B------:R-:W4:Y:S04]  /*c880*/  LDL.LU R9, [R1+0x11c4] ;  /* 0x0011c40001097983 */ /* 0x000f280000300800 */
[----:B------:R-:W-:Y:S04]  /*c890*/  STL [R1+0x12dc], R2 ;  /* 0x0012dc0201007387 */ /* 0x000fe80000100800 */
[----:B------:R0:W-:Y:S01]  /*c8a0*/  STL [R1+0x12d8], R3 ;  /* 0x0012d80301007387 */ /* 0x0001e20000100800 */
[----:B-1----:R-:W-:-:S05]  /*c8b0*/  IADD3 R12, P0, R18, R2, RZ ;  /* 0x00000002120c7210 */ /* 0x002fca0007f1e0ff */
[----:B------:R-:W-:Y:S02]  /*c8c0*/  IMAD.X R13, R19, 0x1, R3, P0 ;  /* 0x00000001130d7824 */ /* 0x000fe400000e0603 */
[----:B------:R-:W4:Y:S04]  /*c8d0*/  LDL.LU R19, [R1+0x1040] ;  /* 0x0010400001137983 */ /* 0x000f280000300800 */
[----:B------:R-:W4:Y:S04]  /*c8e0*/  LDL.LU R16, [R1+0x1138] ;  /* 0x0011380001107983 */ /* 0x000f280000300800 */
[----:B------:R-:W4:Y:S04]  /*c8f0*/  LDL.LU R27, [R1+0x1044] ;  /* 0x00104400011b7983 */ /* 0x000f280000300800 */
[----:B------:R-:W4:Y:S04]  /*c900*/  LDL.LU R26, [R1+0xfc8] ;  /* 0x000fc800011a7983 */ /* 0x000f280000300800 */
[----:B------:R1:W-:Y:S04]  /*c910*/  STL [R1+0x12e0], R6 ;  /* 0x0012e00601007387 */ /* 0x0003e80000100800 */
[----:B------:R-:W4:Y:S04]  /*c920*/  LDL.LU R239, [R1+0x10e4] ;  /* 0x0010e40001ef7983 */ /* 0x000f280000300800 */
        /* <DEDUP_REMOVED lines=30> */
[----:B------:R-:W4:Y:S01]  /*cb10*/  LDL.LU R206, [R1+0x1120] ;  /* 0x0011200001ce7983 */ /* 0x000f220000300800 */
[----:B0-----:R-:W-:-:S03]  /*cb20*/  LOP3.LUT R18, R137, 0x1f, RZ, 0xc0, !PT ;  /* 0x0000001f89127812 */ /* 0x001fc600078ec0ff */
[----:B------:R-:W4:Y:S04]  /*cb30*/  LDL.LU R207, [R1+0x1124] ;  /* 0x0011240001cf7983 */ /* 0x000f280000300800 */
[----:B------:R-:W4:Y:S04]  /*cb40*/  LDL.LU R204, [R1+0x11b8] ;  /* 0x0011b80001cc7983 */ /* 0x000f280000300800 */
[----:B------:R-:W4:Y:S04]  /*cb50*/  LDL.LU R205, [R1+0x1038] ;  /* 0x0010380001cd7983 */ /* 0x000f280000300800 */
[----:B------:R-:W4:Y:S04]  /*cb60*/  LDL.LU R202, [R1+0x1128] ;  /* 0x0011280001ca7983 */ /* 0x000f280000300800 */
[----:B------:R-:W4:Y:S01]  /*cb70*/  LDL.LU R203, [R1+0x112c] ;  /* 0x00112c0001cb7983 */ /* 0x000f220000300800 */
[----:B------:R-:W-:-:S03]  /*cb80*/  ISETP.GE.AND P0, PT, R18, R6, PT ;  /* 0x000000061200720c */ /* 0x000fc60003f06270 */
[----:B------:R-:W4:Y:S04]  /*cb90*/  LDL.LU R200, [R1+0x11bc] ;  /* 0x0011bc0001c87983 */ /* 0x000f280000300800 */
[----:B------:R-:W4:Y:S04]  /*cba0*/  LDL.LU R201, [R1+0x103c] ;  /* 0x00103c0001c97983 */ /* 0x000f280000300800 */
[----:B------:R-:W4:Y:S04]  /*cbb0*/  LDL.LU R198, [R1+0x1130] ;  /* 0x0011300001c67983 */ /* 0x000f280000300800 */
[----:B------:R-:W4:Y:S04]  /*cbc0*/  LDL.LU R199, [R1+0x1134] ;  /* 0x0011340001c77983 */ /* 0x000f280000300800 */
[----:B------:R-:W4:Y:S01]  /*cbd0*/  LDL.LU R18, [R1+0x11c0] ;  /* 0x0011c00001127983 */ /* 0x000f220000300800 */
[----:B------:R-:W-:-:S06]  /*cbe0*/  PRMT R40, RZ, 0x7610, R40 ;  /* 0x00007610ff287816 */ /* 0x000fcc0000000028 */
[----:B------:R0:W4:Y:S01]  /*cbf0*/  @P1 LDG.E.U16 R40, desc[UR58][R12.64] ;  /* 0x0000003a0c281981 */ /* 0x000122000c1e1500 */
[----:B------:R-:W-:Y:S01]  /*cc00*/  BAR.SYNC.DEFER_BLOCKING 0x0 ;  /* 0x0000000000007b1d */ /* 0x000fe20000010000 */
[C---:B------:R-:W-:Y:S01]  /*cc10*/  IMAD.SHL.U32 R3, R137.reuse, 0x2, RZ ;  /* 0x0000000289037824 */ /* 0x040fe200078e00ff */
[----:B------:R-:W-:-:S04]  /*cc20*/  LOP3.LUT R2, R137, 0xc0, RZ, 0xc0, !PT ;  /* 0x000000c089027812 */ /* 0x000fc800078ec0ff */
[----:B------:R-:W-:-:S05]  /*cc30*/  LOP3.LUT R3, R3, 0x7e, RZ, 0xc0, !PT ;  /* 0x0000007e03037812 */ /* 0x000fca00078ec0ff */
[----:B------:R-:W-:Y:S01]  /*cc40*/  IMAD R2, R2, 0x40, R3 ;  /* 0x0000004002027824 */ /* 0x000fe200078e0203 */
[----:B---3--:R-:W-:Y:S04]  /*cc50*/  STL [R1+0x12e4], R8 ;  /* 0x0012e40801007387 */ /* 0x008fe80000100800 */
[----:B--2---:R-:W-:Y:S01]  /*cc60*/  STL [R1+0x12e8], R7 ;  /* 0x0012e80701007387 */ /* 0x004fe20000100800 */
[----:B------:R-:W-:-:S03]  /*cc70*/  LOP3.LUT R2, R2, 0x10, RZ, 0x3c, !PT ;  /* 0x0000001002027812 */ /* 0x000fc600078e3cff */
[----:B----4-:R-:W-:Y:S04]  /*cc80*/  STL [R1+0x12ec], R9 ;  /* 0x0012ec0901007387 */ /* 0x010fe80000100800 */
[----:B------:R-:W-:Y:S04]  /*cc90*/  STL [R1+0x12f0], R17 ;  /* 0x0012f01101007387 */ /* 0x000fe80000100800 */
[----:B------:R-:W-:Y:S04]  /*cca0*/  STL [R1+0x12f4], R16 ;  /* 0x0012f41001007387 */ /* 0x000fe80000100800 */
[----:B------:R-:W-:Y:S04]  /*ccb0*/  STL [R1+0x12f8], R19 ;  /* 0x0012f81301007387 */ /* 0x000fe80000100800 */
[----:B------:R-:W-:Y:S04]  /*ccc0*/  STS.U16 [R10+UR4], R165 ;  /* 0x000000a50a007988 */ /* 0x000fe80008000404 */
[----:B------:R-:W-:Y:S04]  /*ccd0*/  STS.U16 [R10+UR4+0x4000], R164 ;  /* 0x004000a40a007988 */ /* 0x000fe80008000404 */
        /* <DEDUP_REMOVED lines=13> */
[----:B------:R2:W-:Y:S04]  /*cdb0*/  STS.U16 [R2+UR4+0x4c80], R15 ;  /* 0x004c800f02007988 */ /* 0x0005e80008000404 */
        /* <DEDUP_REMOVED lines=9> */
[----:B------:R3:W-:Y:S04]  /*ce50*/  STL [R1+0x1320], R207 ;  /* 0x001320cf01007387 */ /* 0x0007e80000100800 */
        /* <DEDUP_REMOVED lines=9> */
[----:B------:R-:W-:Y:S04]  /*cef0*/  STL [R1+0x1348], R217 ;  /* 0x001348d901007387 */ /* 0x000fe80000100800 */
[----:B------:R4:W-:Y:S04]  /*cf00*/  STL [R1+0x134c], R10 ;  /* 0x00134c0a01007387 */ /* 0x0009e80000100800 */
[----:B------:R4:W-:Y:S04]  /*cf10*/  STL [R1+0x1350], R216 ;  /* 0x001350d801007387 */ /* 0x0009e80000100800 */
        /* <DEDUP_REMOVED lines=15> */
[----:B-1----:R-:W4:Y:S04]  /*d010*/  LDL.LU R6, [R1+0x1008] ;  /* 0x0010080001067983 */ /* 0x002f280000300800 */
[----:B--2---:R-:W2:Y:S04]  /*d020*/  LDL.LU R2, [R1+0x10c8] ;  /* 0x0010c80001027983 */ /* 0x004ea80000300800 */
[----:B------:R-:W2:Y:S04]  /*d030*/  LDL.LU R3, [R1+0x10c4] ;  /* 0x0010c40001037983 */ /* 0x000ea80000300800 */
[----:B------:R-:W2:Y:S04]  /*d040*/  LDL.LU R250, [R1+0x1184] ;  /* 0x0011840001fa7983 */ /* 0x000ea80000300800 */
[----:B------:R-:W2:Y:S04]  /*d050*/  LDL.LU R251, [R1+0x10cc] ;  /* 0x0010cc0001fb7983 */ /* 0x000ea80000300800 */
[----:B------:R-:W3:Y:S04]  /*d060*/  LDL.LU R248, [R1+0x1188] ;  /* 0x0011880001f87983 */ /* 0x000ee80000300800 */
[----:B------:R-:W4:Y:S04]  /*d070*/  LDL.LU R249, [R1+0x100c] ;  /* 0x00100c0001f97983 */ /* 0x000f280000300800 */
        /* <DEDUP_REMOVED lines=8> */
[----:B------:R-:W4:Y:S01]  /*d100*/  LDL.LU R238, [R1+0x10e0] ;  /* 0x0010e00001ee7983 */ /* 0x000f220000300800 */
[----:B0-----:R-:W-:-:S02]  /*d110*/  IADD3 R12, P1, R27, R4, RZ ;  /* 0x000000041b0c7210 */ /* 0x001fc40007f3e0ff */
[----:B------:R-:W-:-:S03]  /*d120*/  PRMT R39, RZ, 0x7610, R39 ;  /* 0x00007610ff277816 */ /* 0x000fc60000000027 */
[----:B------:R-:W-:-:S05]  /*d130*/  IMAD.X R13, R26, 0x1, R0, P1 ;  /* 0x000000011a0d7824 */ /* 0x000fca00008e0600 */
[----:B------:R0:W2:Y:S01]  /*d140*/  @!P0 LDG.E.U16 R39, desc[UR58][R12.64] ;  /* 0x0000003a0c278981 */ /* 0x0000a2000c1e1500 */
[----:B------:R-:W-:Y:S02]  /*d150*/  PRMT R38, RZ, 0x7610, R38 ;  /* 0x00007610ff267816 */ /* 0x000fe40000000026 */
[----:B0-----:R-:W-:-:S05]  /*d160*/  IADD3 R12, P1, R8, R4, RZ ;  /* 0x00000004080c7210 */ /* 0x001fca0007f3e0ff */
        /* <DEDUP_REMOVED lines=15> */
[----:B0-----:R-:W-:Y:S01]  /*d260*/  IADD3 R12, P1, R198, R4, RZ ;  /* 0x00000004c60c7210 */ /* 0x001fe20007f3e0ff */
[----:B------:R-:W-:Y:S04]  /*d270*/  STL [R1+0x1390], R232 ;  /* 0x001390e801007387 */ /* 0x000fe80000100800 */
[----:B------:R-:W-:Y:S01]  /*d280*/  IMAD.X R13, R201, 0x1, R0, P1 ;  /* 0x00000001c90d7824 */ /* 0x000fe200008e0600 */
[----:B------:R-:W-:Y:S04]  /*d290*/  STL [R1+0x1394], R235 ;  /* 0x001394eb01007387 */ /* 0x000fe80000100800 */
[----:B------:R0:W2:Y:S04]  /*d2a0*/  @!P0 LDG.E.U16 R34, desc[UR58][R12.64] ;  /* 0x0000003a0c228981 */ /* 0x0000a8000c1e1500 */
[----:B------:R-:W-:Y:S01]  /*d2b0*/  STL [R1+0x1398], R234 ;  /* 0x001398ea01007387 */ /* 0x000fe20000100800 */
[----:B------:R-:W-:-:S03]  /*d2c0*/  PRMT R33, RZ, 0x7610, R33 ;  /* 0x00007610ff217816 */ /* 0x000fc60000000021 */
[----:B------:R-:W-:Y:S01]  /*d2d0*/  STL [R1+0x139c], R237 ;  /* 0x00139ced01007387 */ /* 0x000fe20000100800 */
[----:B0-----:R-:W-:-:S03]  /*d2e0*/  IADD3 R12, P1, R200, R4, RZ ;  /* 0x00000004c80c7210 */ /* 0x001fc60007f3e0ff */
[----:B------:R-:W-:Y:S04]  /*d2f0*/  STL [R1+0x13a0], R236 ;  /* 0x0013a0ec01007387 */ /* 0x000fe80000100800 */
[----:B------:R-:W-:Y:S01]  /*d300*/  STL [R1+0x13a4], R239 ;  /* 0x0013a4ef01007387 */ /* 0x000fe20000100800 */
[----:B------:R-:W-:-:S05]  /*d310*/  IMAD.X R13, R203, 0x1, R0, P1 ;  /* 0x00000001cb0d7824 */ /* 0x000fca00008e0600 */
[----:B------:R0:W2:Y:S01]  /*d320*/  @!P0 LDG.E.U16 R33, desc[UR58][R12.64] ;  /* 0x0000003a0c218981 */ /* 0x0000a2000c1e1500 */
[----:B------:R-:W-:Y:S02]  /*d330*/  PRMT R32, RZ, 0x7610, R32 ;  /* 0x00007610ff207816 */ /* 0x000fe40000000020 */
[----:B0-----:R-:W-:-:S05]  /*d340*/  IADD3 R12, P1, R202, R4, RZ ;  /* 0x00000004ca0c7210 */ /* 0x001fca0007f3e0ff */
[----:B------:R-:W-:-:S05]  /*d350*/  IMAD.X R13, R205, 0x1, R0, P1 ;  /* 0x00000001cd0d7824 */ /* 0x000fca00008e0600 */
[----:B------:R0:W2:Y:S02]  /*d360*/  @!P0 LDG.E.U16 R32, desc[UR58][R12.64] ;  /* 0x0000003a0c208981 */ /* 0x0000a4000c1e1500 */
[----:B0-----:R-:W-:-:S05]  /*d370*/  IADD3 R12, P1, R204, R4, RZ ;  /* 0x00000004cc0c7210 */ /* 0x001fca0007f3e0ff */
[----:B------:R-:W-:Y:S01]  /*d380*/  IMAD.X R13, R207, 0x1, R0, P1 ;  /* 0x00000001cf0d7824 */ /* 0x000fe200008e0600 */
[----:B------:R-:W-:-:S06]  /*d390*/  PRMT R31, RZ, 0x7610, R31 ;  /* 0x00007610ff1f7816 */ /* 0x000fcc000000001f */
        /* <DEDUP_REMOVED lines=11> */
[----:B----4-:R-:W-:Y:S04]  /*d450*/  STL [R1+0x13a8], R238 ;  /* 0x0013a8ee01007387 */ /* 0x010fe80000100800 */
[----:B---3--:R-:W-:Y:S04]  /*d460*/  STL [R1+0x13ac], R241 ;  /* 0x0013acf101007387 */ /* 0x008fe80000100800 */
[----:B--2---:R-:W-:Y:S04]  /*d470*/  STL [R1+0x13b0], R240 ;  /* 0x0013b0f001007387 */ /* 0x004fe80000100800 */
[----:B------:R-:W-:Y:S04]  /*d480*/  STL [R1+0x13b4], R243 ;  /* 0x0013b4f301007387 */ /* 0x000fe80000100800 */
[----:B------:R-:W-:Y:S04]  /*d490*/  STL [R1+0x13b8], R242 ;  /* 0x0013b8f201007387 */ /* 0x000fe80000100800 */
[----:B------:R-:W-:Y:S04]  /*d4a0*/  STL [R1+0x13bc], R245 ;  /* 0x0013bcf501007387 */ /* 0x000fe80000100800 */
[----:B------:R-:W-:Y:S04]  /*d4b0*/  STL [R1+0x13c0], R244 ;  /* 0x0013c0f401007387 */ /* 0x000fe80000100800 */
[----:B------:R-:W-:Y:S04]  /*d4c0*/  STL [R1+0x13c4], R247 ;  /* 0x0013c4f701007387 */ /* 0x000fe80000100800 */
[----:B------:R-:W-:Y:S04]  /*d4d0*/  STL [R1+0x13c8], R246 ;  /* 0x0013c8f601007387 */ /* 0x000fe80000100800 */
[----:B------:R-:W-:Y:S04]  /*d4e0*/  STL [R1+0x13cc], R249 ;  /* 0x0013ccf901007387 */ /* 0x000fe80000100800 */
[----:B------:R-:W2:Y:S04]  /*d4f0*/  LDL.LU R17, [R1+0x1004] ;  /* 0x0010040001117983 */ /* 0x000ea80000300800 */
[----:B------:R-:W3:Y:S04]  /*d500*/  LDL.LU R9, [R1+0x10bc] ;  /* 0x0010bc0001097983 */ /* 0x000ee80000300800 */
[----:B------:R-:W4:Y:S04]  /*d510*/  LDL.LU R7, [R1+0x10c0] ;  /* 0x0010c00001077983 */ /* 0x000f280000300800 */
[----:B------:R-:W2:Y:S04]  /*d520*/  LDL.LU R8, [R1+0x1180] ;  /* 0x0011800001087983 */ /* 0x000ea80000300800 */
[----:B------:R-:W-:Y:S04]  /*d530*/  STL [R1+0x13d0], R248 ;  /* 0x0013d0f801007387 */ /* 0x000fe80000100800 */
[----:B------:R-:W3:Y:S04]  /*d540*/  LDL.LU R207, [R1+0xff8] ;  /* 0x000ff80001cf7983 */ /* 0x000ee80000300800 */
        /* <DEDUP_REMOVED lines=10> */
[----:B------:R-:W3:Y:S01]  /*d5f0*/  LDL.LU R16, [R1+0x117c] ;  /* 0x00117c0001107983 */ /* 0x000ee20000300800 */
[----:B------:R-:W-:Y:S01]  /*d600*/  IMAD.X R13, R213, 0x1, R0, P1 ;  /* 0x00000001d50d7824 */ /* 0x000fe200008e0600 */
[----:B------:R-:W-:-:S02]  /*d610*/  PRMT R252, RZ, 0x7610, R252 ;  /* 0x00007610fffc7816 */ /* 0x000fc400000000fc */
[----:B------:R-:W-:Y:S01]  /*d620*/  PRMT R197, RZ, 0x7610, R197 ;  /* 0x00007610ffc57816 */ /* 0x000fe200000000c5 */
[----:B------:R-:W-:Y:S01]  /*d630*/  IMAD.SHL.U32 R51, R137, 0x2, RZ ;  /* 0x0000000289337824 */ /* 0x000fe200078e00ff */
[----:B------:R0:W3:Y:S04]  /*d640*/  @!P0 LDG.E.U16 R28, desc[UR58][R12.64] ;  /* 0x0000003a0c1c8981 */ /* 0x0000e8000c1e1500 */
[----:B------:R-:W3:Y:S04]  /*d650*/  LDL.LU R209, [R1+0x10a0] ;  /* 0x0010a00001d17983 */ /* 0x000ee80000300800 */
[----:B------:R-:W3:Y:S01]  /*d660*/  LDL.LU R206, [R1+0x1170] ;  /* 0x0011700001ce7983 */ /* 0x000ee20000300800 */
[----:B0-----:R-:W-:-:S02]  /*d670*/  IADD3 R12, P1, R212, R4, RZ ;  /* 0x00000004d40c7210 */ /* 0x001fc40007f3e0ff */
[----:B------:R-:W-:Y:S01]  /*d680*/  LOP3.LUT R51, R51, 0x7e, RZ, 0xc0, !PT ;  /* 0x0000007e33337812 */ /* 0x000fe200078ec0ff */
[----:B------:R-:W3:Y:S02]  /*d690*/  LDL.LU R211, [R1+0xff4] ;  /* 0x000ff40001d37983 */ /* 0x000ee40000300800 */
[----:B------:R-:W-:Y:S01]  /*d6a0*/  IMAD.X R13, R215, 0x1, R0, P1 ;  /* 0x00000001d70d7824 */ /* 0x000fe200008e0600 */
[----:B------:R-:W-:Y:S01]  /*d6b0*/  LOP3.LUT R48, R137, 0xc0, RZ, 0xc0, !PT ;  /* 0x000000c089307812 */ /* 0x000fe200078ec0ff */
[----:B------:R-:W3:Y:S04]  /*d6c0*/  LDL.LU R208, [R1+0x109c] ;  /* 0x00109c0001d07983 */ /* 0x000ee80000300800 */
[----:B------:R0:W3:Y:S01]  /*d6d0*/  @!P0 LDG.E.U16 R252, desc[UR58][R12.64] ;  /* 0x0000003a0cfc8981 */ /* 0x0000e2000c1e1500 */
[----:B------:R-:W-:Y:S01]  /*d6e0*/  PRMT R196, RZ, 0x7610, R196 ;  /* 0x00007610ffc47816 */ /* 0x000fe200000000c4 */
[----:B------:R-:W-:Y:S01]  /*d6f0*/  IMAD R48, R48, 0x40, R51 ;  /* 0x0000004030307824 */ /* 0x000fe200078e0233 */
[----:B------:R-:W-:Y:S01]  /*d700*/  PRMT R195, RZ, 0x7610, R195 ;  /* 0x00007610ffc37816 */ /* 0x000fe200000000c3 */
[----:B------:R-:W3:Y:S01]  /*d710*/  LDL.LU R213, [R1+0x1098] ;  /* 0x0010980001d57983 */ /* 0x000ee20000300800 */
[----:B0-----:R-:W-:-:S03]  /*d720*/  IADD3 R12, P1, R214, R4, RZ ;  /* 0x00000004d60c7210 */ /* 0x001fc60007f3e0ff */
[----:B------:R-:W3:Y:S02]  /*d730*/  LDL.LU R210, [R1+0x116c] ;  /* 0x00116c0001d27983 */ /* 0x000ee40000300800 */
[----:B------:R-:W-:Y:S01]  /*d740*/  IMAD.X R13, R217, 0x1, R0, P1 ;  /* 0x00000001d90d7824 */ /* 0x000fe200008e0600 */
[----:B------:R-:W-:Y:S01]  /*d750*/  LOP3.LUT R48, R48, 0x20, RZ, 0x3c, !PT ;  /* 0x0000002030307812 */ /* 0x000fe200078e3cff */
[----:B------:R-:W3:Y:S04]  /*d760*/  LDL.LU R215, [R1+0xff0] ;  /* 0x000ff00001d77983 */ /* 0x000ee80000300800 */
[----:B------:R0:W3:Y:S04]  /*d770*/  @!P0 LDG.E.U16 R197, desc[UR58][R12.64] ;  /* 0x0000003a0cc58981 */ /* 0x0000e8000c1e1500 */
[----:B------:R-:W-:Y:S01]  /*d780*/  STS.U16 [R48+UR4+0x100], R175 ;  /* 0x000100af30007988 */ /* 0x000fe20008000404 */
[----:B------:R-:W-:-:S02]  /*d790*/  PRMT R194, RZ, 0x7610, R194 ;  /* 0x00007610ffc27816 */ /* 0x000fc400000000c2 */
[----:B------:R-:W-:Y:S01]  /*d7a0*/  LOP3.LUT R10, R137, 0xc0, RZ, 0xc0, !PT ;  /* 0x000000c0890a7812 */ /* 0x000fe200078ec0ff */
[----:B------:R-:W3:Y:S01]  /*d7b0*/  LDL.LU R212, [R1+0x1094] ;  /* 0x0010940001d47983 */ /* 0x000ee20000300800 */
[----:B0-----:R-:W-:-:S03]  /*d7c0*/  IADD3 R12, P1, R216, R4, RZ ;  /* 0x00000004d80c7210 */ /* 0x001fc60007f3e0ff */
[----:B------:R-:W-:Y:S02]  /*d7d0*/  STS.U16 [R48+UR4+0x4100], R176 ;  /* 0x004100b030007988 */ /* 0x000fe40008000404 */
[----:B------:R-:W-:Y:S01]  /*d7e0*/  IMAD.X R13, R219, 0x1, R0, P1 ;  /* 0x00000001db0d7824 */ /* 0x000fe200008e0600 */
[----:B------:R-:W-:Y:S01]  /*d7f0*/  PRMT R192, RZ, 0x7610, R192 ;  /* 0x00007610ffc07816 */ /* 0x000fe200000000c0 */
[----:B------:R-:W3:Y:S04]  /*d800*/  LDL.LU R217, [R1+0x1090] ;  /* 0x0010900001d97983 */ /* 0x000ee80000300800 */
[----:B------:R0:W3:Y:S04]  /*d810*/  @!P0 LDG.E.U16 R196, desc[UR58][R12.64] ;  /* 0x0000003a0cc48981 */ /* 0x0000e8000c1e1500 */
[----:B------:R-:W-:Y:S04]  /*d820*/  STS.U16 [R48+UR4+0x500], R168 ;  /* 0x000500a830007988 */ /* 0x000fe80008000404 */
[----:B------:R-:W3:Y:S01]  /*d830*/  LDL.LU R214, [R1+0x1168] ;  /* 0x0011680001d67983 */ /* 0x000ee20000300800 */
[----:B0-----:R-:W-:-:S03]  /*d840*/  IADD3 R12, P1, R218, R4, RZ ;  /* 0x00000004da0c7210 */ /* 0x001fc60007f3e0ff */
[----:B------:R-:W-:Y:S02]  /*d850*/  STS.U16 [R48+UR4+0x4500], R170 ;  /* 0x004500aa30007988 */ /* 0x000fe40008000404 */
[----:B------:R-:W-:Y:S02]  /*d860*/  IMAD.X R13, R221, 0x1, R0, P1 ;  /* 0x00000001dd0d7824 */ /* 0x000fe400008e0600 */
[----:B------:R-:W-:Y:S04]  /*d870*/  STS.U16 [R48+UR4+0x900], R157 ;  /* 0x0009009d30007988 */ /* 0x000fe80008000404 */
[----:B------:R0:W3:Y:S04]  /*d880*/  @!P0 LDG.E.U16 R195, desc[UR58][R12.64] ;  /* 0x0000003a0cc38981 */ /* 0x0000e8000c1e1500 */
[----:B------:R-:W-:Y:S04]  /*d890*/  STS.U16 [R48+UR4+0x4900], R160 ;  /* 0x004900a030007988 */ /* 0x000fe80008000404 */
[----:B------:R-:W-:Y:S01]  /*d8a0*/  STS.U16 [R48+UR4+0xd00], R22 ;  /* 0x000d001630007988 */ /* 0x000fe20008000404 */
[----:B0-----:R-:W-:-:S03]  /*d8b0*/  IADD3 R12, P1, R220, R4, RZ ;  /* 0x00000004dc0c7210 */ /* 0x001fc60007f3e0ff */
[----:B------:R0:W-:Y:S02]  /*d8c0*/  STS.U16 [R48+UR4+0x4d00], R21 ;  /* 0x004d001530007988 */ /* 0x0001e40008000404 */
[----:B------:R-:W-:Y:S01]  /*d8d0*/  IMAD.X R13, R223, 0x1, R0, P1 ;  /* 0x00000001df0d7824 */ /* 0x000fe200008e0600 */
[----:B------:R-:W-:Y:S01]  /*d8e0*/  PRMT R191, RZ, 0x7610, R191 ;  /* 0x00007610ffbf7816 */ /* 0x000fe200000000bf */
[----:B------:R-:W3:Y:S04]  /*d8f0*/  LDL.LU R216, [R1+0xfec] ;  /* 0x000fec0001d87983 */ /* 0x000ee80000300800 */
[----:B------:R1:W3:Y:S01]  /*d900*/  @!P0 LDG.E.U16 R194, desc[UR58][R12.64] ;  /* 0x0000003a0cc28981 */ /* 0x0002e2000c1e1500 */
[----:B0-----:R-:W-:-:S05]  /*d910*/  IMAD.SHL.U32 R48, R137, 0x2, RZ ;  /* 0x0000000289307824 */ /* 0x001fca00078e00ff */
[----:B------:R-:W-:Y:S02]  /*d920*/  LOP3.LUT R48, R48, 0x7e, RZ, 0xc0, !PT ;  /* 0x0000007e30307812 */ /* 0x000fe400078ec0ff */
[----:B-1----:R-:W-:-:S03]  /*d930*/  IADD3 R12, P1, R222, R4, RZ ;  /* 0x00000004de0c7210 */ /* 0x002fc60007f3e0ff */
[----:B------:R-:W-:Y:S02]  /*d940*/  IMAD R10, R10, 0x40, R48 ;  /* 0x000000400a0a7824 */ /* 0x000fe400078e0230 */
[----:B------:R-:W-:-:S03]  /*d950*/  IMAD.X R13, R225, 0x1, R0, P1 ;  /* 0x00000001e10d7824 */ /* 0x000fc600008e0600 */
[----:B------:R-:W-:Y:S02]  /*d960*/  LOP3.LUT R10, R10, 0x30, RZ, 0x3c, !PT ;  /* 0x000000300a0a7812 */ /* 0x000fe400078e3cff */
[----:B------:R0:W3:Y:S04]  /*d970*/  @!P0 LDG.E.U16 R192, desc[UR58][R12.64] ;  /* 0x0000003a0cc08981 */ /* 0x0000e8000c1e1500 */
[----:B------:R-:W-:Y:S04]  /*d980*/  STS.U16 [R10+UR4+0x180], R177 ;  /* 0x000180b10a007988 */ /* 0x000fe80008000404 */
[----:B------:R-:W-:Y:S01]  /*d990*/  STS.U16 [R10+UR4+0x4180], R138 ;  /* 0x0041808a0a007988 */ /* 0x000fe20008000404 */
[----:B0-----:R-:W-:-:S03]  /*d9a0*/  IADD3 R12, P1, R224, R4, RZ ;  /* 0x00000004e00c7210 */ /* 0x001fc60007f3e0ff */
[----:B------:R-:W-:Y:S04]  /*d9b0*/  STS.U16 [R10+UR4+0x580], R173 ;  /* 0x000580ad0a007988 */ /* 0x000fe80008000404 */
[----:B------:R-:W-:Y:S01]  /*d9c0*/  STS.U16 [R10+UR4+0x4580], R174 ;  /* 0x004580ae0a007988 */ /* 0x000fe20008000404 */
[----:B------:R-:W-:-:S03]  /*d9d0*/  IMAD.X R13, R227, 0x1, R0, P1 ;  /* 0x00000001e30d7824 */ /* 0x000fc600008e0600 */
[----:B------:R-:W-:Y:S04]  /*d9e0*/  STS.U16 [R10+UR4+0x980], R166 ;  /* 0x000980a60a007988 */ /* 0x000fe80008000404 */
[----:B------:R-:W-:Y:S04]  /*d9f0*/  STS.U16 [R10+UR4+0x4980], R167 ;  /* 0x004980a70a007988 */ /* 0x000fe80008000404 */
[----:B------:R-:W-:Y:S04]  /*da00*/  STS.U16 [R10+UR4+0xd80], R155 ;  /* 0x000d809b0a007988 */ /* 0x000fe80008000404 */
[----:B------:R0:W-:Y:S04]  /*da10*/  STS.U16 [R10+UR4+0x4d80], R156 ;  /* 0x004d809c0a007988 */ /* 0x0001e80008000404 */
[----:B------:R1:W3:Y:S04]  /*da20*/  @!P0 LDG.E.U16 R191, desc[UR58][R12.64] ;  /* 0x0000003a0cbf8981 */ /* 0x0002e8000c1e1500 */
[----:B0-----:R-:W3:Y:S01]  /*da30*/  LDL.LU R10, [R1+0x108c] ;  /* 0x00108c00010a7983 */ /* 0x001ee20000300800 */
[----:B-1----:R-:W-:-:S03]  /*da40*/  IADD3 R12, P1, R226, R4, RZ ;  /* 0x00000004e20c7210 */ /* 0x002fc60007f3e0ff */
[----:B------:R-:W3:Y:S01]  /*da50*/  LDL.LU R220, [R1+0xfe8] ;  /* 0x000fe80001dc7983 */ /* 0x000ee20000300800 */
[----:B------:R-:W-:Y:S01]  /*da60*/  PRMT R190, RZ, 0x7610, R190 ;  /* 0x00007610ffbe7816 */ /* 0x000fe200000000be */
[----:B------:R-:W-:Y:S02]  /*da70*/  IMAD.X R13, R229, 0x1, R0, P1 ;  /* 0x00000001e50d7824 */ /* 0x000fe400008e0600 */
[----:B------:R-:W3:Y:S04]  /*da80*/  LDL.LU R221, [R1+0x1084] ;  /* 0x0010840001dd7983 */ /* 0x000ee80000300800 */
[----:B------:R-:W3:Y:S04]  /*da90*/  LDL.LU R218, [R1+0x1088] ;  /* 0x0010880001da7983 */ /* 0x000ee80000300800 */
[----:B------:R-:W3:Y:S04]  /*daa0*/  LDL.LU R219, [R1+0x1164] ;  /* 0x0011640001db7983 */ /* 0x000ee80000300800 */
[----:B------:R0:W3:Y:S01]  /*dab0*/  @!P0 LDG.E.U16 R190, desc[UR58][R12.64] ;  /* 0x0000003a0cbe8981 */ /* 0x0000e2000c1e1500 */
[----:B------:R-:W-:Y:S01]  /*dac0*/  PRMT R189, RZ, 0x7610, R189 ;  /* 0x00007610ffbd7816 */ /* 0x000fe200000000bd */
[----:B------:R-:W1:Y:S01]  /*dad0*/  S2R R138, SR_TID.X ;  /* 0x00000000008a7919 */ /* 0x000e620000002100 */
[----:B------:R-:W-:Y:S01]  /*dae0*/  PRMT R188, RZ, 0x7610, R188 ;  /* 0x00007610ffbc7816 */ /* 0x000fe200000000bc */
[----:B------:R-:W3:Y:S01]  /*daf0*/  LDL.LU R222, [R1+0x1080] ;  /* 0x0010800001de7983 */ /* 0x000ee20000300800 */
[----:B0-----:R-:W-:-:S03]  /*db00*/  IADD3 R12, P1, R228, R4, RZ ;  /* 0x00000004e40c7210 */ /* 0x001fc60007f3e0ff */
[----:B------:R-:W3:Y:S02]  /*db10*/  LDL.LU R223, [R1+0x1160] ;  /* 0x0011600001df7983 */ /* 0x000ee40000300800 */
[----:B------:R-:W-:Y:S01]  /*db20*/  IMAD.X R13, R231, 0x1, R0, P1 ;  /* 0x00000001e70d7824 */ /* 0x000fe200008e0600 */
[----:B------:R-:W-:Y:S01]  /*db30*/  PRMT R187, RZ, 0x7610, R187 ;  /* 0x00007610ffbb7816 */ /* 0x000fe200000000bb */
[----:B------:R-:W3:Y:S04]  /*db40*/  LDL.LU R224, [R1+0xfe4] ;  /* 0x000fe40001e07983 */ /* 0x000ee80000300800 */
[----:B------:R0:W3:Y:S04]  /*db50*/  @!P0 LDG.E.U16 R189, desc[UR58][R12.64] ;  /* 0x0000003a0cbd8981 */ /* 0x0000e8000c1e1500 */
[----:B------:R-:W3:Y:S01]  /*db60*/  LDL.LU R225, [R1+0x107c] ;  /* 0x00107c0001e17983 */ /* 0x000ee20000300800 */
[----:B------:R-:W-:-:S03]  /*db70*/  PRMT R186, RZ, 0x7610, R186 ;  /* 0x00007610ffba7816 */ /* 0x000fc600000000ba */
[----:B------:R-:W3:Y:S01]  /*db80*/  LDL.LU R226, [R1+0x1078] ;  /* 0x0010780001e27983 */ /* 0x000ee20000300800 */
[----:B0-----:R-:W-:-:S03]  /*db90*/  IADD3 R12, P1, R230, R4, RZ ;  /* 0x00000004e60c7210 */ /* 0x001fc60007f3e0ff */
[----:B------:R-:W3:Y:S02]  /*dba0*/  LDL.LU R227, [R1+0x115c] ;  /* 0x00115c0001e37983 */ /* 0x000ee40000300800 */
[----:B------:R-:W-:Y:S01]  /*dbb0*/  IMAD.X R13, R233, 0x1, R0, P1 ;  /* 0x00000001e90d7824 */ /* 0x000fe200008e0600 */
[C---:B-1----:R-:W-:Y:S01]  /*dbc0*/  LOP3.LUT R48, R138.reuse, 0xc0, RZ, 0xc0, !PT ;  /* 0x000000c08a307812 */ /* 0x042fe200078ec0ff */
[----:B------:R-:W-:Y:S01]  /*dbd0*/  IMAD.SHL.U32 R51, R138, 0x2, RZ ;  /* 0x000000028a337824 */ /* 0x000fe200078e00ff */
[----:B------:R-:W-:Y:S01]  /*dbe0*/  PRMT R185, RZ, 0x7610, R185 ;  /* 0x00007610ffb97816 */ /* 0x000fe200000000b9 */
[----:B------:R-:W3:Y:S04]  /*dbf0*/  LDL.LU R228, [R1+0xfe0] ;  /* 0x000fe00001e47983 */ /* 0x000ee80000300800 */
[----:B------:R0:W3:Y:S01]  /*dc00*/  @!P0 LDG.E.U16 R188, desc[UR58][R12.64] ;  /* 0x0000003a0cbc8981 */ /* 0x0000e2000c1e1500 */
[----:B------:R-:W-:-:S03]  /*dc10*/  LOP3.LUT R51, R51, 0x7e, RZ, 0xc0, !PT ;  /* 0x0000007e33337812 */ /* 0x000fc600078ec0ff */
[----:B------:R-:W3:Y:S01]  /*dc20*/  LDL.LU R229, [R1+0x1074] ;  /* 0x0010740001e57983 */ /* 0x000ee20000300800 */
[----:B0-----:R-:W-:Y:S01]  /*dc30*/  IADD3 R12, P1, R232, R4, RZ ;  /* 0x00000004e80c7210 */ /* 0x001fe20007f3e0ff */
[----:B------:R-:W-:Y:S01]  /*dc40*/  IMAD R48, R48, 0x40, R51 ;  /* 0x0000004030307824 */ /* 0x000fe200078e0233 */
[----:B------:R-:W-:Y:S01]  /*dc50*/  PRMT R184, RZ, 0x7610, R184 ;  /* 0x00007610ffb87816 */ /* 0x000fe200000000b8 */
[----:B------:R-:W3:Y:S02]  /*dc60*/  LDL.LU R230, [R1+0x1070] ;  /* 0x0010700001e67983 */ /* 0x000ee40000300800 */
[----:B------:R-:W-:Y:S01]  /*dc70*/  IMAD.X R13, R235, 0x1, R0, P1 ;  /* 0x00000001eb0d7824 */ /* 0x000fe200008e0600 */
[----:B------:R-:W-:Y:S01]  /*dc80*/  LOP3.LUT R48, R48, 0x40, RZ, 0x3c, !PT ;  /* 0x0000004030307812 */ /* 0x000fe200078e3cff */
[----:B------:R-:W3:Y:S04]  /*dc90*/  LDL.LU R231, [R1+0x1158] ;  /* 0x0011580001e77983 */ /* 0x000ee80000300800 */
[----:B------:R0:W3:Y:S04]  /*dca0*/  @!P0 LDG.E.U16 R187, desc[UR58][R12.64] ;  /* 0x0000003a0cbb8981 */ /* 0x0000e8000c1e1500 */
[----:B------:R-:W-:Y:S01]  /*dcb0*/  STS.U16 [R48+UR4+0x200], R139 ;  /* 0x0002008b30007988 */ /* 0x000fe20008000404 */
[----:B------:R-:W-:-:S03]  /*dcc0*/  PRMT R183, RZ, 0x7610, R183 ;  /* 0x00007610ffb77816 */ /* 0x000fc600000000b7 */
[----:B------:R-:W3:Y:S01]  /*dcd0*/  LDL.LU R232, [R1+0xfdc] ;  /* 0x000fdc0001e87983 */ /* 0x000ee20000300800 */
[----:B0-----:R-:W-:-:S03]  /*dce0*/  IADD3 R12, P1, R234, R4, RZ ;  /* 0x00000004ea0c7210 */ /* 0x001fc60007f3e0ff */
[----:B------:R-:W-:Y:S02]  /*dcf0*/  STS.U16 [R48+UR4+0x4200], R140 ;  /* 0x0042008c30007988 */ /* 0x000fe40008000404 */
[----:B------:R-:W-:Y:S02]  /*dd00*/  IMAD.X R13, R237, 0x1, R0, P1 ;  /* 0x00000001ed0d7824 */ /* 0x000fe400008e0600 */
[----:B------:R-:W3:Y:S04]  /*dd10*/  LDL.LU R233, [R1+0x106c] ;  /* 0x00106c0001e97983 */ /* 0x000ee80000300800 */
[----:B------:R0:W3:Y:S04]  /*dd20*/  @!P0 LDG.E.U16 R186, desc[UR58][R12.64] ;  /* 0x0000003a0cba8981 */ /* 0x0000e8000c1e1500 */
[----:B------:R-:W-:Y:S01]  /*dd30*/  STS.U16 [R48+UR4+0x600], R141 ;  /* 0x0006008d30007988 */ /* 0x000fe20008000404 */
[----:B------:R-:W-:-:S03]  /*dd40*/  PRMT R182, RZ, 0x7610, R182 ;  /* 0x00007610ffb67816 */ /* 0x000fc600000000b6 */
[----:B------:R-:W3:Y:S01]  /*dd50*/  LDL.LU R234, [R1+0x1068] ;  /* 0x0010680001ea7983 */ /* 0x000ee20000300800 */
[----:B0-----:R-:W-:-:S03]  /*dd60*/  IADD3 R12, P1, R236, R4, RZ ;  /* 0x00000004ec0c7210 */ /* 0x001fc60007f3e0ff */
[----:B------:R0:W-:Y:S02]  /*dd70*/  STS.U16 [R48+UR4+0x4600], R142 ;  /* 0x0046008e30007988 */ /* 0x0001e40008000404 */
[----:B------:R-:W-:Y:S02]  /*dd80*/  IMAD.X R13, R239, 0x1, R0, P1 ;  /* 0x00000001ef0d7824 */ /* 0x000fe400008e0600 */
[----:B------:R-:W3:Y:S04]  /*dd90*/  LDL.LU R235, [R1+0x1154] ;  /* 0x0011540001eb7983 */ /* 0x000ee80000300800 */
[----:B------:R1:W3:Y:S01]  /*dda0*/  @!P0 LDG.E.U16 R185, desc[UR58][R12.64] ;  /* 0x0000003a0cb98981 */ /* 0x0002e2000c1e1500 */
[----:B0-----:R-:W0:Y:S01]  /*ddb0*/  S2R R142, SR_TID.X ;  /* 0x00000000008e7919 */ /* 0x001e220000002100 */
[----:B------:R-:W-:-:S02]  /*ddc0*/  PRMT R181, RZ, 0x7610, R181 ;  /* 0x00007610ffb57816 */ /* 0x000fc400000000b5 */
[----:B------:R-:W-:Y:S01]  /*ddd0*/  STS.U16 [R48+UR4+0xa00], R56 ;  /* 0x000a003830007988 */ /* 0x000fe20008000404 */
[----:B-1----:R-:W-:-:S03]  /*dde0*/  IADD3 R12, P1, R238, R4, RZ ;  /* 0x00000004ee0c7210 */ /* 0x002fc60007f3e0ff */
[----:B------:R-:W3:Y:S02]  /*ddf0*/  LDL.LU R236, [R1+0xfd8] ;  /* 0x000fd80001ec7983 */ /* 0x000ee40000300800 */
[----:B------:R-:W-:Y:S02]  /*de00*/  IMAD.X R13, R241, 0x1, R0, P1 ;  /* 0x00000001f10d7824 */ /* 0x000fe400008e0600 */
[----:B------:R-:W-:Y:S04]  /*de10*/  STS.U16 [R48+UR4+0x4a00], R55 ;  /* 0x004a003730007988 */ /* 0x000fe80008000404 */
[----:B------:R1:W3:Y:S04]  /*de20*/  @!P0 LDG.E.U16 R184, desc[UR58][R12.64] ;  /* 0x0000003a0cb88981 */ /* 0x0002e8000c1e1500 */
[----:B------:R-:W3:Y:S04]  /*de30*/  LDL.LU R237, [R1+0x1064] ;  /* 0x0010640001ed7983 */ /* 0x000ee80000300800 */
[----:B------:R-:W-:Y:S01]  /*de40*/  STS.U16 [R48+UR4+0xe00], R163 ;  /* 0x000e00a330007988 */ /* 0x000fe20008000404 */
[----:B-1----:R-:W-:-:S02]  /*de50*/  IADD3 R12, P1, R240, R4, RZ ;  /* 0x00000004f00c7210 */ /* 0x002fc40007f3e0ff */
[----:B------:R-:W-:Y:S01]  /*de60*/  PRMT R180, RZ, 0x7610, R180 ;  /* 0x00007610ffb47816 */ /* 0x000fe200000000b4 */
[----:B------:R-:W3:Y:S02]  /*de70*/  LDL.LU R238, [R1+0x1060] ;  /* 0x0010600001ee7983 */ /* 0x000ee40000300800 */
[----:B------:R-:W-:Y:S02]  /*de80*/  IMAD.X R13, R243, 0x1, R0, P1 ;  /* 0x00000001f30d7824 */ /* 0x000fe400008e0600 */
[----:B0-----:R-:W-:Y:S01]  /*de90*/  IMAD.SHL.U32 R51, R142, 0x2, RZ ;  /* 0x000000028e337824 */ /* 0x001fe200078e00ff */
[----:B------:R0:W-:Y:S04]  /*dea0*/  STS.U16 [R48+UR4+0x4e00], R193 ;  /* 0x004e00c130007988 */ /* 0x0001e80008000404 */
[----:B------:R1:W3:Y:S04]  /*deb0*/  @!P0 LDG.E.U16 R183, desc[UR58][R12.64] ;  /* 0x0000003a0cb78981 */ /* 0x0002e8000c1e1500 */
[----:B------:R-:W3:Y:S01]  /*dec0*/  LDL.LU R239, [R1+0x1150] ;  /* 0x0011500001ef7983 */ /* 0x000ee20000300800 */
[----:B------:R-:W-:-:S02]  /*ded0*/  LOP3.LUT R51, R51, 0x7e, RZ, 0xc0, !PT ;  /* 0x0000007e33337812 */ /* 0x000fc400078ec0ff */
[----:B0-----:R-:W-:Y:S01]  /*dee0*/  LOP3.LUT R48, R142, 0xc0, RZ, 0xc0, !PT ;  /* 0x000000c08e307812 */ /* 0x001fe200078ec0ff */
[----:B------:R-:W3:Y:S01]  /*def0*/  LDL.LU R240, [R1+0xfd4] ;  /* 0x000fd40001f07983 */ /* 0x000ee20000300800 */
[----:B-1----:R-:W-:-:S03]  /*df00*/  IADD3 R12, P1, R242, R4, RZ ;  /* 0x00000004f20c7210 */ /* 0x002fc60007f3e0ff */
[----:B------:R-:W-:Y:S01]  /*df10*/  IMAD R48, R48, 0x40, R51 ;  /* 0x0000004030307824 */ /* 0x000fe200078e0233 */
[----:B------:R-:W-:Y:S01]  /*df20*/  PRMT R179, RZ, 0x7610, R179 ;  /* 0x00007610ffb37816 */ /* 0x000fe200000000b3 */
[----:B------:R-:W3:Y:S01]  /*df30*/  LDL.LU R241, [R1+0x105c] ;  /* 0x00105c0001f17983 */ /* 0x000ee20000300800 */
[----:B------:R-:W-:Y:S02]  /*df40*/  IMAD.X R13, R245, 0x1, R0, P1 ;  /* 0x00000001f50d7824 */ /* 0x000fe400008e0600 */
        /* <DEDUP_REMOVED lines=15> */
[----:B------:R0:W-:Y:S02]  /*e040*/  STS.U16 [R48+UR4+0x4680], R146 ;  /* 0x0046809230007988 */ /* 0x0001e40008000404 */
[----:B------:R-:W-:Y:S01]  /*e050*/  IMAD.X R13, R249, 0x1, R0, P1 ;  /* 0x00000001f90d7824 */ /* 0x000fe200008e0600 */
[----:B------:R-:W-:Y:S01]  /*e060*/  PRMT R176, RZ, 0x7610, R176 ;  /* 0x00007610ffb07816 */ /* 0x000fe200000000b0 */
[----:B------:R-:W3:Y:S04]  /*e070*/  LDL.LU R246, [R1+0x1050] ;  /* 0x0010500001f67983 */ /* 0x000ee80000300800 */
[----:B------:R1:W3:Y:S01]  /*e080*/  @!P0 LDG.E.U16 R180, desc[UR58][R12.64] ;  /* 0x0000003a0cb48981 */ /* 0x0002e2000c1e1500 */
[----:B0-----:R-:W0:Y:S03]  /*e090*/  S2R R146, SR_TID.X ;  /* 0x0000000000927919 */ /* 0x001e260000002100 */
[----:B------:R-:W-:Y:S01]  /*e0a0*/  STS.U16 [R48+UR4+0xa80], R54 ;  /* 0x000a803630007988 */ /* 0x000fe20008000404 */
[----:B-1----:R-:W-:-:S03]  /*e0b0*/  IADD3 R12, P1, R248, R4, RZ ;  /* 0x00000004f80c7210 */ /* 0x002fc60007f3e0ff */
[----:B------:R-:W3:Y:S02]  /*e0c0*/  LDL.LU R247, [R1+0x1148] ;  /* 0x0011480001f77983 */ /* 0x000ee40000300800 */
[----:B------:R-:W-:Y:S02]  /*e0d0*/  IMAD.X R13, R251, 0x1, R0, P1 ;  /* 0x00000001fb0d7824 */ /* 0x000fe400008e0600 */
[----:B------:R-:W-:Y:S04]  /*e0e0*/  STS.U16 [R48+UR4+0x4a80], R53 ;  /* 0x004a803530007988 */ /* 0x000fe80008000404 */
[----:B------:R1:W3:Y:S01]  /*e0f0*/  @!P0 LDG.E.U16 R179, desc[UR58][R12.64] ;  /* 0x0000003a0cb38981 */ /* 0x0002e2000c1e1500 */
[----:B------:R-:W-:-:S03]  /*e100*/  PRMT R175, RZ, 0x7610, R175 ;  /* 0x00007610ffaf7816 */ /* 0x000fc600000000af */
[----:B------:R-:W3:Y:S04]  /*e110*/  LDL.LU R248, [R1+0xfcc] ;  /* 0x000fcc0001f87983 */ /* 0x000ee80000300800 */
[----:B------:R-:W-:Y:S01]  /*e120*/  STS.U16 [R48+UR4+0xe80], R52 ;  /* 0x000e803430007988 */ /* 0x000fe20008000404 */
[----:B-1----:R-:W-:-:S03]  /*e130*/  IADD3 R12, P1, R2, R4, RZ ;  /* 0x00000004020c7210 */ /* 0x002fc60007f3e0ff */
[----:B------:R-:W3:Y:S02]  /*e140*/  LDL.LU R249, [R1+0x104c] ;  /* 0x00104c0001f97983 */ /* 0x000ee40000300800 */
[----:B------:R-:W-:-:S05]  /*e150*/  IMAD.X R13, R6, 0x1, R0, P1 ;  /* 0x00000001060d7824 */ /* 0x000fca00008e0600 */
[----:B------:R1:W3:Y:S02]  /*e160*/  @!P0 LDG.E.U16 R178, desc[UR58][R12.64] ;  /* 0x0000003a0cb28981 */ /* 0x0002e4000c1e1500 */
[----:B-1----:R-:W-:-:S05]  /*e170*/  IADD3 R12, P1, R250, R4, RZ ;  /* 0x00000004fa0c7210 */ /* 0x002fca0007f3e0ff */
[----:B------:R-:W-:-:S05]  /*e180*/  IMAD.X R13, R3, 0x1, R0, P1 ;  /* 0x00000001030d7824 */ /* 0x000fca00008e0600 */
[----:B------:R2:W3:Y:S04]  /*e190*/  @!P0 LDG.E.U16 R177, desc[UR58][R12.64] ;  /* 0x0000003a0cb18981 */ /* 0x0004e8000c1e1500 */
[----:B------:R0:W-:Y:S01]  /*e1a0*/  STS.U16 [R48+UR4+0x4e80], R42 ;  /* 0x004e802a30007988 */ /* 0x0001e20008000404 */
[----:B--2---:R-:W-:Y:S01]  /*e1b0*/  IADD3 R12, P1, R8, R4, RZ ;  /* 0x00000004080c7210 */ /* 0x004fe20007f3e0ff */
[----:B0-----:R-:W-:-:S04]  /*e1c0*/  IMAD.SHL.U32 R48, R146, 0x2, RZ ;  /* 0x0000000292307824 */ /* 0x001fc800078e00ff */
[----:B----4-:R-:W-:Y:S01]  /*e1d0*/  IMAD.X R13, R7, 0x1, R0, P1 ;  /* 0x00000001070d7824 */ /* 0x010fe200008e0600 */
[----:B------:R-:W-:Y:S02]  /*e1e0*/  LOP3.LUT R42, R146, 0xc0, RZ, 0xc0, !PT ;  /* 0x000000c0922a7812 */ /* 0x000fe400078ec0ff */
[----:B------:R-:W-:Y:S02]  /*e1f0*/  LOP3.LUT R48, R48, 0x7e, RZ, 0xc0, !PT ;  /* 0x0000007e30307812 */ /* 0x000fe400078ec0ff */
[----:B------:R3:W2:Y:S03]  /*e200*/  @!P0 LDG.E.U16 R176, desc[UR58][R12.64] ;  /* 0x0000003a0cb08981 */ /* 0x0006a6000c1e1500 */
[----:B------:R-:W-:Y:S01]  /*e210*/  IMAD R42, R42, 0x40, R48 ;  /* 0x000000402a2a7824 */ /* 0x000fe200078e0230 */
[----:B---3--:R-:W-:-:S05]  /*e220*/  IADD3 R12, P1, R9, R4, RZ ;  /* 0x00000004090c7210 */ /* 0x008fca0007f3e0ff */
[----:B------:R-:W-:Y:S01]  /*e230*/  IMAD.X R13, R17, 0x1, R0, P1 ;  /* 0x00000001110d7824 */ /* 0x000fe200008e0600 */
[----:B------:R-:W-:-:S04]  /*e240*/  LOP3.LUT R42, R42, 0x60, RZ, 0x3c, !PT ;  /* 0x000000602a2a7812 */ /* 0x000fc800078e3cff */
[----:B------:R0:W3:Y:S01]  /*e250*/  @!P0 LDG.E.U16 R175, desc[UR58][R12.64] ;  /* 0x0000003a0caf8981 */ /* 0x0000e2000c1e1500 */
[----:B------:R-:W-:-:S03]  /*e260*/  PRMT R174, RZ, 0x7610, R174 ;  /* 0x00007610ffae7816 */ /* 0x000fc600000000ae */
[----:B------:R-:W-:Y:S01]  /*e270*/  STS.U16 [R42+UR4+0x300], R147 ;  /* 0x000300932a007988 */ /* 0x000fe20008000404 */
[----:B0-----:R-:W-:-:S03]  /*e280*/  IADD3 R12, P1, R16, R4, RZ ;  /* 0x00000004100c7210 */ /* 0x001fc60007f3e0ff */
[----:B------:R-:W-:Y:S02]  /*e290*/  STS.U16 [R42+UR4+0x4300], R148 ;  /* 0x004300942a007988 */ /* 0x000fe40008000404 */
[----:B------:R-:W-:Y:S02]  /*e2a0*/  IMAD.X R13, R19, 0x1, R0, P1 ;  /* 0x00000001130d7824 */ /* 0x000fe400008e0600 */
[----:B------:R-:W-:Y:S04]  /*e2b0*/  STS.U16 [R42+UR4+0x700], R149 ;  /* 0x000700952a007988 */ /* 0x000fe80008000404 */
[----:B------:R-:W-:Y:S04]  /*e2c0*/  STS.U16 [R42+UR4+0x4700], R50 ;  /* 0x004700322a007988 */ /* 0x000fe80008000404 */
[----:B------:R0:W-:Y:S04]  /*e2d0*/  STS.U16 [R42+UR4+0xb00], R25 ;  /* 0x000b00192a007988 */ /* 0x0001e80008000404 */
[----:B------:R1:W4:Y:S04]  /*e2e0*/  @!P0 LDG.E.U16 R174, desc[UR58][R12.64] ;  /* 0x0000003a0cae8981 */ /* 0x000328000c1e1500 */
[----:B0-----:R-:W2:Y:S01]  /*e2f0*/  LDL.LU R25, [R1+0x1144] ;  /* 0x0011440001197983 */ /* 0x001ea20000300800 */
[----:B-1----:R-:W-:-:S03]  /*e300*/  IADD3 R12, P1, R18, R4, RZ ;  /* 0x00000004120c7210 */ /* 0x002fc60007f3e0ff */
[----:B------:R0:W-:Y:S01]  /*e310*/  STS.U16 [R42+UR4+0x4b00], R24 ;  /* 0x004b00182a007988 */ /* 0x0001e20008000404 */
[----:B------:R-:W-:Y:S01]  /*e320*/  PRMT R173, RZ, 0x7610, R173 ;  /* 0x00007610ffad7816 */ /* 0x000fe200000000ad */
[----:B------:R-:W-:-:S05]  /*e330*/  IMAD.X R13, R199, 0x1, R0, P1 ;  /* 0x00000001c70d7824 */ /* 0x000fca00008e0600 */
[----:B------:R1:W4:Y:S04]  /*e340*/  @!P0 LDG.E.U16 R173, desc[UR58][R12.64] ;  /* 0x0000003a0cad8981 */ /* 0x000328000c1e1500 */
[----:B0-----:R-:W3:Y:S01]  /*e350*/  LDL.LU R24, [R1+0x1048] ;  /* 0x0010480001187983 */ /* 0x001ee20000300800 */
[----:B------:R-:W-:Y:S02]  /*e360*/  PRMT R172, RZ, 0x7610, R172 ;  /* 0x00007610ffac7816 */ /* 0x000fe400000000ac */
[----:B-1----:R-:W-:-:S05]  /*e370*/  IADD3 R12, P1, R198, R4, RZ ;  /* 0x00000004c60c7210 */ /* 0x002fca0007f3e0ff */
[----:B------:R-:W-:-:S05]  /*e380*/  IMAD.X R13, R201, 0x1, R0, P1 ;  /* 0x00000001c90d7824 */ /* 0x000fca00008e0600 */
[----:B------:R0:W4:Y:S01]  /*e390*/  @!P0 LDG.E.U16 R172, desc[UR58][R12.64] ;  /* 0x0000003a0cac8981 */ /* 0x000122000c1e1500 */
[----:B------:R-:W-:Y:S02]  /*e3a0*/  PRMT R171, RZ, 0x7610, R171 ;  /* 0x00007610ffab7816 */ /* 0x000fe400000000ab */
[----:B0-----:R-:W-:-:S05]  /*e3b0*/  IADD3 R12, P1, R200, R4, RZ ;  /* 0x00000004c80c7210 */ /* 0x001fca0007f3e0ff */
        /* <DEDUP_REMOVED lines=76> */
[----:B------:R-:W-:Y:S01]  /*e880*/  IMAD.X R13, R238, 0x1, R0, P1 ;  /* 0x00000001ee0d7824 */ /* 0x000fe200008e0600 */
[----:B------:R-:W0:Y:S04]  /*e890*/  S2R R149, SR_TID.X ;  /* 0x0000000000957919 */ /* 0x000e280000002100 */
[----:B------:R1:W4:Y:S01]  /*e8a0*/  @!P0 LDG.E.U16 R23, desc[UR58][R12.64] ;  /* 0x0000003a0c178981 */ /* 0x000322000c1e1500 */
[----:B------:R-:W-:Y:S02]  /*e8b0*/  PRMT R22, RZ, 0x7610, R22 ;  /* 0x00007610ff167816 */ /* 0x000fe40000000016 */
[----:B-1----:R-:W-:-:S05]  /*e8c0*/  IADD3 R12, P1, R241, R4, RZ ;  /* 0x00000004f10c7210 */ /* 0x002fca0007f3e0ff */
[----:B------:R-:W-:-:S05]  /*e8d0*/  IMAD.X R13, R240, 0x1, R0, P1 ;  /* 0x00000001f00d7824 */ /* 0x000fca00008e0600 */
[----:B------:R1:W4:Y:S01]  /*e8e0*/  @!P0 LDG.E.U16 R22, desc[UR58][R12.64] ;  /* 0x0000003a0c168981 */ /* 0x000322000c1e1500 */
[----:B------:R-:W-:Y:S02]  /*e8f0*/  PRMT R21, RZ, 0x7610, R21 ;  /* 0x00007610ff157816 */ /* 0x000fe40000000015 */
[----:B-1----:R-:W-:-:S05]  /*e900*/  IADD3 R12, P1, R243, R4, RZ ;  /* 0x00000004f30c7210 */ /* 0x002fca0007f3e0ff */
[----:B------:R-:W-:-:S05]  /*e910*/  IMAD.X R13, R242, 0x1, R0, P1 ;  /* 0x00000001f20d7824 */ /* 0x000fca00008e0600 */
[----:B------:R1:W4:Y:S01]  /*e920*/  @!P0 LDG.E.U16 R21, desc[UR58][R12.64] ;  /* 0x0000003a0c158981 */ /* 0x000322000c1e1500 */
[----:B------:R-:W-:Y:S02]  /*e930*/  PRMT R20, RZ, 0x7610, R20 ;  /* 0x00007610ff147816 */ /* 0x000fe40000000014 */
[----:B-1----:R-:W-:-:S05]  /*e940*/  IADD3 R12, P1, R245, R4, RZ ;  /* 0x00000004f50c7210 */ /* 0x002fca0007f3e0ff */
[----:B------:R-:W-:Y:S01]  /*e950*/  IMAD.X R13, R244, 0x1, R0, P1 ;  /* 0x00000001f40d7824 */ /* 0x000fe200008e0600 */
[----:B------:R-:W-:Y:S04]  /*e960*/  STS.U16 [R42+UR4+0xf00], R49 ;  /* 0x000f00312a007988 */ /* 0x000fe80008000404 */
[----:B------:R1:W4:Y:S04]  /*e970*/  @!P0 LDG.E.U16 R20, desc[UR58][R12.64] ;  /* 0x0000003a0c148981 */ /* 0x000328000c1e1500 */
[----:B------:R0:W-:Y:S01]  /*e980*/  STS.U16 [R42+UR4+0x4f00], R41 ;  /* 0x004f00292a007988 */ /* 0x0001e20008000404 */
[----:B------:R-:W-:-:S02]  /*e990*/  PRMT R15, RZ, 0x7610, R15 ;  /* 0x00007610ff0f7816 */ /* 0x000fc4000000000f */
[----:B-1----:R-:W-:Y:S01]  /*e9a0*/  IADD3 R12, P1, R247, R4, RZ ;  /* 0x00000004f70c7210 */ /* 0x002fe20007f3e0ff */
[C---:B0-----:R-:W-:Y:S01]  /*e9b0*/  IMAD.SHL.U32 R42, R149.reuse, 0x2, RZ ;  /* 0x00000002952a7824 */ /* 0x041fe200078e00ff */
[----:B------:R-:W-:-:S03]  /*e9c0*/  LOP3.LUT R41, R149, 0xc0, RZ, 0xc0, !PT ;  /* 0x000000c095297812 */ /* 0x000fc600078ec0ff */
[----:B------:R-:W-:Y:S01]  /*e9d0*/  IMAD.X R13, R246, 0x1, R0, P1 ;  /* 0x00000001f60d7824 */ /* 0x000fe200008e0600 */
[----:B------:R-:W-:-:S04]  /*e9e0*/  LOP3.LUT R42, R42, 0x7e, RZ, 0xc0, !PT ;  /* 0x0000007e2a2a7812 */ /* 0x000fc800078ec0ff */
[----:B------:R0:W4:Y:S01]  /*e9f0*/  @!P0 LDG.E.U16 R15, desc[UR58][R12.64] ;  /* 0x0000003a0c0f8981 */ /* 0x000122000c1e1500 */
[----:B------:R-:W-:Y:S01]  /*ea00*/  IMAD R41, R41, 0x40, R42 ;  /* 0x0000004029297824 */ /* 0x000fe200078e022a */
[----:B------:R-:W-:Y:S02]  /*ea10*/  PRMT R14, RZ, 0x7610, R14 ;  /* 0x00007610ff0e7816 */ /* 0x000fe4000000000e */
[----:B0-----:R-:W-:Y:S02]  /*ea20*/  IADD3 R12, P1, R249, R4, RZ ;  /* 0x00000004f90c7210 */ /* 0x001fe40007f3e0ff */
[----:B------:R-:W-:-:S03]  /*ea30*/  LOP3.LUT R41, R41, 0x70, RZ, 0x3c, !PT ;  /* 0x0000007029297812 */ /* 0x000fc600078e3cff */
[----:B------:R-:W-:Y:S02]  /*ea40*/  IMAD.X R13, R248, 0x1, R0, P1 ;  /* 0x00000001f80d7824 */ /* 0x000fe400008e0600 */
[----:B------:R-:W-:Y:S04]  /*ea50*/  STS.U16 [R41+UR4+0x380], R150 ;  /* 0x0003809629007988 */ /* 0x000fe80008000404 */
[----:B------:R2:W4:Y:S04]  /*ea60*/  @!P0 LDG.E.U16 R14, desc[UR58][R12.64] ;  /* 0x0000003a0c0e8981 */ /* 0x000528000c1e1500 */
[----:B------:R-:W-:Y:S04]  /*ea70*/  STS.U16 [R41+UR4+0x4380], R151 ;  /* 0x0043809729007988 */ /* 0x000fe80008000404 */
[----:B------:R-:W-:Y:S01]  /*ea80*/  STS.U16 [R41+UR4+0x780], R47 ;  /* 0x0007802f29007988 */ /* 0x000fe20008000404 */
[----:B--2---:R-:W-:-:S03]  /*ea90*/  IADD3 R12, P1, R25, R4, RZ ;  /* 0x00000004190c7210 */ /* 0x004fc60007f3e0ff */
[----:B------:R-:W-:Y:S04]  /*eaa0*/  STS.U16 [R41+UR4+0x4780], R46 ;  /* 0x0047802e29007988 */ /* 0x000fe80008000404 */
[----:B------:R-:W-:Y:S01]  /*eab0*/  STS.U16 [R41+UR4+0xb80], R45 ;  /* 0x000b802d29007988 */ /* 0x000fe20008000404 */
[----:B---3--:R-:W-:-:S03]  /*eac0*/  IMAD.X R13, R24, 0x1, R0, P1 ;  /* 0x00000001180d7824 */ /* 0x008fc600008e0600 */
[----:B------:R-:W-:Y:S04]  /*ead0*/  STL.64 [R1+0x19e0], R26 ;  /* 0x0019e01a01007387 */ /* 0x000fe80000100a00 */
[----:B------:R-:W-:Y:S04]  /*eae0*/  STS.U16 [R41+UR4+0x4b80], R44 ;  /* 0x004b802c29007988 */ /* 0x000fe80008000404 */
[----:B------:R0:W-:Y:S04]  /*eaf0*/  STL.64 [R1+0x19d8], R24 ;  /* 0x0019d81801007387 */ /* 0x0001e80000100a00 */
[----:B------:R-:W-:Y:S04]  /*eb00*/  STS.U16 [R41+UR4+0xf80], R43 ;  /* 0x000f802b29007988 */ /* 0x000fe80008000404 */
[----:B------:R-:W-:Y:S04]  /*eb10*/  STS.U16 [R41+UR4+0x4f80], R40 ;  /* 0x004f802829007988 */ /* 0x000fe80008000404 */
[----:B0-----:R-:W2:Y:S04]  /*eb20*/  LDL.LU.64 R24, [R1+0xa00] ;  /* 0x000a000001187983 */ /* 0x001ea80000300a00 */
[----:B------:R-:W-:Y:S04]  /*eb30*/  STS.U16 [R5+UR4+0x9200], R29 ;  /* 0x0092001d05007988 */ /* 0x000fe80008000404 */
[----:B------:R0:W-:Y:S04]  /*eb40*/  STS.U16 [R5+UR4+0x9400], R28 ;  /* 0x0094001c05007988 */ /* 0x0001e80008000404 */
[----:B------:R-:W3:Y:S04]  /*eb50*/  LDL.LU.64 R26, [R1+0xa08] ;  /* 0x000a0800011a7983 */ /* 0x000ee80000300a00 */
[----:B------:R-:W-:Y:S04]  /*eb60*/  STS.U16 [R5+UR4+0x8e00], R31 ;  /* 0x008e001f05007988 */ /* 0x000fe80008000404 */
[----:B------:R1:W-:Y:S04]  /*eb70*/  STS.U16 [R5+UR4+0x9000], R30 ;  /* 0x0090001e05007988 */ /* 0x0003e80008000404 */
[----:B0-----:R-:W4:Y:S04]  /*eb80*/  LDL.LU.64 R28, [R1+0xa10] ;  /* 0x000a1000011c7983 */ /* 0x001f280000300a00 */
[----:B------:R-:W-:Y:S04]  /*eb90*/  STS.U16 [R5+UR4+0x8a00], R33 ;  /* 0x008a002105007988 */ /* 0x000fe80008000404 */
[----:B------:R0:W-:Y:S04]  /*eba0*/  STS.U16 [R5+UR4+0x8c00], R32 ;  /* 0x008c002005007988 */ /* 0x0001e80008000404 */
[----:B-1----:R-:W2:Y:S04]  /*ebb0*/  LDL.LU.64 R30, [R1+0xa18] ;  /* 0x000a1800011e7983 */ /* 0x002ea80000300a00 */
[----:B------:R-:W-:Y:S04]  /*ebc0*/  STS.U16 [R5+UR4+0x8600], R35 ;  /* 0x0086002305007988 */ /* 0x000fe80008000404 */
[----:B------:R1:W-:Y:S04]  /*ebd0*/  STS.U16 [R5+UR4+0x8800], R34 ;  /* 0x0088002205007988 */ /* 0x0003e80008000404 */
[----:B0-----:R-:W3:Y:S04]  /*ebe0*/  LDL.LU.64 R32, [R1+0xa20] ;  /* 0x000a200001207983 */ /* 0x001ee80000300a00 */
[----:B------:R-:W-:Y:S04]  /*ebf0*/  STS.U16 [R5+UR4+0x8200], R37 ;  /* 0x0082002505007988 */ /* 0x000fe80008000404 */
[----:B------:R0:W-:Y:S04]  /*ec00*/  STS.U16 [R5+UR4+0x8400], R36 ;  /* 0x0084002405007988 */ /* 0x0001e80008000404 */
[----:B-1----:R-:W4:Y:S04]  /*ec10*/  LDL.LU.64 R34, [R1+0xa28] ;  /* 0x000a280001227983 */ /* 0x002f280000300a00 */
[----:B------:R-:W-:Y:S04]  /*ec20*/  STS.U16 [R5+UR4+0xfe00], R39 ;  /* 0x00fe002705007988 */ /* 0x000fe80008000404 */
[----:B------:R1:W-:Y:S04]  /*ec30*/  STS.U16 [R5+UR4+0x8000], R38 ;  /* 0x0080002605007988 */ /* 0x0003e80008000404 */
[----:B0-----:R-:W2:Y:S04]  /*ec40*/  LDL.LU.64 R36, [R1+0xa30] ;  /* 0x000a300001247983 */ /* 0x001ea80000300a00 */
[----:B-1----:R-:W3:Y:S04]  /*ec50*/  LDL.LU.64 R38, [R1+0xa38] ;  /* 0x000a380001267983 */ /* 0x002ee80000300a00 */
[----:B------:R-:W4:Y:S04]  /*ec60*/  LDL.LU.64 R40, [R1+0xa40] ;  /* 0x000a400001287983 */ /* 0x000f280000300a00 */
[----:B------:R-:W2:Y:S04]  /*ec70*/  LDL.LU.64 R42, [R1+0xa48] ;  /* 0x000a4800012a7983 */ /* 0x000ea80000300a00 */
[----:B------:R-:W3:Y:S04]  /*ec80*/  LDL.LU.64 R44, [R1+0xa50] ;  /* 0x000a5000012c7983 */ /* 0x000ee80000300a00 */
        /* <DEDUP_REMOVED lines=52> */
[----:B------:R-:W2:Y:S01]  /*efd0*/  LDL.LU.64 R150, [R1+0xbf8] ;  /* 0x000bf80001967983 */ /* 0x000ea20000300a00 */
[----:B------:R-:W-:-:S06]  /*efe0*/  PRMT R11, RZ, 0x7610, R11 ;  /* 0x00007610ff0b7816 */ /* 0x000fcc000000000b */
[----:B------:R-:W3:Y:S04]  /*eff0*/  @!P0 LDG.E.U16 R11, desc[UR58][R12.64] ;  /* 0x0000003a0c0b8981 */ /* 0x000ee8000c1e1500 */
[----:B--2---:R-:W-:Y:S04]  /*f000*/  STL.64 [R1+0x1de0], R150 ;  /* 0x001de09601007387 */ /* 0x004fe80000100a00 */
[----:B----4-:R-:W-:Y:S04]  /*f010*/  STL.64 [R1+0x1dd8], R148 ;  /* 0x001dd89401007387 */ /* 0x010fe80000100a00 */
[----:B---3--:R-:W-:Y:S04]  /*f020*/  STL.64 [R1+0x1dd0], R146 ;  /* 0x001dd09201007387 */ /* 0x008fe80000100a00 */
        /* <DEDUP_REMOVED lines=60> */
[----:B------:R0:W-:Y:S04]  /*f3f0*/  STL.64 [R1+0x1be8], R24 ;  /* 0x001be81801007387 */ /* 0x0001e80000100a00 */
[----:B0-----:R-:W2:Y:S04]  /*f400*/  LDL.LU.64 R24, [R1+0xc00] ;  /* 0x000c000001187983 */ /* 0x001ea80000300a00 */
[----:B------:R-:W2:Y:S04]  /*f410*/  LDL.LU.64 R26, [R1+0xc08] ;  /* 0x000c0800011a7983 */ /* 0x000ea80000300a00 */
        /* <DEDUP_REMOVED lines=113> */
[----:B------:R-:W-:Y:S01]  /*fb30*/  STS.U16 [R5+UR4+0xfc00], R11 ;  /* 0x00fc000b05007988 */ /* 0x000fe20008000404 */
[----:B------:R0:W-:Y:S06]  /*fb40*/  MEMBAR.ALL.CTA ;  /* 0x0000000000007992 */ /* 0x0001ec0000008000 */
[----:B0-----:R-:W0:Y:S01]  /*fb50*/  FENCE.VIEW.ASYNC.S ;  /* 0x00000000000073c6 */ /* 0x001e220000000000 */
[----:B------:R-:W-:-:S04]  /*fb60*/  USHF.L.U32 UR5, UR6, 0x6, URZ ;  /* 0x0000000606057899 */ /* 0x000fc8000800063f */
[----:B------:R-:W-:Y:S01]  /*fb70*/  ULOP3.LUT UR5, UR5, 0x100, URZ, 0xc0, !UPT ;  /* 0x0000010005057892 */ /* 0x000fe2000f8ec03f */
[----:B0-----:R-:W-:Y:S03]  /*fb80*/  BAR.SYNC.DEFER_BLOCKING 0x0 ;  /* 0x0000000000007b1d */ /* 0x001fe60000010000 */
[----:B------:R-:W-:-:S04]  /*fb90*/  ULEA.HI UR5, UR4, UR5, URZ, 0x1c ;  /* 0x0000000504057291 */ /* 0x000fc8000f8fe03f */
[----:B------:R-:W-:Y:S01]  /*fba0*/  ULOP3.LUT UR20, UR5, 0x3fff, URZ, 0xc0, !UPT ;  /* 0x00003fff05147892 */ /* 0x000fe2000f8ec03f */
[----:B------:R-:W-:Y:S01]  /*fbb0*/  UMOV UR21, 0x40000040 ;  /* 0x4000004000157882 */ /* 0x000fe20000000000 */
[----:B--2---:R-:W-:-:S07]  /*fbc0*/  WARPGROUP.ARRIVE ;  /* 0x00000000000079c5 */ /* 0x004fce0000000000 */
[----:B------:R-:W-:Y:S01]  /*fbd0*/  HGMMA.64x256x16.F32.BF16 R24, gdesc[UR20].tnspA, R24, gsb0 ;  /* 0x23e00000141879f0 */ /* 0x000fe20008001818 */
[----:B------:R-:W-:Y:S01]  /*fbe0*/  UIADD3 UR12, UP0, UR20, 0x80, URZ ;  /* 0x00000080140c7890 */ /* 0x000fe2000ff1e03f */
[----:B------:R-:W-:-:S03]  /*fbf0*/  UMOV UR5, URZ ;  /* 0x0000003f00057c82 */ /* 0x000fc60008000000 */
[----:B------:R-:W-:Y:S01]  /*fc00*/  UIADD3.X UR13, UR5, 0x40000040, URZ, UP0, !UPT ;  /* 0x40000040050d7890 */ /* 0x000fe200087fe43f */
[----:B------:R-:W-:Y:S02]  /*fc10*/  WARPGROUP.DEPBAR.LE gsb0, 0x0 ;  /* 0x00008000000079c5 */ /* 0x000fe40000010000 */
[----:B------:R-:W-:-:S15]  /*fc20*/  WARPGROUP.ARRIVE ;  /* 0x00000000000079c5 */ /* 0x000fde0000000000 */
[----:B------:R-:W-:-:S05]  /*fc30*/  NOP ;  /* 0x0000000000007918 */ /* 0x000fca0000000000 */
[----:B------:R-:W-:Y:S03]  /*fc40*/  HGMMA.64x256x16.F32.BF16 R24, gdesc[UR12].tnspA, R24, gsb0 ;  /* 0x23e000000c1879f0 */ /* 0x000fe60008001818 */
[----:B------:R-:W-:Y:S02]  /*fc50*/  WARPGROUP.DEPBAR.LE gsb0, 0x0 ;  /* 0x00008000000079c5 */ /* 0x000fe40000010000 */
        /* <DEDUP_REMOVED lines=81> */
[----:B------:R-:W2:Y:S01]  /*10170*/  LDL.LU.64 R116, [R1+0x1d58] ;  /* 0x001d580001747983 */ /* 0x000ea20000300a00 */
[----:B------:R-:W-:-:S03]  /*10180*/  IMAD.MOV.U32 R197, RZ, RZ, R107 ;  /* 0x000000ffffc57224 */ /* 0x000fc600078e006b */
[----:B------:R-:W2:Y:S01]  /*10190*/  LDL.LU.64 R114, [R1+0x1d50] ;  /* 0x001d500001727983 */ /* 0x000ea20000300a00 */
[----:B------:R-:W-:-:S03]  /*101a0*/  IMAD.MOV.U32 R185, RZ, RZ, R106 ;  /* 0x000000ffffb97224 */ /* 0x000fc600078e006a */
[----:B------:R-:W2:Y:S01]  /*101b0*/  LDL.LU.64 R112, [R1+0x1d48] ;  /* 0x001d480001707983 */ /* 0x000ea20000300a00 */
[----:B------:R-:W-:-:S03]  /*101c0*/  IMAD.MOV.U32 R196, RZ, RZ, R105 ;  /* 0x000000ffffc47224 */ /* 0x000fc600078e0069 */
[----:B------:R-:W2:Y:S01]  /*101d0*/  LDL.LU.64 R110, [R1+0x1d40] ;  /* 0x001d4000016e7983 */ /* 0x000ea20000300a00 */
[----:B------:R-:W-:-:S03]  /*101e0*/  IMAD.MOV.U32 R184, RZ, RZ, R104 ;  /* 0x000000ffffb87224 */ /* 0x000fc600078e0068 */
[----:B------:R-:W2:Y:S01]  /*101f0*/  LDL.LU.64 R108, [R1+0x1d38] ;  /* 0x001d3800016c7983 */ /* 0x000ea20000300a00 */
[----:B------:R-:W-:Y:S02]  /*10200*/  IMAD.MOV.U32 R181, RZ, RZ, R103 ;  /* 0x000000ffffb57224 */ /* 0x000fe400078e0067 */
[----:B------:R-:W-:Y:S01]  /*10210*/  IMAD.MOV.U32 R177, RZ, RZ, R102 ;  /* 0x000000ffffb17224 */ /* 0x000fe200078e0066 */
[----:B------:R-:W2:Y:S01]  /*10220*/  LDL.LU.64 R106, [R1+0x1d30] ;  /* 0x001d3000016a7983 */ /* 0x000ea20000300a00 */
[----:B------:R-:W-:Y:S02]  /*10230*/  IMAD.MOV.U32 R180, RZ, RZ, R101 ;  /* 0x000000ffffb47224 */ /* 0x000fe400078e0065 */
[----:B------:R-:W-:Y:S01]  /*10240*/  IMAD.MOV.U32 R176, RZ, RZ, R100 ;  /* 0x000000ffffb07224 */ /* 0x000fe200078e0064 */
        /* <DEDUP_REMOVED lines=14> */
[----:B------:R-:W-:-:S03]  /*10330*/  IMAD.MOV.U32 R152, RZ, RZ, R89 ;  /* 0x000000ffff987224 */ /* 0x000fc600078e0059 */
        /* <DEDUP_REMOVED lines=38> */
[----:B------:R-:W2:Y:S04]  /*105a0*/  LDL.LU.64 R28, [R1+0x1bf8] ;  /* 0x001bf800011c7983 */ /* 0x000ea80000300a00 */
[----:B------:R-:W2:Y:S04]  /*105b0*/  LDL.LU.64 R26, [R1+0x1bf0] ;  /* 0x001bf000011a7983 */ /* 0x000ea80000300a00 */
[----:B------:R-:W2:Y:S01]  /*105c0*/  LDL.LU.64 R24, [R1+0x1be8] ;  /* 0x001be80001187983 */ /* 0x000ea20000300a00 */
[----:B------:R-:W-:Y:S01]  /*105d0*/  UMOV UR16, UR20 ;  /* 0x0000001400107c82 */ /* 0x000fe20008000000 */
[----:B------:R-:W-:Y:S01]  /*105e0*/  UMOV UR17, UR21 ;  /* 0x0000001500117c82 */ /* 0x000fe20008000000 */
[----:B------:R-:W-:Y:S01]  /*105f0*/  UMOV UR8, UR12 ;  /* 0x0000000c00087c82 */ /* 0x000fe20008000000 */
[----:B------:R-:W-:Y:S01]  /*10600*/  UMOV UR9, UR13 ;  /* 0x0000000d00097c82 */ /* 0x000fe20008000000 */
[----:B--2---:R-:W-:-:S06]  /*10610*/  WARPGROUP.ARRIVE ;  /* 0x00000000000079c5 */ /* 0x004fcc0000000000 */
[----:B------:R-:W-:Y:S03]  /*10620*/  HGMMA.64x256x16.F32.BF16 R24, gdesc[UR16].tnspA, R24, gsb0 ;  /* 0x23e00000101879f0 */ /* 0x000fe60008001818 */
[----:B------:R-:W-:Y:S02]  /*10630*/  WARPGROUP.DEPBAR.LE gsb0, 0x0 ;  /* 0x00008000000079c5 */ /* 0x000fe40000010000 */
[----:B------:R-:W-:-:S15]  /*10640*/  WARPGROUP.ARRIVE ;  /* 0x00000000000079c5 */ /* 0x000fde0000000000 */
[----:B------:R-:W-:-:S08]  /*10650*/  NOP ;  /* 0x0000000000007918 */ /* 0x000fd00000000000 */
[----:B------:R-:W-:Y:S03]  /*10660*/  HGMMA.64x256x16.F32.BF16 R24, gdesc[UR8].tnspA, R24, gsb0 ;  /* 0x23e00000081879f0 */ /* 0x000fe60008001818 */
[----:B------:R-:W-:Y:S02]  /*10670*/  WARPGROUP.DEPBAR.LE gsb0, 0x0 ;  /* 0x00008000000079c5 */ /* 0x000fe40000010000 */
[----:B------:R0:W-:Y:S04]  /*10680*/  STL.64 [R1+0xa00], R24 ;  /* 0x000a001801007387 */ /* 0x0001e80000100a00 */
        /* <DEDUP_REMOVED lines=63> */
[----:B0-----:R-:W4:Y:S04]  /*10a80*/  LDL.LU.64 R24, [R1+0x600] ;  /* 0x0006000001187983 */ /* 0x001f280000300a00 */
[----:B-1----:R-:W4:Y:S04]  /*10a90*/  LDL.LU.64 R26, [R1+0x608] ;  /* 0x00060800011a7983 */ /* 0x002f280000300a00 */
[----:B--2---:R-:W2:Y:S04]  /*10aa0*/  LDL.LU.64 R28, [R1+0x610] ;  /* 0x00061000011c7983 */ /* 0x004ea80000300a00 */
[----:B---3--:R-:W3:Y:S04]  /*10ab0*/  LDL.LU.64 R30, [R1+0x618] ;  /* 0x00061800011e7983 */ /* 0x008ee80000300a00 */
[----:B----4-:R-:W4:Y:S04]  /*10ac0*/  LDL.LU.64 R32, [R1+0x620] ;  /* 0x0006200001207983 */ /* 0x010f280000300a00 */
        /* <DEDUP_REMOVED lines=59> */
[----:B---3--:R-:W-:Y:S04]  /*10e80*/  STL.64 [R1+0x1be0], R150 ;  /* 0x001be09601007387 */ /* 0x008fe80000100a00 */
[----:B--2---:R-:W-:Y:S04]  /*10e90*/  STL.64 [R1+0x1bd8], R148 ;  /* 0x001bd89401007387 */ /* 0x004fe80000100a00 */
[----:B----4-:R-:W-:Y:S04]  /*10ea0*/  STL.64 [R1+0x1bd0], R146 ;  /* 0x001bd09201007387 */ /* 0x010fe80000100a00 */
        /* <DEDUP_REMOVED lines=125> */
[----:B------:R-:W-:-:S02]  /*11680*/  UIADD3.64 UR20, UR12, 0x180, URZ ;  /* 0x000001800c147897 */ /* 0x000fc4000fffe03f */
[----:B------:R-:W-:Y:S01]  /*11690*/  UIADD3.64 UR24, UR12, 0x200, URZ ;  /* 0x000002000c187897 */ /* 0x000fe2000fffe03f */
        /* <DEDUP_REMOVED lines=112> */
[----:B------:R-:W-:-:S02]  /*11da0*/  IMAD.MOV.U32 R166, RZ, RZ, R93 ;  /* 0x000000ffffa67224 */ /* 0x000fc400078e005d */
        /* <DEDUP_REMOVED lines=120> */
[----:B0-----:R-:W2:Y:S04]  /*12530*/  LDL.LU.64 R26, [R1+0x19e0] ;  /* 0x0019e000011a7983 */ /* 0x001ea80000300a00 */
[----:B------:R-:W3:Y:S01]  /*12540*/  LDL.LU.64 R24, [R1+0x19d8] ;  /* 0x0019d80001187983 */ /* 0x000ee20000300a00 */
[----:B--2---:R-:W-:-:S02]  /*12550*/  IMAD.MOV.U32 R15, RZ, RZ, R27 ;  /* 0x000000ffff0f7224 */ /* 0x004fc400078e001b */
[----:B------:R-:W-:Y:S02]  /*12560*/  IMAD.MOV.U32 R14, RZ, RZ, R26 ;  /* 0x000000ffff0e7224 */ /* 0x000fe400078e001a */
[----:B---3--:R-:W-:Y:S02]  /*12570*/  IMAD.MOV.U32 R13, RZ, RZ, R25 ;  /* 0x000000ffff0d7224 */ /* 0x008fe400078e0019 */
[----:B------:R-:W-:Y:S02]  /*12580*/  IMAD.MOV.U32 R12, RZ, RZ, R24 ;  /* 0x000000ffff0c7224 */ /* 0x000fe400078e0018 */
[----:B------:R-:W2:Y:S04]  /*12590*/  LDL.LU.64 R24, [R1] ;  /* 0x0000000001187983 */ /* 0x000ea80000300a00 */
[----:B------:R-:W3:Y:S04]  /*125a0*/  LDL.LU.64 R26, [R1+0x8] ;  /* 0x00000800011a7983 */ /* 0x000ee80000300a00 */
[----:B-1----:R-:W2:Y:S04]  /*125b0*/  LDL.LU.64 R28, [R1+0x10] ;  /* 0x00001000011c7983 */ /* 0x002ea80000300a00 */
[----:B------:R-:W3:Y:S04]  /*125c0*/  LDL.LU.64 R30, [R1+0x18] ;  /* 0x00001800011e7983 */ /* 0x000ee80000300a00 */
[----:B------:R-:W2:Y:S04]  /*125d0*/  LDL.LU.64 R32, [R1+0x20] ;  /* 0x0000200001207983 */ /* 0x000ea80000300a00 */
[----:B----4-:R-:W4:Y:S04]  /*125e0*/  LDL.LU.64 R34, [R1+0x28] ;  /* 0x0000280001227983 */ /* 0x010f280000300a00 */
[----:B------:R-:W3:Y:S04]  /*125f0*/  LDL.LU.64 R36, [R1+0x30] ;  /* 0x0000300001247983 */ /* 0x000ee80000300a00 */
[----:B------:R-:W2:Y:S04]  /*12600*/  LDL.LU.64 R38, [R1+0x38] ;  /* 0x0000380001267983 */ /* 0x000ea80000300a00 */
[----:B------:R-:W4:Y:S04]  /*12610*/  LDL.LU.64 R40, [R1+0x40] ;  /* 0x0000400001287983 */ /* 0x000f280000300a00 */
        /* <DEDUP_REMOVED lines=55> */
[----:B---3--:R-:W-:Y:S04]  /*12990*/  STL.64 [R1+0x17d0], R150 ;  /* 0x0017d09601007387 */ /* 0x008fe80000100a00 */
[----:B----4-:R-:W-:Y:S04]  /*129a0*/  STL.64 [R1+0x17c8], R148 ;  /* 0x0017c89401007387 */ /* 0x010fe80000100a00 */
[----:B--2---:R-:W-:Y:S04]  /*129b0*/  STL.64 [R1+0x17c0], R146 ;  /* 0x0017c09201007387 */ /* 0x004fe80000100a00 */
        /* <DEDUP_REMOVED lines=115> */
[----:B----4-:R-:W-:Y:S04]  /*130f0*/  STL.64 [R1+0x19d0], R130 ;  /* 0x0019d08201007387 */ /* 0x010fe80000100a00 */
[----:B---3--:R-:W-:Y:S04]  /*13100*/  STL.64 [R1+0x19c8], R128 ;  /* 0x0019c88001007387 */ /* 0x008fe80000100a00 */
        /* <DEDUP_REMOVED lines=128> */
[----:B------:R-:W3:Y:S01]  /*13910*/  LDL.LU.64 R132, [R1+0x3b0] ;  /* 0x0003b00001847983 */ /* 0x000ee20000300a00 */
[----:B------:R-:W-:Y:S01]  /*13920*/  UMOV UR26, UR14 ;  /* 0x0000000e001a7c82 */ /* 0x000fe20008000000 */
[----:B------:R-:W-:Y:S02]  /*13930*/  UMOV UR27, UR15 ;  /* 0x0000000f001b7c82 */ /* 0x000fe40008000000 */
[----:B------:R-:W3:Y:S04]  /*13940*/  LDL.LU.64 R134, [R1+0x3b8] ;  /* 0x0003b80001867983 */ /* 0x000ee80000300a00 */
[----:B------:R-:W3:Y:S04]  /*13950*/  LDL.LU.64 R136, [R1+0x3c0] ;  /* 0x0003c00001887983 */ /* 0x000ee80000300a00 */
[----:B------:R-:W3:Y:S04]  /*13960*/  LDL.LU.64 R138, [R1+0x3c8] ;  /* 0x0003c800018a7983 */ /* 0x000ee80000300a00 */
[----:B------:R-:W3:Y:S04]  /*13970*/  LDL.LU.64 R140, [R1+0x3d0] ;  /* 0x0003d000018c7983 */ /* 0x000ee80000300a00 */
[----:B------:R-:W3:Y:S04]  /*13980*/  LDL.LU.64 R142, [R1+0x3d8] ;  /* 0x0003d800018e7983 */ /* 0x000ee80000300a00 */
[----:B------:R-:W3:Y:S04]  /*13990*/  LDL.LU.64 R144, [R1+0x3e0] ;  /* 0x0003e00001907983 */ /* 0x000ee80000300a00 */
[----:B------:R-:W3:Y:S04]  /*139a0*/  LDL.LU.64 R146, [R1+0x3e8] ;  /* 0x0003e80001927983 */ /* 0x000ee80000300a00 */
[----:B------:R-:W3:Y:S04]  /*139b0*/  LDL.LU.64 R148, [R1+0x3f0] ;  /* 0x0003f00001947983 */ /* 0x000ee80000300a00 */
[----:B------:R-:W3:Y:S01]  /*139c0*/  LDL.LU.64 R150, [R1+0x3f8] ;  /* 0x0003f80001967983 */ /* 0x000ee20000300a00 */
        /* <DEDUP_REMOVED lines=71> */
[----:B0-----:R-:W3:Y:S04]  /*13e40*/  LDL.LU.64 R130, [R1+0x19d0] ;  /* 0x0019d00001827983 */ /* 0x001ee80000300a00 */
        /* <DEDUP_REMOVED lines=53> */
[----:B------:R-:W-:Y:S01]  /*141a0*/  UMOV UR16, UR20 ;  /* 0x0000001400107c82 */ /* 0x000fe20008000000 */
[----:B------:R-:W-:Y:S01]  /*141b0*/  UMOV UR17, UR21 ;  /* 0x0000001500117c82 */ /* 0x000fe20008000000 */
[----:B------:R-:W-:Y:S01]  /*141c0*/  UMOV UR26, UR10 ;  /* 0x0000000a001a7c82 */ /* 0x000fe20008000000 */
[----:B------:R-:W-:Y:S01]  /*141d0*/  UMOV UR27, UR11 ;  /* 0x0000000b001b7c82 */ /* 0x000fe20008000000 */
[----:B------:R0:W5:Y:S04]  /*141e0*/  LDL.LU.64 R22, [R1+0x1820] ;  /* 0x0018200001167983 */ /* 0x0001680000300a00 */
[----:B------:R0:W5:Y:S04]  /*141f0*/  LDL.LU.64 R20, [R1+0x1818] ;  /* 0x0018180001147983 */ /* 0x0001680000300a00 */
[----:B------:R-:W2:Y:S04]  /*14200*/  LDL.LU.64 R18, [R1+0x1810] ;  /* 0x0018100001127983 */ /* 0x000ea80000300a00 */
[----:B------:R-:W4:Y:S01]  /*14210*/  LDL.LU.64 R16, [R1+0x1808] ;  /* 0x0018080001107983 */ /* 0x000f220000300a00 */
[----:B------:R-:W-:-:S03]  /*14220*/  IMAD.MOV.U32 R194, RZ, RZ, R7 ;  /* 0x000000ffffc27224 */ /* 0x000fc600078e0007 */
[----:B------:R-:W2:Y:S01]  /*14230*/  LDL.LU.64 R14, [R1+0x1800] ;  /* 0x00180000010e7983 */ /* 0x000ea20000300a00 */
[----:B------:R-:W-:-:S03]  /*14240*/  IMAD.MOV.U32 R188, RZ, RZ, R6 ;  /* 0x000000ffffbc7224 */ /* 0x000fc600078e0006 */
[----:B------:R-:W4:Y:S01]  /*14250*/  LDL.LU.64 R12, [R1+0x17f8] ;  /* 0x0017f800010c7983 */ /* 0x000f220000300a00 */
[----:B------:R-:W-:-:S03]  /*14260*/  IMAD.MOV.U32 R192, RZ, RZ, R5 ;  /* 0x000000ffffc07224 */ /* 0x000fc600078e0005 */
[----:B------:R-:W4:Y:S01]  /*14270*/  LDL.LU.64 R10, [R1+0x17f0] ;  /* 0x0017f000010a7983 */ /* 0x000f220000300a00 */
[----:B------:R-:W-:-:S03]  /*14280*/  IMAD.MOV.U32 R156, RZ, RZ, R4 ;  /* 0x000000ffff9c7224 */ /* 0x000fc600078e0004 */
[----:B------:R-:W4:Y:S04]  /*14290*/  LDL.LU.64 R8, [R1+0x17e8] ;  /* 0x0017e80001087983 */ /* 0x000f280000300a00 */
[----:B------:R-:W4:Y:S04]  /*142a0*/  LDL.LU.64 R6, [R1+0x17e0] ;  /* 0x0017e00001067983 */ /* 0x000f280000300a00 */
[----:B------:R0:W5:Y:S01]  /*142b0*/  LDL.LU.64 R4, [R1+0x17d8] ;  /* 0x0017d80001047983 */ /* 0x0001620000300a00 */
[----:B---3--:R-:W-:-:S06]  /*142c0*/  WARPGROUP.ARRIVE ;  /* 0x00000000000079c5 */ /* 0x008fcc0000000000 */
        /* <DEDUP_REMOVED lines=70> */
[----:B-1----:R-:W3:Y:S04]  /*14730*/  LDL.LU.64 R150, [R1+0x17d0] ;  /* 0x0017d00001967983 */ /* 0x002ee80000300a00 */
        /* <DEDUP_REMOVED lines=63> */
[----:B------:R-:W-:-:S02]  /*14b30*/  UIADD3.64 UR20, UR12, 0x580, URZ ;  /* 0x000005800c147897 */ /* 0x000fc4000fffe03f */
[----:B------:R-:W-:Y:S01]  /*14b40*/  UIADD3.64 UR12, UR12, 0x600, URZ ;  /* 0x000006000c0c7897 */ /* 0x000fe2000fffe03f */
[----:B---3--:R-:W-:-:S06]  /*14b50*/  WARPGROUP.ARRIVE ;  /* 0x00000000000079c5 */ /* 0x008fcc0000000000 */
[----:B------:R-:W-:Y:S03]  /*14b60*/  HGMMA.64x256x16.F32.BF16 R24, gdesc[UR20].tnspA, R24, gsb0 ;  /* 0x23e00000141879f0 */ /* 0x000fe60008001818 */
[----:B------:R-:W-:Y:S02]  /*14b70*/  WARPGROUP.DEPBAR.LE gsb0, 0x0 ;  /* 0x00008000000079c5 */ /* 0x000fe40000010000 */
[----:B------:R-:W-:-:S15]  /*14b80*/  WARPGROUP.ARRIVE ;  /* 0x00000000000079c5 */ /* 0x000fde0000000000 */
[----:B------:R-:W-:-:S08]  /*14b90*/  NOP ;  /* 0x0000000000007918 */ /* 0x000fd00000000000 */
[----:B------:R-:W-:Y:S01]  /*14ba0*/  HGMMA.64x256x16.F32.BF16 R24, gdesc[UR12].tnspA, R24, gsb0 ;  /* 0x23e000000c1879f0 */ /* 0x000fe20008001818 */
[----:B--2---:R-:W-:Y:S02]  /*14bb0*/  LOP3.LUT R15, R15, R14, RZ, 0x3c, !PT ;  /* 0x0000000e0f0f7212 */ /* 0x004fe400078e3cff */
[----:B----4-:R-:W-:Y:S02]  /*14bc0*/  LOP3.LUT R13, R13, R12, RZ, 0x3c, !PT ;  /* 0x0000000c0d0d7212 */ /* 0x010fe400078e3cff */
[----:B------:R-:W-:Y:S02]  /*14bd0*/  LOP3.LUT R14, R15, R14, RZ, 0x3c, !PT ;  /* 0x0000000e0f0e7212 */ /* 0x000fe400078e3cff */
[----:B------:R-:W-:Y:S02]  /*14be0*/  LOP3.LUT R12, R13, R12, RZ, 0x3c, !PT ;  /* 0x0000000c0d0c7212 */ /* 0x000fe400078e3cff */
[----:B------:R-:W-:Y:S02]  /*14bf0*/  LOP3.LUT R15, R15, R14, RZ, 0x3c, !PT ;  /* 0x0000000e0f0f7212 */ /* 0x000fe400078e3cff */
[----:B------:R-:W-:Y:S01]  /*14c00*/  LOP3.LUT R13, R13, R12, RZ, 0x3c, !PT ;  /* 0x0000000c0d0d7212 */ /* 0x000fe200078e3cff */
[----:B------:R-:W-:-:S04]  /*14c10*/  IMAD.WIDE R14, R169, 0x2, R14 ;  /* 0x00000002a90e7825 */ /* 0x000fc800078e020e */
[----:B------:R-:W-:Y:S01]  /*14c20*/  IMAD.WIDE R12, R169, 0x2, R12 ;  /* 0x00000002a90c7825 */ /* 0x000fe200078e020c */
[----:B------:R-:W-:Y:S02]  /*14c30*/  WARPGROUP.DEPBAR.LE gsb0, 0x0 ;  /* 0x00008000000079c5 */ /* 0x000fe40000010000 */
[----:B------:R-:W-:Y:S04]  /*14c40*/  STL.64 [R1], R24 ;  /* 0x0000001801007387 */ /* 0x000fe80000100a00 */
        /* <DEDUP_REMOVED lines=63> */
[----:B-1----:R-:W2:Y:S04]  /*15040*/  LDL.LU.64 R150, [R1+0x15d0] ;  /* 0x0015d00001967983 */ /* 0x002ea80000300a00 */
        /* <DEDUP_REMOVED lines=66> */
[----:B------:R-:W-:Y:S04]  /*15470*/  STL [R1+0x1044], R14 ;  /* 0x0010440e01007387 */ /* 0x000fe80000100800 */
[----:B------:R1:W-:Y:S04]  /*15480*/  STL [R1+0xfc8], R15 ;  /* 0x000fc80f01007387 */ /* 0x0003e80000100800 */
[----:B------:R3:W-:Y:S04]  /*15490*/  STL [R1+0x1144], R12 ;  /* 0x0011440c01007387 */ /* 0x0007e80000100800 */
[----:B------:R4:W-:Y:S01]  /*154a0*/  STL [R1+0x1048], R13 ;  /* 0x0010480d01007387 */ /* 0x0009e20000100800 */
[----:B-1----:R-:W-:-:S03]  /*154b0*/  IMAD.MOV.U32 R15, RZ, RZ, R248 ;  /* 0x000000ffff0f7224 */ /* 0x002fc600078e00f8 */
[----:B------:R-:W2:Y:S01]  /*154c0*/  LDL.LU R248, [R1+0x13d0] ;  /* 0x0013d00001f87983 */ /* 0x000ea20000300800 */
[----:B------:R-:W-:Y:S02]  /*154d0*/  IMAD.MOV.U32 R14, RZ, RZ, R249 ;  /* 0x000000ffff0e7224 */ /* 0x000fe400078e00f9 */
[----:B---3--:R-:W-:Y:S01]  /*154e0*/  IMAD.MOV.U32 R12, RZ, RZ, R247 ;  /* 0x000000ffff0c7224 */ /* 0x008fe200078e00f7 */
[----:B------:R-:W3:Y:S01]  /*154f0*/  LDL.LU R249, [R1+0x13cc] ;  /* 0x0013cc0001f97983 */ /* 0x000ee20000300800 */
[----:B----4-:R-:W-:Y:S02]  /*15500*/  IMAD.MOV.U32 R13, RZ, RZ, R246 ;  /* 0x000000ffff0d7224 */ /* 0x010fe400078e00f6 */
[C---:B------:R-:W-:Y:S01]  /*15510*/  IMAD.WIDE R14, R169.reuse, 0x2, R14 ;  /* 0x00000002a90e7825 */ /* 0x040fe200078e020e */
[----:B------:R-:W4:Y:S03]  /*15520*/  LDL.LU R246, [R1+0x13c8] ;  /* 0x0013c80001f67983 */ /* 0x000f260000300800 */
[----:B------:R-:W-:Y:S01]  /*15530*/  IMAD.WIDE R12, R169, 0x2, R12 ;  /* 0x00000002a90c7825 */ /* 0x000fe200078e020c */
[----:B------:R-:W3:Y:S04]  /*15540*/  LDL.LU R247, [R1+0x13c4] ;  /* 0x0013c40001f77983 */ /* 0x000ee80000300800 */
[----:B------:R1:W-:Y:S04]  /*15550*/  STL [R1+0x104c], R14 ;  /* 0x00104c0e01007387 */ /* 0x0003e80000100800 */
[----:B------:R0:W-:Y:S04]  /*15560*/  STL [R1+0xfcc], R15 ;  /* 0x000fcc0f01007387 */ /* 0x0001e80000100800 */
[----:B------:R0:W-:Y:S01]  /*15570*/  STL [R1+0x1148], R12 ;  /* 0x0011480c01007387 */ /* 0x0001e20000100800 */
[----:B-1----:R-:W-:-:S03]  /*15580*/  IMAD.MOV.U32 R14, RZ, RZ, R245 ;  /* 0x000000ffff0e7224 */ /* 0x002fc600078e00f5 */
[----:B------:R1:W-:Y:S01]  /*15590*/  STL [R1+0x1050], R13 ;  /* 0x0010500d01007387 */ /* 0x0003e20000100800 */
[----:B0-----:R-:W-:-:S03]  /*155a0*/  IMAD.MOV.U32 R15, RZ, RZ, R244 ;  /* 0x000000ffff0f7224 */ /* 0x001fc600078e00f4 */
[----:B------:R-:W3:Y:S01]  /*155b0*/  LDL.LU R244, [R1+0x13c0] ;  /* 0x0013c00001f47983 */ /* 0x000ee20000300800 */
[----:B------:R-:W-:-:S03]  /*155c0*/  IMAD.WIDE R14, R169, 0x2, R14 ;  /* 0x00000002a90e7825 */ /* 0x000fc600078e020e */
[----:B------:R-:W3:Y:S01]  /*155d0*/  LDL.LU R245, [R1+0x13bc] ;  /* 0x0013bc0001f57983 */ /* 0x000ee20000300800 */
[----:B------:R-:W-:Y:S02]  /*155e0*/  IMAD.MOV.U32 R12, RZ, RZ, R243 ;  /* 0x000000ffff0c7224 */ /* 0x000fe400078e00f3 */
[----:B-1----:R-:W-:Y:S02]  /*155f0*/  IMAD.MOV.U32 R13, RZ, RZ, R242 ;  /* 0x000000ffff0d7224 */ /* 0x002fe400078e00f2 */
[----:B------:R-:W3:Y:S01]  /*15600*/  LDL.LU R242, [R1+0x13b8] ;  /* 0x0013b80001f27983 */ /* 0x000ee20000300800 */
[----:B------:R-:W-:-:S03]  /*15610*/  IMAD.WIDE R12, R169, 0x2, R12 ;  /* 0x00000002a90c7825 */ /* 0x000fc600078e020c */
[----:B------:R-:W3:Y:S04]  /*15620*/  LDL.LU R243, [R1+0x13b4] ;  /* 0x0013b40001f37983 */ /* 0x000ee80000300800 */
[----:B------:R0:W-:Y:S04]  /*15630*/  STL [R1+0x1054], R14 ;  /* 0x0010540e01007387 */ /* 0x0001e80000100800 */
[----:B------:R1:W-:Y:S04]  /*15640*/  STL [R1+0xfd0], R15 ;  /* 0x000fd00f01007387 */ /* 0x0003e80000100800 */
[----:B------:R1:W-:Y:S01]  /*15650*/  STL [R1+0x114c], R12 ;  /* 0x00114c0c01007387 */ /* 0x0003e20000100800 */
[----:B0-----:R-:W-:-:S03]  /*15660*/  IMAD.MOV.U32 R14, RZ, RZ, R241 ;  /* 0x000000ffff0e7224 */ /* 0x001fc600078e00f1 */
[----:B------:R0:W-:Y:S01]  /*15670*/  STL [R1+0x1058], R13 ;  /* 0x0010580d01007387 */ /* 0x0001e20000100800 */
[----:B-1----:R-:W-:-:S03]  /*15680*/  IMAD.MOV.U32 R15, RZ, RZ, R240 ;  /* 0x000000ffff0f7224 */ /* 0x002fc600078e00f0 */
[----:B------:R-:W3:Y:S01]  /*15690*/  LDL.LU R240, [R1+0x13b0] ;  /* 0x0013b00001f07983 */ /* 0x000ee20000300800 */
[----:B------:R-:W-:-:S03]  /*156a0*/  IMAD.WIDE R14, R169, 0x2, R14 ;  /* 0x00000002a90e7825 */ /* 0x000fc600078e020e */
[----:B------:R-:W3:Y:S01]  /*156b0*/  LDL.LU R241, [R1+0x13ac] ;  /* 0x0013ac0001f17983 */ /* 0x000ee20000300800 */
[----:B------:R-:W-:Y:S02]  /*156c0*/  IMAD.MOV.U32 R12, RZ, RZ, R239 ;  /* 0x000000ffff0c7224 */ /* 0x000fe400078e00ef */
[----:B0-----:R-:W-:Y:S02]  /*156d0*/  IMAD.MOV.U32 R13, RZ, RZ, R238 ;  /* 0x000000ffff0d7224 */ /* 0x001fe400078e00ee */
        /* <DEDUP_REMOVED lines=81> */
[----:B------:R1:W5:Y:S01]  /*15bf0*/  LDL.LU R10, [R1+0x134c] ;  /* 0x00134c00010a7983 */ /* 0x0003620000300800 */
        /* <DEDUP_REMOVED lines=14> */
[----:B--2---:R-:W-:Y:S02]  /*15ce0*/  IMAD.MOV.U32 R12, RZ, RZ, R210 ;  /* 0x000000ffff0c7224 */ /* 0x004fe400078e00d2 */
[----:B0-----:R-:W-:Y:S02]  /*15cf0*/  IMAD.MOV.U32 R13, RZ, RZ, R213 ;  /* 0x000000ffff0d7224 */ /* 0x001fe400078e00d5 */
[----:B------:R-:W2:Y:S01]  /*15d00*/  LDL.LU R213, [R1+0x1338] ;  /* 0x0013380001d57983 */ /* 0x000ea20000300800 */
[----:B------:R-:W-:-:S03]  /*15d10*/  IMAD.WIDE R12, R169, 0x2, R12 ;  /* 0x00000002a90c7825 */ /* 0x000fc600078e020c */
[----:B------:R-:W2:Y:S04]  /*15d20*/  LDL.LU R210, [R1+0x1334] ;  /* 0x0013340001d27983 */ /* 0x000ea80000300800 */
[----:B------:R0:W-:Y:S04]  /*15d30*/  STL [R1+0x1094], R14 ;  /* 0x0010940e01007387 */ /* 0x0001e80000100800 */
[----:B------:R1:W-:Y:S04]  /*15d40*/  STL [R1+0xff0], R15 ;  /* 0x000ff00f01007387 */ /* 0x0003e80000100800 */
[----:B------:R4:W-:Y:S01]  /*15d50*/  STL [R1+0x116c], R12 ;  /* 0x00116c0c01007387 */ /* 0x0009e20000100800 */
[----:B0-----:R-:W-:-:S03]  /*15d60*/  IMAD.MOV.U32 R14, RZ, RZ, R208 ;  /* 0x000000ffff0e7224 */ /* 0x001fc600078e00d0 */
[----:B------:R0:W-:Y:S01]  /*15d70*/  STL [R1+0x1098], R13 ;  /* 0x0010980d01007387 */ /* 0x0001e20000100800 */
[----:B-1----:R-:W-:-:S03]  /*15d80*/  IMAD.MOV.U32 R15, RZ, RZ, R211 ;  /* 0x000000ffff0f7224 */ /* 0x002fc600078e00d3 */
[----:B------:R-:W2:Y:S01]  /*15d90*/  LDL.LU R211, [R1+0x1330] ;  /* 0x0013300001d37983 */ /* 0x000ea20000300800 */
[----:B------:R-:W-:-:S03]  /*15da0*/  IMAD.WIDE R14, R169, 0x2, R14 ;  /* 0x00000002a90e7825 */ /* 0x000fc600078e020e */
[----:B------:R-:W2:Y:S01]  /*15db0*/  LDL.LU R208, [R1+0x132c] ;  /* 0x00132c0001d07983 */ /* 0x000ea20000300800 */
[----:B----4-:R-:W-:Y:S02]  /*15dc0*/  IMAD.MOV.U32 R12, RZ, RZ, R206 ;  /* 0x000000ffff0c7224 */ /* 0x010fe400078e00ce */
[----:B0-----:R-:W-:Y:S02]  /*15dd0*/  IMAD.MOV.U32 R13, RZ, RZ, R209 ;  /* 0x000000ffff0d7224 */ /* 0x001fe400078e00d1 */
[----:B------:R-:W4:Y:S01]  /*15de0*/  LDL.LU R209, [R1+0x1328] ;  /* 0x0013280001d17983 */ /* 0x000f220000300800 */
[----:B------:R-:W-:-:S03]  /*15df0*/  IMAD.WIDE R12, R169, 0x2, R12 ;  /* 0x00000002a90c7825 */ /* 0x000fc600078e020c */
[----:B------:R-:W4:Y:S04]  /*15e00*/  LDL.LU R206, [R1+0x1324] ;  /* 0x0013240001ce7983 */ /* 0x000f280000300800 */
[----:B------:R0:W-:Y:S04]  /*15e10*/  STL [R1+0x109c], R14 ;  /* 0x00109c0e01007387 */ /* 0x0001e80000100800 */
[----:B------:R1:W-:Y:S04]  /*15e20*/  STL [R1+0xff4], R15 ;  /* 0x000ff40f01007387 */ /* 0x0003e80000100800 */
[----:B------:R1:W-:Y:S01]  /*15e30*/  STL [R1+0x1170], R12 ;  /* 0x0011700c01007387 */ /* 0x0003e20000100800 */
[----:B0-----:R-:W-:-:S03]  /*15e40*/  IMAD.MOV.U32 R14, RZ, RZ, R204 ;  /* 0x000000ffff0e7224 */ /* 0x001fc600078e00cc */
[----:B------:R0:W-:Y:S01]  /*15e50*/  STL [R1+0x10a0], R13 ;  /* 0x0010a00d01007387 */ /* 0x0001e20000100800 */
[----:B-1----:R-:W-:-:S03]  /*15e60*/  IMAD.MOV.U32 R15, RZ, RZ, R207 ;  /* 0x000000ffff0f7224 */ /* 0x002fc600078e00cf */
[----:B------:R-:W4:Y:S01]  /*15e70*/  LDL.LU R207, [R1+0x1320] ;  /* 0x0013200001cf7983 */ /* 0x000f220000300800 */
[----:B------:R-:W-:-:S03]  /*15e80*/  IMAD.WIDE R14, R169, 0x2, R14 ;  /* 0x00000002a90e7825 */ /* 0x000fc600078e020e */
[----:B------:R-:W4:Y:S01]  /*15e90*/  LDL.LU R204, [R1+0x131c] ;  /* 0x00131c0001cc7983 */ /* 0x000f220000300800 */
[----:B------:R-:W-:Y:S02]  /*15ea0*/  IMAD.MOV.U32 R12, RZ, RZ, R202 ;  /* 0x000000ffff0c7224 */ /* 0x000fe400078e00ca */
        /* <DEDUP_REMOVED lines=20> */
[----:B------:R1:W-:Y:S04]  /*15ff0*/  STL [R1+0x1178], R12 ;  /* 0x0011780c01007387 */ /* 0x0003e80000100800 */
[----:B------:R1:W-:Y:S01]  /*16000*/  STL [R1+0x10b0], R13 ;  /* 0x0010b00d01007387 */ /* 0x0003e20000100800 */
[----:B0-----:R-:W-:-:S02]  /*16010*/  IMAD.MOV.U32 R14, RZ, RZ, R18 ;  /* 0x000000ffff0e7224 */ /* 0x001fc400078e0012 */
[----:B-1----:R-:W-:Y:S02]  /*16020*/  IMAD.MOV.U32 R15, RZ, RZ, R199 ;  /* 0x000000ffff0f7224 */ /* 0x002fe400078e00c7 */
[----:B------:R-:W4:Y:S01]  /*16030*/  LDL.LU R199, [R1+0x1300] ;  /* 0x0013000001c77983 */ /* 0x000f220000300800 */
[----:B------:R-:W-:-:S03]  /*16040*/  IMAD.MOV.U32 R12, RZ, RZ, R16 ;  /* 0x000000ffff0c7224 */ /* 0x000fc600078e0010 */
[----:B------:R-:W4:Y:S01]  /*16050*/  LDL.LU R18, [R1+0x12fc] ;  /* 0x0012fc0001127983 */ /* 0x000f220000300800 */
[----:B------:R-:W-:Y:S02]  /*16060*/  IMAD.MOV.U32 R13, RZ, RZ, R19 ;  /* 0x000000ffff0d7224 */ /* 0x000fe400078e0013 */
[C---:B------:R-:W-:Y:S01]  /*16070*/  IMAD.WIDE R14, R169.reuse, 0x2, R14 ;  /* 0x00000002a90e7825 */ /* 0x040fe200078e020e */
[----:B------:R-:W4:Y:S03]  /*16080*/  LDL.LU R19, [R1+0x12f8] ;  /* 0x0012f80001137983 */ /* 0x000f260000300800 */
[----:B------:R-:W-:Y:S01]  /*16090*/  IMAD.WIDE R12, R169, 0x2, R12 ;  /* 0x00000002a90c7825 */ /* 0x000fe200078e020c */
[----:B------:R-:W4:Y:S04]  /*160a0*/  LDL.LU R16, [R1+0x12f4] ;  /* 0x0012f40001107983 */ /* 0x000f280000300800 */
[----:B------:R0:W-:Y:S04]  /*160b0*/  STL [R1+0x10b4], R14 ;  /* 0x0010b40e01007387 */ /* 0x0001e80000100800 */
[----:B------:R1:W-:Y:S04]  /*160c0*/  STL [R1+0x1000], R15 ;  /* 0x0010000f01007387 */ /* 0x0003e80000100800 */
[----:B------:R-:W-:Y:S04]  /*160d0*/  STL [R1+0x117c], R12 ;  /* 0x00117c0c01007387 */ /* 0x000fe80000100800 */
[----:B------:R1:W-:Y:S01]  /*160e0*/  STL [R1+0x10b8], R13 ;  /* 0x0010b80d01007387 */ /* 0x0003e20000100800 */
[----:B0-----:R-:W-:-:S02]  /*160f0*/  IMAD.MOV.U32 R14, RZ, RZ, R9 ;  /* 0x000000ffff0e7224 */ /* 0x001fc400078e0009 */
[----:B-1----:R-:W-:Y:S02]  /*16100*/  IMAD.MOV.U32 R15, RZ, RZ, R17 ;  /* 0x000000ffff0f7224 */ /* 0x002fe400078e0011 */
[----:B------:R-:W4:Y:S04]  /*16110*/  LDL.LU R17, [R1+0x12f0] ;  /* 0x0012f00001117983 */ /* 0x000f280000300800 */
[----:B------:R-:W4:Y:S01]  /*16120*/  LDL.LU R9, [R1+0x12ec] ;  /* 0x0012ec0001097983 */ /* 0x000f220000300800 */
[----:B------:R-:W-:Y:S02]  /*16130*/  IMAD.MOV.U32 R13, RZ, RZ, R7 ;  /* 0x000000ffff0d7224 */ /* 0x000fe400078e0007 */
[----:B------:R-:W-:Y:S01]  /*16140*/  IMAD.MOV.U32 R12, RZ, RZ, R8 ;  /* 0x000000ffff0c7224 */ /* 0x000fe200078e0008 */
[----:B------:R-:W4:Y:S04]  /*16150*/  LDL.LU R7, [R1+0x12e8] ;  /* 0x0012e80001077983 */ /* 0x000f280000300800 */
[----:B------:R-:W4:Y:S01]  /*16160*/  LDL.LU R8, [R1+0x12e4] ;  /* 0x0012e40001087983 */ /* 0x000f220000300800 */
[----:B------:R-:W-:-:S04]  /*16170*/  IMAD.WIDE R14, R169, 0x2, R14 ;  /* 0x00000002a90e7825 */ /* 0x000fc800078e020e */
[----:B------:R-:W-:Y:S01]  /*16180*/  IMAD.WIDE R12, R169, 0x2, R12 ;  /* 0x00000002a90c7825 */ /* 0x000fe200078e020c */
[----:B------:R0:W-:Y:S04]  /*16190*/  STL [R1+0x10bc], R14 ;  /* 0x0010bc0e01007387 */ /* 0x0001e80000100800 */
[----:B------:R1:W-:Y:S01]  /*161a0*/  STL [R1+0x1004], R15 ;  /* 0x0010040f01007387 */ /* 0x0003e20000100800 */
[----:B0-----:R-:W-:-:S03]  /*161b0*/  IMAD.MOV.U32 R14, RZ, RZ, R6 ;  /* 0x000000ffff0e7224 */ /* 0x001fc600078e0006 */
[----:B------:R-:W4:Y:S01]  /*161c0*/  LDL.LU R6, [R1+0x12e0] ;  /* 0x0012e00001067983 */ /* 0x000f220000300800 */
[----:B-1----:R-:W-:-:S03]  /*161d0*/  IMAD.MOV.U32 R15, RZ, RZ, R2 ;  /* 0x000000ffff0f7224 */ /* 0x002fc600078e0002 */
[----:B------:R-:W4:Y:S04]  /*161e0*/  LDL.LU R2, [R1+0x12dc] ;  /* 0x0012dc0001027983 */ /* 0x000f280000300800 */
[----:B------:R0:W-:Y:S04]  /*161f0*/  STL [R1+0x1180], R12 ;  /* 0x0011800c01007387 */ /* 0x0001e80000100800 */
[----:B------:R1:W-:Y:S01]  /*16200*/  STL [R1+0x10c0], R13 ;  /* 0x0010c00d01007387 */ /* 0x0003e20000100800 */
[----:B0-----:R-:W-:Y:S02]  /*16210*/  IMAD.MOV.U32 R12, RZ, RZ, R250 ;  /* 0x000000ffff0c7224 */ /* 0x001fe400078e00fa */
[----:B-1----:R-:W-:-:S02]  /*16220*/  IMAD.MOV.U32 R13, RZ, RZ, R3 ;  /* 0x000000ffff0d7224 */ /* 0x002fc400078e0003 */
[----:B------:R-:W4:Y:S01]  /*16230*/  LDL.LU R3, [R1+0x12d8] ;  /* 0x0012d80001037983 */ /* 0x000f220000300800 */
[----:B------:R-:W-:-:S03]  /*16240*/  IMAD.WIDE R12, R169, 0x2, R12 ;  /* 0x00000002a90c7825 */ /* 0x000fc600078e020c */
[----:B------:R0:W5:Y:S01]  /*16250*/  LDL.LU R250, [R1+0x12d4] ;  /* 0x0012d40001fa7983 */ /* 0x0001620000300800 */
[----:B------:R-:W-:-:S03]  /*16260*/  LOP3.LUT R15, R15, R14, RZ, 0x3c, !PT ;  /* 0x0000000e0f0f7212 */ /* 0x000fc600078e3cff */
[----:B------:R1:W-:Y:S04]  /*16270*/  STL [R1+0x1184], R12 ;  /* 0x0011840c01007387 */ /* 0x0003e80000100800 */
[----:B------:R0:W-:Y:S01]  /*16280*/  STL [R1+0x10c4], R13 ;  /* 0x0010c40d01007387 */ /* 0x0001e20000100800 */
[C---:B------:R-:W-:Y:S01]  /*16290*/  LOP3.LUT R14, R15.reuse, R14, RZ, 0x3c, !PT ;  /* 0x0000000e0f0e7212 */ /* 0x040fe200078e3cff */
[----:B-1----:R-:W-:Y:S02]  /*162a0*/  IMAD.MOV.U32 R12, RZ, RZ, R251 ;  /* 0x000000ffff0c7224 */ /* 0x002fe400078e00fb */
[----:B0-----:R-:W-:Y:S01]  /*162b0*/  IMAD.MOV.U32 R13, RZ, RZ, R248 ;  /* 0x000000ffff0d7224 */ /* 0x001fe200078e00f8 */
[----:B------:R-:W-:Y:S01]  /*162c0*/  LOP3.LUT R15, R15, R14, RZ, 0x3c, !PT ;  /* 0x0000000e0f0f7212 */ /* 0x000fe200078e3cff */
[----:B------:R0:W5:Y:S03]  /*162d0*/  LDL.LU R251, [R1+0x12d0] ;  /* 0x0012d00001fb7983 */ /* 0x0001660000300800 */
[-C--:B------:R-:W-:Y:S01]  /*162e0*/  LOP3.LUT R13, R13, R12.reuse, RZ, 0x3c, !PT ;  /* 0x0000000c0d0d7212 */ /* 0x080fe200078e3cff */
[----:B------:R-:W-:Y:S01]  /*162f0*/  IMAD.WIDE R14, R169, 0x2, R14 ;  /* 0x00000002a90e7825 */ /* 0x000fe200078e020e */
[----:B------:R0:W5:Y:S02]  /*16300*/  LDL.LU R248, [R1+0x12cc] ;  /* 0x0012cc0001f87983 */ /* 0x0001640000300800 */
[----:B------:R-:W-:-:S04]  /*16310*/  LOP3.LUT R12, R13, R12, RZ, 0x3c, !PT ;  /* 0x0000000c0d0c7212 */ /* 0x000fc800078e3cff */
[----:B------:R-:W-:Y:S01]  /*16320*/  LOP3.LUT R13, R13, R12, RZ, 0x3c, !PT ;  /* 0x0000000c0d0d7212 */ /* 0x000fe200078e3cff */
[----:B------:R1:W-:Y:S02]  /*16330*/  STL [R1+0x10c8], R14 ;  /* 0x0010c80e01007387 */ /* 0x0003e40000100800 */
[----:B------:R-:W-:Y:S02]  /*16340*/  IMAD.WIDE R12, R169, 0x2, R12 ;  /* 0x00000002a90c7825 */ /* 0x000fe400078e020c */
[----:B------:R3:W-:Y:S04]  /*16350*/  STL [R1+0x1008], R15 ;  /* 0x0010080f01007387 */ /* 0x0007e80000100800 */
[----:B------:R0:W-:Y:S01]  /*16360*/  STL [R1+0x1188], R12 ;  /* 0x0011880c01007387 */ /* 0x0001e20000100800 */
[----:B-1----:R-:W-:-:S02]  /*16370*/  IMAD.MOV.U32 R14, RZ, RZ, R246 ;  /* 0x000000ffff0e7224 */ /* 0x002fc400078e00f6 */
[----:B---3--:R-:W-:Y:S01]  /*16380*/  IMAD.MOV.U32 R15, RZ, RZ, R249 ;  /* 0x000000ffff0f7224 */ /* 0x008fe200078e00f9 */
[----:B------:R1:W-:Y:S01]  /*16390*/  STL [R1+0x10cc], R13 ;  /* 0x0010cc0d01007387 */ /* 0x0003e20000100800 */
[----:B------:R-:W-:-:S03]  /*163a0*/  IMAD.WIDE R14, R169, 0x2, R14 ;  /* 0x00000002a90e7825 */ /* 0x000fc600078e020e */
[----:B------:R3:W5:Y:S01]  /*163b0*/  LDL.LU R249, [R1+0x12c8] ;  /* 0x0012c80001f97983 */ /* 0x0007620000300800 */
[----:B0-----:R-:W-:-:S03]  /*163c0*/  IMAD.MOV.U32 R12, RZ, RZ, R244 ;  /* 0x000000ffff0c7224 */ /* 0x001fc600078e00f4 */
[----:B------:R3:W5:Y:S01]  /*163d0*/  LDL.LU R246, [R1+0x12c4] ;  /* 0x0012c40001f67983 */ /* 0x0007620000300800 */
[----:B-1----:R-:W-:-:S03]  /*163e0*/  IMAD.MOV.U32 R13, RZ, RZ, R247 ;  /* 0x000000ffff0d7224 */ /* 0x002fc600078e00f7 */
[----:B------:R3:W5:Y:S01]  /*163f0*/  LDL.LU R247, [R1+0x12c0] ;  /* 0x0012c00001f77983 */ /* 0x0007620000300800 */
[----:B------:R-:W-:-:S03]  /*16400*/  IMAD.WIDE R12, R169, 0x2, R12 ;  /* 0x00000002a90c7825 */ /* 0x000fc600078e020c */
[----:B------:R3:W5:Y:S04]  /*16410*/  LDL.LU R244, [R1+0x12bc] ;  /* 0x0012bc0001f47983 */ /* 0x0007680000300800 */
[----:B------:R0:W-:Y:S04]  /*16420*/  STL [R1+0x10d0], R14 ;  /* 0x0010d00e01007387 */ /* 0x0001e80000100800 */
[----:B------:R1:W-:Y:S04]  /*16430*/  STL [R1+0x100c], R15 ;  /* 0x00100c0f01007387 */ /* 0x0003e80000100800 */
[----:B------:R3:W-:Y:S01]  /*16440*/  STL [R1+0x118c], R12 ;  /* 0x00118c0c01007387 */ /* 0x0007e20000100800 */
[----:B0-----:R-:W-:-:S02]  /*16450*/  IMAD.MOV.U32 R14, RZ, RZ, R242 ;  /* 0x000000ffff0e7224 */ /* 0x001fc400078e00f2 */
[----:B-1----:R-:W-:Y:S01]  /*16460*/  IMAD.MOV.U32 R15, RZ, RZ, R245 ;  /* 0x000000ffff0f7224 */ /* 0x002fe200078e00f5 */
[----:B------:R0:W-:Y:S01]  /*16470*/  STL [R1+0x10d4], R13 ;  /* 0x0010d40d01007387 */ /* 0x0001e20000100800 */
[----:B------:R-:W-:-:S03]  /*16480*/  IMAD.WIDE R14, R169, 0x2, R14 ;  /* 0x00000002a90e7825 */ /* 0x000fc600078e020e */
[----:B------:R1:W5:Y:S01]  /*16490*/  LDL.LU R245, [R1+0x12b8] ;  /* 0x0012b80001f57983 */ /* 0x0003620000300800 */
[----:B---3--:R-:W-:-:S03]  /*164a0*/  IMAD.MOV.U32 R12, RZ, RZ, R240 ;  /* 0x000000ffff0c7224 */ /* 0x008fc600078e00f0 */
[----:B------:R1:W5:Y:S01]  /*164b0*/  LDL.LU R242, [R1+0x12b4] ;  /* 0x0012b40001f27983 */ /* 0x0003620000300800 */
[----:B0-----:R-:W-:-:S03]  /*164c0*/  IMAD.MOV.U32 R13, RZ, RZ, R243 ;  /* 0x000000ffff0d7224 */ /* 0x001fc600078e00f3 */
[----:B------:R1:W5:Y:S01]  /*164d0*/  LDL.LU R243, [R1+0x12b0] ;  /* 0x0012b00001f37983 */ /* 0x0003620000300800 */
[----:B------:R-:W-:-:S03]  /*164e0*/  IMAD.WIDE R12, R169, 0x2, R12 ;  /* 0x00000002a90c7825 */ /* 0x000fc600078e020c */
[----:B------:R1:W5:Y:S04]  /*164f0*/  LDL.LU R240, [R1+0x12ac] ;  /* 0x0012ac0001f07983 */ /* 0x0003680000300800 */
[----:B------:R0:W-:Y:S04]  /*16500*/  STL [R1+0x10d8], R14 ;  /* 0x0010d80e01007387 */ /* 0x0001e80000100800 */
[----:B------:R3:W-:Y:S04]  /*16510*/  STL [R1+0x1010], R15 ;  /* 0x0010100f01007387 */ /* 0x0007e80000100800 */
[----:B------:R1:W-:Y:S01]  /*16520*/  STL [R1+0x1190], R12 ;  /* 0x0011900c01007387 */ /* 0x0003e20000100800 */
[----:B0-----:R-:W-:-:S02]  /*16530*/  IMAD.MOV.U32 R14, RZ, RZ, R238 ;  /* 0x000000ffff0e7224 */ /* 0x001fc400078e00ee */
[----:B---3--:R-:W-:Y:S01]  /*16540*/  IMAD.MOV.U32 R15, RZ, RZ, R241 ;  /* 0x000000ffff0f7224 */ /* 0x008fe200078e00f1 */
[----:B------:R0:W-:Y:S01]  /*16550*/  STL [R1+0x10dc], R13 ;  /* 0x0010dc0d01007387 */ /* 0x0001e20000100800 */
[----:B------:R-:W-:-:S03]  /*16560*/  IMAD.WIDE R14, R169, 0x2, R14 ;  /* 0x00000002a90e7825 */ /* 0x000fc600078e020e */
[----:B------:R3:W5:Y:S01]  /*16570*/  LDL.LU R241, [R1+0x12a8] ;  /* 0x0012a80001f17983 */ /* 0x0007620000300800 */
[----:B-1----:R-:W-:-:S03]  /*16580*/  IMAD.MOV.U32 R12, RZ, RZ, R236 ;  /* 0x000000ffff0c7224 */ /* 0x002fc600078e00ec */
        /* <DEDUP_REMOVED lines=13> */
[----:B--2---:R-:W-:-:S03]  /*16660*/  IMAD.MOV.U32 R12, RZ, RZ, R232 ;  /* 0x000000ffff0c7224 */ /* 0x004fc600078e00e8 */
        /* <DEDUP_REMOVED lines=92> */
[----:B----4-:R-:W-:-:S02]  /*16c30*/  IMAD.MOV.U32 R14, RZ, RZ, R206 ;  /* 0x000000ffff0e7224 */ /* 0x010fc400078e00ce */
[----:B0-----:R-:W-:Y:S01]  /*16c40*/  IMAD.MOV.U32 R15, RZ, RZ, R209 ;  /* 0x000000ffff0f7224 */ /* 0x001fe200078e00d1 */
        /* <DEDUP_REMOVED lines=19> */
[----:B0-----:R-:W-:Y:S01]  /*16d80*/  IMAD.MOV.U32 R13, RZ, RZ, R203 ;  /* 0x000000ffff0d7224 */ /* 0x001fe200078e00cb */
[----:B------:R-:W-:Y:S02]  /*16d90*/  WARPGROUP.ARRIVE ;  /* 0x00000000000079c5 */ /* 0x000fe40000000000 */
[----:B------:R3:W5:Y:S01]  /*16da0*/  LDL.LU R203, [R1+0x1210] ;  /* 0x0012100001cb7983 */ /* 0x0007620000300800 */
[----:B------:R-:W-:-:S03]  /*16db0*/  IMAD.WIDE R12, R169, 0x2, R12 ;  /* 0x00000002a90c7825 */ /* 0x000fc600078e020c */
[----:B------:R3:W5:Y:S01]  /*16dc0*/  LDL.LU R200, [R1+0x120c] ;  /* 0x00120c0001c87983 */ /* 0x0007620000300800 */
[----:B------:R-:W-:-:S03]  /*16dd0*/  UMOV UR16, UR20 ;  /* 0x0000001400107c82 */ /* 0x000fc60008000000 */
[----:B------:R0:W-:Y:S01]  /*16de0*/  STL [R1+0x1128], R14 ;  /* 0x0011280e01007387 */ /* 0x0001e20000100800 */
[----:B------:R-:W-:Y:S02]  /*16df0*/  UMOV UR17, UR21 ;  /* 0x0000001500117c82 */ /* 0x000fe40008000000 */
[----:B------:R-:W-:Y:S01]  /*16e00*/  HGMMA.64x256x16.F32.BF16 R24, gdesc[UR16].tnspA, R24, gsb0 ;  /* 0x23e00000101879f0 */ /* 0x000fe20008001818 */
[----:B------:R1:W-:Y:S04]  /*16e10*/  STL [R1+0x1038], R15 ;  /* 0x0010380f01007387 */ /* 0x0003e80000100800 */
[----:B------:R2:W-:Y:S01]  /*16e20*/  STL [R1+0x11bc], R12 ;  /* 0x0011bc0c01007387 */ /* 0x0005e20000100800 */
[----:B0-----:R-:W-:Y:S02]  /*16e30*/  IMAD.MOV.U32 R14, RZ, RZ, R198 ;  /* 0x000000ffff0e7224 */ /* 0x001fe400078e00c6 */
        /* <DEDUP_REMOVED lines=21> */
[----:B------:R3:W5:Y:S04]  /*16f90*/  LDL.LU R17, [R1+0x11f0] ;  /* 0x0011f00001117983 */ /* 0x0007680000300800 */
[----:B------:R3:W5:Y:S04]  /*16fa0*/  LDL.LU R9, [R1+0x11ec] ;  /* 0x0011ec0001097983 */ /* 0x0007680000300800 */
[----:B------:R0:W-:Y:S04]  /*16fb0*/  STL [R1+0x1138], R14 ;  /* 0x0011380e01007387 */ /* 0x0001e80000100800 */
[----:B------:R1:W-:Y:S01]  /*16fc0*/  STL [R1+0x1040], R15 ;  /* 0x0010400f01007387 */ /* 0x0003e20000100800 */
[----:B0-----:R-:W-:-:S03]  /*16fd0*/  IMAD.MOV.U32 R14, RZ, RZ, R8 ;  /* 0x000000ffff0e7224 */ /* 0x001fc600078e0008 */
[----:B------:R3:W5:Y:S04]  /*16fe0*/  LDL.LU R8, [R1+0x11e8] ;  /* 0x0011e80001087983 */ /* 0x0007680000300800 */
[----:B-1----:R-:W2:Y:S01]  /*16ff0*/  LDL.LU R15, [R1+0xfc4] ;  /* 0x000fc400010f7983 */ /* 0x002ea20000300800 */
[----:B------:R-:W-:Y:S01]  /*17000*/  UMOV UR8, UR12 ;  /* 0x0000000c00087c82 */ /* 0x000fe20008000000 */
[----:B------:R-:W-:Y:S01]  /*17010*/  UMOV UR9, UR13 ;  /* 0x0000000d00097c82 */ /* 0x000fe20008000000 */
[----:B------:R-:W-:-:S05]  /*17020*/  IMAD.WIDE R12, R169, 0x2, R12 ;  /* 0x00000002a90c7825 */ /* 0x000fca00078e020c */
[----:B------:R0:W-:Y:S04]  /*17030*/  STL [R1+0x11c4], R12 ;  /* 0x0011c40c01007387 */ /* 0x0001e80000100800 */
[----:B------:R1:W-:Y:S01]  /*17040*/  STL [R1+0x113c], R13 ;  /* 0x00113c0d01007387 */ /* 0x0003e20000100800 */
[----:B0-----:R-:W-:Y:S02]  /*17050*/  IMAD.MOV.U32 R12, RZ, RZ, R14 ;  /* 0x000000ffff0c7224 */ /* 0x001fe400078e000e */
[----:B-1----:R-:W-:Y:S02]  /*17060*/  IMAD.MOV.U32 R13, RZ, RZ, R7 ;  /* 0x000000ffff0d7224 */ /* 0x002fe400078e0007 */
[----:B------:R3:W5:Y:S01]  /*17070*/  LDL.LU R7, [R1+0x11e4] ;  /* 0x0011e40001077983 */ /* 0x0007620000300800 */
[----:B------:R-:W-:-:S02]  /*17080*/  WARPGROUP.DEPBAR.LE gsb0, 0x0 ;  /* 0x00008000000079c5 */ /* 0x000fc40000010000 */
[----:B------:R-:W-:-:S06]  /*17090*/  WARPGROUP.ARRIVE ;  /* 0x00000000000079c5 */ /* 0x000fcc0000000000 */
[----:B------:R-:W-:Y:S01]  /*170a0*/  HGMMA.64x256x16.F32.BF16 R24, gdesc[UR8].tnspA, R24, gsb0 ;  /* 0x23e00000081879f0 */ /* 0x000fe20008001818 */
[----:B------:R-:W-:-:S04]  /*170b0*/  IMAD.WIDE R12, R169, 0x2, R12 ;  /* 0x00000002a90c7825 */ /* 0x000fc800078e020c */
[----:B------:R-:W-:Y:S02]  /*170c0*/  VIADD R6, R6, 0xffffffe0 ;  /* 0xffffffe006067836 */ /* 0x000fe40000000000 */
[----:B--2---:R-:W-:-:S05]  /*170d0*/  VIADD R15, R15, 0xffffffff ;  /* 0xffffffff0f0f7836 */ /* 0x004fca0000000000 */
[----:B------:R0:W-:Y:S01]  /*170e0*/  STL [R1+0xfc4], R15 ;  /* 0x000fc40f01007387 */ /* 0x0001e20000100800 */
[----:B------:R-:W-:Y:S02]  /*170f0*/  ISETP.NE.U32.AND P0, PT, R15, RZ, PT ;  /* 0x000000ff0f00720c */ /* 0x000fe40003f05070 */
[----:B0-----:R-:W0:Y:S01]  /*17100*/  LDC R15, c[0x0][0x238] ;  /* 0x00008e00ff0f7b82 */ /* 0x001e220000000800 */
[----:B------:R3:W-:Y:S04]  /*17110*/  STL [R1+0x11a4], R12 ;  /* 0x0011a40c01007387 */ /* 0x0007e80000100800 */
[----:B------:R3:W-:Y:S01]  /*17120*/  STL [R1+0x1140], R13 ;  /* 0x0011400d01007387 */ /* 0x0007e20000100800 */
[----:B0-----:R-:W-:-:S04]  /*17130*/  IMAD.SHL.U32 R15, R15, 0x20, RZ ;  /* 0x000000200f0f7824 */ /* 0x001fc800078e00ff */
[----:B------:R-:W-:Y:S01]  /*17140*/  IMAD.WIDE R2, R15, 0x2, R2 ;  /* 0x000000020f027825 */ /* 0x000fe200078e0202 */
[----:B------:R-:W-:Y:S02]  /*17150*/  WARPGROUP.DEPBAR.LE gsb0, 0x0 ;  /* 0x00008000000079c5 */ /* 0x000fe40000010000 */
[----:B---3--:R-:W-:Y:S05]  /*17160*/  @P0 BRA `(.L_x_1) ;  /* 0xffffff3800c40947 */ /* 0x008fea000383ffff */
[----:B------:R-:W2:Y:S04]  /*17170*/  LDL.LU R15, [R1+0x1b8] ;  /* 0x0001b800010f7983 */ /* 0x000ea80000300800 */
[----:B------:R-:W3:Y:S04]  /*17180*/  LDL.LU R14, [R1+0x9b8] ;  /* 0x0009b800010e7983 */ /* 0x000ee80000300800 */
[----:B-----5:R-:W4:Y:S04]  /*17190*/  LDL.LU R222, [R1+0x3f4] ;  /* 0x0003f40001de7983 */ /* 0x020f280000300800 */
[----:B------:R-:W4:Y:S04]  /*171a0*/  LDL.LU R223, [R1+0xbf4] ;  /* 0x000bf40001df7983 */ /* 0x000f280000300800 */
[----:B------:R-:W2:Y:S04]  /*171b0*/  LDL.LU R220, [R1+0x7f0] ;  /* 0x0007f00001dc7983 */ /* 0x000ea80000300800 */
[----:B------:R-:W3:Y:S04]  /*171c0*/  LDL.LU R221, [R1+0x3f8] ;  /* 0x0003f80001dd7983 */ /* 0x000ee80000300800 */
[----:B------:R-:W4:Y:S04]  /*171d0*/  LDL.LU R218, [R1+0xbf8] ;  /* 0x000bf80001da7983 */ /* 0x000f280000300800 */
[----:B------:R-:W2:Y:S04]  /*171e0*/  LDL.LU R219, [R1+0x3f0] ;  /* 0x0003f00001db7983 */ /* 0x000ea80000300800 */
        /* <DEDUP_REMOVED lines=24> */
[----:B------:R-:W3:Y:S04]  /*17370*/  LDL.LU R225, [R1+0xbfc] ;  /* 0x000bfc0001e17983 */ /* 0x000ee80000300800 */
[----:B------:R-:W3:Y:S04]  /*17380*/  LDL.LU R224, [R1+0x3fc] ;  /* 0x0003fc0001e07983 */ /* 0x000ee80000300800 */
[----:B------:R-:W2:Y:S04]  /*17390*/  LDL.LU R227, [R1+0x7f4] ;  /* 0x0007f40001e37983 */ /* 0x000ea80000300800 */
[----:B------:R-:W2:Y:S04]  /*173a0*/  LDL.LU R226, [R1+0x7fc] ;  /* 0x0007fc0001e27983 */ /* 0x000ea80000300800 */
        /* <DEDUP_REMOVED lines=53> */
[----:B------:R-:W-:Y:S01]  /*17700*/  STL [R1+0x11e4], R7 ;  /* 0x0011e40701007387 */ /* 0x000fe20000100800 */
[----:B---3--:R-:W-:Y:S01]  /*17710*/  F2FP.BF16.F32.PACK_AB R4, R224, R225 ;  /* 0x000000e1e004723e */ /* 0x008fe200000010ff */
[----:B------:R-:W-:-:S02]  /*17720*/  IMAD.MOV.U32 R224, RZ, RZ, R221 ;  /* 0x000000ffffe07224 */ /* 0x000fc400078e00dd */
[----:B----4-:R-:W-:Y:S01]  /*17730*/  IMAD.MOV.U32 R225, RZ, RZ, R218 ;  /* 0x000000ffffe17224 */ /* 0x010fe200078e00da */
[----:B--2---:R-:W-:Y:S01]  /*17740*/  F2FP.BF16.F32.PACK_AB R5, R149, R227 ;  /* 0x000000e39505723e */ /* 0x004fe200000010ff */
[----:B------:R-:W-:Y:S02]  /*17750*/  IMAD.MOV.U32 R227, RZ, RZ, R220 ;  /* 0x000000ffffe37224 */ /* 0x000fe400078e00dc */
[----:B------:R-:W-:Y:S01]  /*17760*/  IMAD.MOV.U32 R220, RZ, RZ, R217 ;  /* 0x000000ffffdc7224 */ /* 0x000fe200078e00d9 */
[----:B------:R-:W-:Y:S01]  /*17770*/  F2FP.BF16.F32.PACK_AB R0, R151, R226 ;  /* 0x000000e29700723e */ /* 0x000fe200000010ff */
[----:B------:R-:W-:Y:S02]  /*17780*/  IMAD.MOV.U32 R221, RZ, RZ, R214 ;  /* 0x000000ffffdd7224 */ /* 0x000fe400078e00d6 */
[----:B------:R-:W-:Y:S02]  /*17790*/  IMAD.MOV.U32 R217, RZ, RZ, R210 ;  /* 0x000000ffffd97224 */ /* 0x000fe400078e00d2 */
[----:B------:R0:W-:Y:S01]  /*177a0*/  STL [R1+0xf1c], R0 ;  /* 0x000f1c0001007387 */ /* 0x0001e20000100800 */
[----:B------:R-:W-:-:S02]  /*177b0*/  IMAD.MOV.U32 R218, RZ, RZ, R215 ;  /* 0x000000ffffda7224 */ /* 0x000fc400078e00d7 */
[----:B------:R-:W-:Y:S01]  /*177c0*/  IMAD.MOV.U32 R214, RZ, RZ, R211 ;  /* 0x000000ffffd67224 */ /* 0x000fe200078e00d3 */
[----:B------:R1:W-:Y:S01]  /*177d0*/  STL [R1+0xf18], R5 ;  /* 0x000f180501007387 */ /* 0x0003e20000100800 */
[----:B------:R-:W-:Y:S02]  /*177e0*/  IMAD.MOV.U32 R210, RZ, RZ, R207 ;  /* 0x000000ffffd27224 */ /* 0x000fe400078e00cf */
[----:B------:R-:W-:Y:S01]  /*177f0*/  IMAD.MOV.U32 R215, RZ, RZ, R208 ;  /* 0x000000ffffd77224 */ /* 0x000fe200078e00d0 */
[----:B------:R2:W-:Y:S01]  /*17800*/  STL [R1+0xf14], R4 ;  /* 0x000f140401007387 */ /* 0x0005e20000100800 */
[----:B------:R-:W-:Y:S01]  /*17810*/  IMAD.MOV.U32 R211, RZ, RZ, R204 ;  /* 0x000000ffffd37224 */ /* 0x000fe200078e00cc */
[----:B0-----:R-:W-:Y:S01]  /*17820*/  F2FP.BF16.F32.PACK_AB R0, R222, R223 ;  /* 0x000000dfde00723e */ /* 0x001fe200000010ff */
[----:B------:R-:W-:Y:S02]  /*17830*/  IMAD.MOV.U32 R222, RZ, RZ, R219 ;  /* 0x000000ffffde7224 */ /* 0x000fe400078e00db */
[----:B------:R-:W-:-:S02]  /*17840*/  IMAD.MOV.U32 R223, RZ, RZ, R216 ;  /* 0x000000ffffdf7224 */ /* 0x000fc400078e00d8 */
[----:B------:R-:W-:Y:S01]  /*17850*/  IMAD.MOV.U32 R219, RZ, RZ, R212 ;  /* 0x000000ffffdb7224 */ /* 0x000fe200078e00d4 */
[----:B------:R0:W-:Y:S01]  /*17860*/  STL [R1+0xf10], R0 ;  /* 0x000f100001007387 */ /* 0x0001e20000100800 */
[----:B------:R-:W-:Y:S02]  /*17870*/  IMAD.MOV.U32 R216, RZ, RZ, R213 ;  /* 0x000000ffffd87224 */ /* 0x000fe400078e00d5 */
[----:B------:R-:W-:Y:S02]  /*17880*/  IMAD.MOV.U32 R212, RZ, RZ, R209 ;  /* 0x000000ffffd47224 */ /* 0x000fe400078e00d1 */
[----:B------:R-:W-:Y:S02]  /*17890*/  IMAD.MOV.U32 R213, RZ, RZ, R206 ;  /* 0x000000ffffd57224 */ /* 0x000fe400078e00ce */
[----:B------:R-:W-:Y:S02]  /*178a0*/  IMAD.MOV.U32 R209, RZ, RZ, R202 ;  /* 0x000000ffffd17224 */ /* 0x000fe400078e00ca */
[----:B------:R-:W-:-:S02]  /*178b0*/  IMAD.MOV.U32 R206, RZ, RZ, R203 ;  /* 0x000000ffffce7224 */ /* 0x000fc400078e00cb */
[----:B------:R-:W-:Y:S02]  /*178c0*/  IMAD.MOV.U32 R202, RZ, RZ, R199 ;  /* 0x000000ffffca7224 */ /* 0x000fe400078e00c7 */
[----:B------:R-:W-:Y:S01]  /*178d0*/  IMAD.MOV.U32 R207, RZ, RZ, R200 ;  /* 0x000000ffffcf7224 */ /* 0x000fe200078e00c8 */
[----:B------:R-:W3:Y:S01]  /*178e0*/  LDL.LU R199, [R1+0x3c4] ;  /* 0x0003c40001c77983 */ /* 0x000ee20000300800 */
[----:B------:R-:W-:Y:S02]  /*178f0*/  IMAD.MOV.U32 R203, RZ, RZ, R2 ;  /* 0x000000ffffcb7224 */ /* 0x000fe400078e0002 */
[----:B------:R-:W-:Y:S01]  /*17900*/  IMAD.MOV.U32 R208, RZ, RZ, R205 ;  /* 0x000000ffffd07224 */ /* 0x000fe200078e00cd */
[----:B------:R-:W4:Y:S01]  /*17910*/  LDL.LU R2, [R1+0xbc4] ;  /* 0x000bc40001027983 */ /* 0x000f220000300800 */
[----:B------:R-:W-:Y:S02]  /*17920*/  IMAD.MOV.U32 R204, RZ, RZ, R201 ;  /* 0x000000ffffcc7224 */ /* 0x000fe400078e00c9 */
[----:B------:R-:W-:-:S02]  /*17930*/  IMAD.MOV.U32 R200, RZ, RZ, R3 ;  /* 0x000000ffffc87224 */ /* 0x000fc400078e0003 */
[----:B------:R-:W-:Y:S01]  /*17940*/  IMAD.MOV.U32 R205, RZ, RZ, R198 ;  /* 0x000000ffffcd7224 */ /* 0x000fe200078e00c6 */
[----:B------:R-:W4:Y:S01]  /*17950*/  LDL.LU R3, [R1+0x7c0] ;  /* 0x0007c00001037983 */ /* 0x000f220000300800 */
[----:B------:R-:W-:Y:S02]  /*17960*/  IMAD.MOV.U32 R201, RZ, RZ, R12 ;  /* 0x000000ffffc97224 */ /* 0x000fe400078e000c */
[----:B------:R-:W-:Y:S01]  /*17970*/  IMAD.MOV.U32 R198, RZ, RZ, R13 ;  /* 0x000000ffffc67224 */ /* 0x000fe200078e000d */
[----:B------:R-:W4:Y:S04]  /*17980*/  LDL.LU R12, [R1+0x3c8] ;  /* 0x0003c800010c7983 */ /* 0x000f280000300800 */
[----:B------:R-:W4:Y:S04]  /*17990*/  LDL.LU R13, [R1+0xbc8] ;  /* 0x000bc800010d7983 */ /* 0x000f280000300800 */
[----:B------:R-:W0:Y:S01]  /*179a0*/  LDL.LU R226, [R1+0x7f8] ;  /* 0x0007f80001e27983 */ /* 0x000e220000300800 */
[----:B-1----:R-:W-:-:S02]  /*179b0*/  F2FP.BF16.F32.PACK_AB R5, R148, R227 ;  /* 0x000000e39405723e */ /* 0x002fc400000010ff */
[----:B--2---:R-:W-:Y:S01]  /*179c0*/  F2FP.BF16.F32.PACK_AB R4, R224, R225 ;  /* 0x000000e1e004723e */ /* 0x004fe200000010ff */
[----:B------:R-:W-:Y:S02]  /*179d0*/  IMAD.MOV.U32 R227, RZ, RZ, R220 ;  /* 0x000000ffffe37224 */ /* 0x000fe400078e00dc */
[----:B------:R-:W-:Y:S02]  /*179e0*/  IMAD.MOV.U32 R224, RZ, RZ, R221 ;  /* 0x000000ffffe07224 */ /* 0x000fe400078e00dd */
[----:B------:R-:W-:Y:S02]  /*179f0*/  IMAD.MOV.U32 R220, RZ, RZ, R217 ;  /* 0x000000ffffdc7224 */ /* 0x000fe400078e00d9 */
[----:B------:R-:W-:Y:S02]  /*17a00*/  IMAD.MOV.U32 R225, RZ, RZ, R218 ;  /* 0x000000ffffe17224 */ /* 0x000fe400078e00da */
[----:B------:R-:W-:Y:S02]  /*17a10*/  IMAD.MOV.U32 R221, RZ, RZ, R214 ;  /* 0x000000ffffdd7224 */ /* 0x000fe400078e00d6 */
[----:B------:R-:W-:-:S02]  /*17a20*/  IMAD.MOV.U32 R217, RZ, RZ, R210 ;  /* 0x000000ffffd97224 */ /* 0x000fc400078e00d2 */
        /* <DEDUP_REMOVED lines=8> */
[----:B------:R-:W-:Y:S01]  /*17ab0*/  IMAD.MOV.U32 R205, RZ, RZ, R198 ;  /* 0x000000ffffcd7224 */ /* 0x000fe200078e00c6 */
[----:B0-----:R-:W-:-:S05]  /*17ac0*/  F2FP.BF16.F32.PACK_AB R0, R150, R226 ;  /* 0x000000e29600723e */ /* 0x001fca00000010ff */
[----:B------:R0:W-:Y:S04]  /*17ad0*/  STL [R1+0xf0c], R0 ;  /* 0x000f0c0001007387 */ /* 0x0001e80000100800 */
[----:B------:R1:W-:Y:S01]  /*17ae0*/  STL [R1+0xf08], R5 ;  /* 0x000f080501007387 */ /* 0x0003e20000100800 */
[----:B0-----:R-:W-:Y:S01]  /*17af0*/  F2FP.BF16.F32.PACK_AB R0, R222, R223 ;  /* 0x000000dfde00723e */ /* 0x001fe200000010ff */
[----:B------:R-:W-:Y:S02]  /*17b00*/  IMAD.MOV.U32 R222, RZ, RZ, R219 ;  /* 0x000000ffffde7224 */ /* 0x000fe400078e00db */
[----:B------:R-:W-:Y:S02]  /*17b10*/  IMAD.MOV.U32 R223, RZ, RZ, R216 ;  /* 0x000000ffffdf7224 */ /* 0x000fe400078e00d8 */
[----:B------:R-:W-:Y:S01]  /*17b20*/  IMAD.MOV.U32 R219, RZ, RZ, R212 ;  /* 0x000000ffffdb7224 */ /* 0x000fe200078e00d4 */
[----:B------:R0:W-:Y:S01]  /*17b30*/  STL [R1+0xf04], R4 ;  /* 0x000f040401007387 */ /* 0x0001e20000100800 */
[----:B------:R-:W-:-:S02]  /*17b40*/  IMAD.MOV.U32 R216, RZ, RZ, R213 ;  /* 0x000000ffffd87224 */ /* 0x000fc400078e00d5 */
[----:B------:R-:W-:Y:S01]  /*17b50*/  IMAD.MOV.U32 R212, RZ, RZ, R209 ;  /* 0x000000ffffd47224 */ /* 0x000fe200078e00d1 */
[----:B------:R2:W-:Y:S01]  /*17b60*/  STL [R1+0xf00], R0 ;  /* 0x000f000001007387 */ /* 0x0005e20000100800 */
[----:B------:R-:W-:Y:S02]  /*17b70*/  IMAD.MOV.U32 R213, RZ, RZ, R206 ;  /* 0x000000ffffd57224 */ /* 0x000fe400078e00ce */
[----:B------:R-:W-:Y:S02]  /*17b80*/  IMAD.MOV.U32 R209, RZ, RZ, R202 ;  /* 0x000000ffffd17224 */ /* 0x000fe400078e00ca */
[----:B------:R-:W-:Y:S02]  /*17b90*/  IMAD.MOV.U32 R206, RZ, RZ, R203 ;  /* 0x000000ffffce7224 */ /* 0x000fe400078e00cb */
[----:B---3--:R-:W-:Y:S02]  /*17ba0*/  IMAD.MOV.U32 R202, RZ, RZ, R199 ;  /* 0x000000ffffca7224 */ /* 0x008fe400078e00c7 */
[----:B----4-:R-:W-:Y:S01]  /*17bb0*/  IMAD.MOV.U32 R203, RZ, RZ, R2 ;  /* 0x000000ffffcb7224 */ /* 0x010fe200078e0002 */
[----:B------:R-:W3:Y:S01]  /*17bc0*/  LDL.LU R199, [R1+0x3c0] ;  /* 0x0003c00001c77983 */ /* 0x000ee20000300800 */
[----:B------:R-:W-:-:S02]  /*17bd0*/  IMAD.MOV.U32 R200, RZ, RZ, R3 ;  /* 0x000000ffffc87224 */ /* 0x000fc400078e0003 */
[----:B------:R-:W-:Y:S01]  /*17be0*/  IMAD.MOV.U32 R201, RZ, RZ, R12 ;  /* 0x000000ffffc97224 */ /* 0x000fe200078e000c */
[----:B------:R-:W4:Y:S01]  /*17bf0*/  LDL.LU R2, [R1+0xbc0] ;  /* 0x000bc00001027983 */ /* 0x000f220000300800 */
[----:B------:R-:W-:-:S03]  /*17c00*/  IMAD.MOV.U32 R198, RZ, RZ, R13 ;  /* 0x000000ffffc67224 */ /* 0x000fc600078e000d */
[----:B------:R-:W4:Y:S04]  /*17c10*/  LDL.LU R3, [R1+0x7b4] ;  /* 0x0007b40001037983 */ /* 0x000f280000300800 */
[----:B------:R-:W4:Y:S04]  /*17c20*/  LDL.LU R12, [R1+0x3bc] ;  /* 0x0003bc00010c7983 */ /* 0x000f280000300800 */
[----:B------:R-:W4:Y:S04]  /*17c30*/  LDL.LU R13, [R1+0xbbc] ;  /* 0x000bbc00010d7983 */ /* 0x000f280000300800 */
[----:B------:R-:W2:Y:S01]  /*17c40*/  LDL.LU R226, [R1+0x7ec] ;  /* 0x0007ec0001e27983 */ /* 0x000ea20000300800 */
[----:B-1----:R-:W-:-:S02]  /*17c50*/  F2FP.BF16.F32.PACK_AB R5, R145, R227 ;  /* 0x000000e39105723e */ /* 0x002fc400000010ff */
[----:B0-----:R-:W-:Y:S01]  /*17c60*/  F2FP.BF16.F32.PACK_AB R4, R224, R225 ;  /* 0x000000e1e004723e */ /* 0x001fe200000010ff */
        /* <DEDUP_REMOVED lines=15> */
[----:B--2---:R-:W-:-:S05]  /*17d60*/  F2FP.BF16.F32.PACK_AB R0, R147, R226 ;  /* 0x000000e29300723e */ /* 0x004fca00000010ff */
        /* <DEDUP_REMOVED lines=398> */
[----:B------:R-:W3:Y:S04]  /*19650*/  LDL.LU R3, [R1+0x32c] ;  /* 0x00032c0001037983 */ /* 0x000ee80000300800 */
[----:B------:R-:W3:Y:S04]  /*19660*/  LDL.LU R12, [R1+0xb2c] ;  /* 0x000b2c00010c7983 */ /* 0x000ee80000300800 */
[----:B------:R-:W3:Y:S04]  /*19670*/  LDL.LU R13, [R1+0x34c] ;  /* 0x00034c00010d7983 */ /* 0x000ee80000300800 */
        /* <DEDUP_REMOVED lines=18> */
[----:B----4-:R-:W-:Y:S01]  /*197a0*/  IMAD.MOV.U32 R203, RZ, RZ, R2 ;  /* 0x000000ffffcb7224 */ /* 0x010fe200078e0002 */
[----:B--2---:R-:W-:-:S05]  /*197b0*/  F2FP.BF16.F32.PACK_AB R0, R127, R226 ;  /* 0x000000e27f00723e */ /* 0x004fca00000010ff */
[----:B------:R0:W-:Y:S04]  /*197c0*/  STL [R1+0xe5c], R0 ;  /* 0x000e5c0001007387 */ /* 0x0001e80000100800 */
[----:B------:R1:W-:Y:S01]  /*197d0*/  STL [R1+0xe58], R5 ;  /* 0x000e580501007387 */ /* 0x0003e20000100800 */
[----:B0-----:R-:W-:Y:S01]  /*197e0*/  F2FP.BF16.F32.PACK_AB R0, R222, R223 ;  /* 0x000000dfde00723e */ /* 0x001fe200000010ff */
        /* <DEDUP_REMOVED lines=8> */
[----:B---3--:R-:W-:Y:S02]  /*19870*/  IMAD.MOV.U32 R202, RZ, RZ, R199 ;  /* 0x000000ffffca7224 */ /* 0x008fe400078e00c7 */
[----:B------:R-:W-:Y:S01]  /*19880*/  IMAD.MOV.U32 R213, RZ, RZ, R206 ;  /* 0x000000ffffd57224 */ /* 0x000fe200078e00ce */
[----:B------:R-:W3:Y:S01]  /*19890*/  LDL.LU R199, [R1+0xb4c] ;  /* 0x000b4c0001c77983 */ /* 0x000ee20000300800 */
[----:B------:R-:W-:-:S02]  /*198a0*/  IMAD.MOV.U32 R206, RZ, RZ, R201 ;  /* 0x000000ffffce7224 */ /* 0x000fc400078e00c9 */
[----:B------:R-:W-:Y:S01]  /*198b0*/  IMAD.MOV.U32 R200, RZ, RZ, R3 ;  /* 0x000000ffffc87224 */ /* 0x000fe200078e0003 */
[----:B------:R-:W4:Y:S01]  /*198c0*/  LDL.LU R2, [R1+0x328] ;  /* 0x0003280001027983 */ /* 0x000f220000300800 */
[----:B------:R-:W-:Y:S02]  /*198d0*/  IMAD.MOV.U32 R201, RZ, RZ, R12 ;  /* 0x000000ffffc97224 */ /* 0x000fe400078e000c */
[----:B------:R-:W-:Y:S01]  /*198e0*/  IMAD.MOV.U32 R198, RZ, RZ, R13 ;  /* 0x000000ffffc67224 */ /* 0x000fe200078e000d */
        /* <DEDUP_REMOVED lines=26> */
[----:B------:R0:W-:Y:S01]  /*19a90*/  STL [R1+0xe44], R4 ;  /* 0x000e440401007387 */ /* 0x0001e20000100800 */
[----:B------:R-:W-:Y:S02]  /*19aa0*/  IMAD.MOV.U32 R216, RZ, RZ, R213 ;  /* 0x000000ffffd87224 */ /* 0x000fe400078e00d5 */
[----:B------:R-:W-:Y:S01]  /*19ab0*/  IMAD.MOV.U32 R213, RZ, RZ, R206 ;  /* 0x000000ffffd57224 */ /* 0x000fe200078e00ce */
[----:B------:R2:W-:Y:S01]  /*19ac0*/  STL [R1+0xe40], R0 ;  /* 0x000e400001007387 */ /* 0x0005e20000100800 */
[----:B------:R-:W-:-:S02]  /*19ad0*/  IMAD.MOV.U32 R222, RZ, RZ, R219 ;  /* 0x000000ffffde7224 */ /* 0x000fc400078e00db */
[----:B---3--:R-:W-:Y:S02]  /*19ae0*/  IMAD.MOV.U32 R206, RZ, RZ, R199 ;  /* 0x000000ffffce7224 */ /* 0x008fe400078e00c7 */
[----:B------:R-:W-:Y:S01]  /*19af0*/  IMAD.MOV.U32 R219, RZ, RZ, R212 ;  /* 0x000000ffffdb7224 */ /* 0x000fe200078e00d4 */
[----:B------:R-:W3:Y:S01]  /*19b00*/  LDL.LU R199, [R1+0x31c] ;  /* 0x00031c0001c77983 */ /* 0x000ee20000300800 */
[----:B------:R-:W-:Y:S02]  /*19b10*/  IMAD.MOV.U32 R212, RZ, RZ, R209 ;  /* 0x000000ffffd47224 */ /* 0x000fe400078e00d1 */
[----:B------:R-:W-:Y:S01]  /*19b20*/  IMAD.MOV.U32 R201, RZ, RZ, R3 ;  /* 0x000000ffffc97224 */ /* 0x000fe200078e0003 */
[----:B------:R-:W4:Y:S01]  /*19b30*/  LDL.LU R2, [R1+0xb1c] ;  /* 0x000b1c0001027983 */ /* 0x000f220000300800 */
[----:B------:R-:W-:Y:S02]  /*19b40*/  IMAD.MOV.U32 R209, RZ, RZ, R198 ;  /* 0x000000ffffd17224 */ /* 0x000fe400078e00c6 */
[----:B------:R-:W-:Y:S01]  /*19b50*/  IMAD.MOV.U32 R207, RZ, RZ, R12 ;  /* 0x000000ffffcf7224 */ /* 0x000fe200078e000c */
[----:B------:R-:W3:Y:S01]  /*19b60*/  LDL.LU R3, [R1+0x33c] ;  /* 0x00033c0001037983 */ /* 0x000ee20000300800 */
[----:B------:R-:W-:-:S03]  /*19b70*/  IMAD.MOV.U32 R198, RZ, RZ, R13 ;  /* 0x000000ffffc67224 */ /* 0x000fc600078e000d */
[----:B------:R-:W4:Y:S04]  /*19b80*/  LDL.LU R12, [R1+0xb3c] ;  /* 0x000b3c00010c7983 */ /* 0x000f280000300800 */
[----:B------:R-:W4:Y:S04]  /*19b90*/  LDL.LU R13, [R1+0x318] ;  /* 0x00031800010d7983 */ /* 0x000f280000300800 */
[----:B------:R-:W2:Y:S01]  /*19ba0*/  LDL.LU R226, [R1+0x78c] ;  /* 0x00078c0001e27983 */ /* 0x000ea20000300800 */
[----:B-1----:R-:W-:Y:S02]  /*19bb0*/  F2FP.BF16.F32.PACK_AB R5, R121, R227 ;  /* 0x000000e37905723e */ /* 0x002fe400000010ff */
[----:B0-----:R-:W-:Y:S01]  /*19bc0*/  F2FP.BF16.F32.PACK_AB R4, R224, R225 ;  /* 0x000000e1e004723e */ /* 0x001fe200000010ff */
[----:B------:R-:W-:-:S02]  /*19bd0*/  IMAD.MOV.U32 R225, RZ, RZ, R218 ;  /* 0x000000ffffe17224 */ /* 0x000fc400078e00da */
[----:B------:R-:W-:Y:S02]  /*19be0*/  IMAD.MOV.U32 R218, RZ, RZ, R217 ;  /* 0x000000ffffda7224 */ /* 0x000fe400078e00d9 */
[----:B------:R-:W-:Y:S02]  /*19bf0*/  IMAD.MOV.U32 R217, RZ, RZ, R211 ;  /* 0x000000ffffd97224 */ /* 0x000fe400078e00d3 */
[----:B------:R-:W-:Y:S02]  /*19c00*/  IMAD.MOV.U32 R211, RZ, RZ, R206 ;  /* 0x000000ffffd37224 */ /* 0x000fe400078e00ce */
[----:B------:R-:W-:Y:S02]  /*19c10*/  IMAD.MOV.U32 R224, RZ, RZ, R221 ;  /* 0x000000ffffe07224 */ /* 0x000fe400078e00dd */
[----:B------:R-:W-:Y:S01]  /*19c20*/  IMAD.MOV.U32 R221, RZ, RZ, R215 ;  /* 0x000000ffffdd7224 */ /* 0x000fe200078e00d7 */
[----:B--2---:R-:W-:-:S05]  /*19c30*/  F2FP.BF16.F32.PACK_AB R0, R123, R226 ;  /* 0x000000e27b00723e */ /* 0x004fca00000010ff */
[----:B------:R0:W-:Y:S01]  /*19c40*/  STL [R1+0xe3c], R0 ;  /* 0x000e3c0001007387 */ /* 0x0001e20000100800 */
[----:B---3--:R-:W-:-:S03]  /*19c50*/  IMAD.MOV.U32 R206, RZ, RZ, R3 ;  /* 0x000000ffffce7224 */ /* 0x008fc600078e0003 */
[----:B------:R-:W-:Y:S01]  /*19c60*/  STL [R1+0xe38], R5 ;  /* 0x000e380501007387 */ /* 0x000fe20000100800 */
[----:B0-----:R-:W-:Y:S01]  /*19c70*/  F2FP.BF16.F32.PACK_AB R0, R222, R223 ;  /* 0x000000dfde00723e */ /* 0x001fe200000010ff */
[----:B------:R-:W-:Y:S02]  /*19c80*/  IMAD.MOV.U32 R223, RZ, RZ, R216 ;  /* 0x000000ffffdf7224 */ /* 0x000fe400078e00d8 */
[----:B------:R-:W-:Y:S02]  /*19c90*/  IMAD.MOV.U32 R216, RZ, RZ, R212 ;  /* 0x000000ffffd87224 */ /* 0x000fe400078e00d4 */
        /* <DEDUP_REMOVED lines=8> */
[----:B------:R-:W-:Y:S01]  /*19d20*/  IMAD.MOV.U32 R209, RZ, RZ, R198 ;  /* 0x000000ffffd17224 */ /* 0x000fe200078e00c6 */
[----:B------:R-:W2:Y:S01]  /*19d30*/  LDL.LU R3, [R1+0xb18] ;  /* 0x000b180001037983 */ /* 0x000ea20000300800 */
[----:B------:R-:W-:Y:S02]  /*19d40*/  IMAD.MOV.U32 R208, RZ, RZ, R207 ;  /* 0x000000ffffd07224 */ /* 0x000fe400078e00cf */
[----:B------:R-:W-:Y:S02]  /*19d50*/  IMAD.MOV.U32 R198, RZ, RZ, R199 ;  /* 0x000000ffffc67224 */ /* 0x000fe400078e00c7 */
[----:B----4-:R-:W-:-:S02]  /*19d60*/  IMAD.MOV.U32 R199, RZ, RZ, R2 ;  /* 0x000000ffffc77224 */ /* 0x010fc400078e0002 */
[----:B------:R-:W-:Y:S02]  /*19d70*/  IMAD.MOV.U32 R207, RZ, RZ, R12 ;  /* 0x000000ffffcf7224 */ /* 0x000fe400078e000c */
[----:B------:R-:W-:Y:S01]  /*19d80*/  IMAD.MOV.U32 R2, RZ, RZ, R13 ;  /* 0x000000ffff027224 */ /* 0x000fe200078e000d */
[----:B------:R-:W3:Y:S04]  /*19d90*/  LDL.LU R12, [R1+0x30c] ;  /* 0x00030c00010c7983 */ /* 0x000ee80000300800 */
[----:B------:R-:W4:Y:S04]  /*19da0*/  LDL.LU R13, [R1+0xb0c] ;  /* 0x000b0c00010d7983 */ /* 0x000f280000300800 */
[----:B------:R-:W2:Y:S04]  /*19db0*/  LDL.LU R215, [R1+0x35c] ;  /* 0x00035c0001d77983 */ /* 0x000ea80000300800 */
[----:B------:R-:W1:Y:S04]  /*19dc0*/  LDL.LU R226, [R1+0x788] ;  /* 0x0007880001e27983 */ /* 0x000e680000300800 */
[----:B------:R-:W3:Y:S01]  /*19dd0*/  LDL.LU R227, [R1+0x780] ;  /* 0x0007800001e37983 */ /* 0x000ee20000300800 */
[----:B0-----:R-:W-:-:S02]  /*19de0*/  F2FP.BF16.F32.PACK_AB R4, R224, R225 ;  /* 0x000000e1e004723e */ /* 0x001fc400000010ff */
[----:B-1----:R-:W-:Y:S02]  /*19df0*/  F2FP.BF16.F32.PACK_AB R0, R122, R226 ;  /* 0x000000e27a00723e */ /* 0x002fe400000010ff */
[----:B---3--:R-:W-:-:S03]  /*19e00*/  F2FP.BF16.F32.PACK_AB R5, R120, R227 ;  /* 0x000000e37805723e */ /* 0x008fc600000010ff */
[----:B------:R0:W-:Y:S04]  /*19e10*/  STL [R1+0xe2c], R0 ;  /* 0x000e2c0001007387 */ /* 0x0001e80000100800 */
[----:B------:R-:W-:Y:S01]  /*19e20*/  STL [R1+0xe28], R5 ;  /* 0x000e280501007387 */ /* 0x000fe20000100800 */
[----:B0-----:R-:W-:Y:S01]  /*19e30*/  F2FP.BF16.F32.PACK_AB R0, R222, R223 ;  /* 0x000000dfde00723e */ /* 0x001fe200000010ff */
[----:B------:R-:W-:Y:S02]  /*19e40*/  IMAD.MOV.U32 R223, RZ, RZ, R220 ;  /* 0x000000ffffdf7224 */ /* 0x000fe400078e00dc */
[----:B------:R-:W-:Y:S02]  /*19e50*/  IMAD.MOV.U32 R220, RZ, RZ, R221 ;  /* 0x000000ffffdc7224 */ /* 0x000fe400078e00dd */
[----:B------:R-:W-:Y:S01]  /*19e60*/  IMAD.MOV.U32 R221, RZ, RZ, R216 ;  /* 0x000000ffffdd7224 */ /* 0x000fe200078e00d8 */
[----:B------:R-:W-:Y:S01]  /*19e70*/  STL [R1+0xe24], R4 ;  /* 0x000e240401007387 */ /* 0x000fe20000100800 */
[----:B------:R-:W-:-:S02]  /*19e80*/  IMAD.MOV.U32 R216, RZ, RZ, R217 ;  /* 0x000000ffffd87224 */ /* 0x000fc400078e00d9 */
[----:B------:R-:W-:Y:S01]  /*19e90*/  IMAD.MOV.U32 R217, RZ, RZ, R214 ;  /* 0x000000ffffd97224 */ /* 0x000fe200078e00d6 */
[----:B------:R0:W-:Y:S01]  /*19ea0*/  STL [R1+0xe20], R0 ;  /* 0x000e200001007387 */ /* 0x0001e20000100800 */
[----:B--2---:R-:W-:-:S03]  /*19eb0*/  IMAD.MOV.U32 R214, RZ, RZ, R215 ;  /* 0x000000ffffd67224 */ /* 0x004fc600078e00d7 */
[----:B------:R-:W2:Y:S04]  /*19ec0*/  LDL.LU R215, [R1+0xb5c] ;  /* 0x000b5c0001d77983 */ /* 0x000ea80000300800 */
[----:B------:R-:W3:Y:S01]  /*19ed0*/  LDL.LU R222, [R1+0x77c] ;  /* 0x00077c0001de7983 */ /* 0x000ee20000300800 */
[----:B0-----:R-:W-:Y:S02]  /*19ee0*/  F2FP.BF16.F32.PACK_AB R0, R117, R223 ;  /* 0x000000df7500723e */ /* 0x001fe400000010ff */
[----:B---3--:R-:W-:-:S05]  /*19ef0*/  F2FP.BF16.F32.PACK_AB R4, R119, R222 ;  /* 0x000000de7704723e */ /* 0x008fca00000010ff */
[----:B------:R0:W-:Y:S04]  /*19f00*/  STL [R1+0xe1c], R4 ;  /* 0x000e1c0401007387 */ /* 0x0001e80000100800 */
[----:B------:R1:W-:Y:S04]  /*19f10*/  STL [R1+0xe18], R0 ;  /* 0x000e180001007387 */ /* 0x0003e80000100800 */
[----:B------:R-:W0:Y:S04]  /*19f20*/  LDL.LU R224, [R1+0x37c] ;  /* 0x00037c0001e07983 */ /* 0x000e280000300800 */
[----:B------:R-:W0:Y:S04]  /*19f30*/  LDL.LU R225, [R1+0xb7c] ;  /* 0x000b7c0001e17983 */ /* 0x000e280000300800 */
[----:B------:R-:W1:Y:S04]  /*19f40*/  LDL.LU R222, [R1+0x374] ;  /* 0x0003740001de7983 */ /* 0x000e680000300800 */
[----:B------:R-:W1:Y:S01]  /*19f50*/  LDL.LU R223, [R1+0xb74] ;  /* 0x000b740001df7983 */ /* 0x000e620000300800 */
[----:B0-----:R-:W-:-:S02]  /*19f60*/  F2FP.BF16.F32.PACK_AB R4, R224, R225 ;  /* 0x000000e1e004723e */ /* 0x001fc400000010ff */
[----:B-1----:R-:W-:-:S03]  /*19f70*/  F2FP.BF16.F32.PACK_AB R0, R222, R223 ;  /* 0x000000dfde00723e */ /* 0x002fc600000010ff */
[----:B------:R0:W-:Y:S04]  /*19f80*/  STL [R1+0xe14], R4 ;  /* 0x000e140401007387 */ /* 0x0001e80000100800 */
[----:B------:R1:W-:Y:S04]  /*19f90*/  STL [R1+0xe10], R0 ;  /* 0x000e100001007387 */ /* 0x0003e80000100800 */
[----:B------:R-:W0:Y:S04]  /*19fa0*/  LDL.LU R224, [R1+0x778] ;  /* 0x0007780001e07983 */ /* 0x000e280000300800 */
[----:B------:R-:W1:Y:S01]  /*19fb0*/  LDL.LU R225, [R1+0x770] ;  /* 0x0007700001e17983 */ /* 0x000e620000300800 */
[----:B------:R-:W-:-:S02]  /*19fc0*/  IMAD.MOV.U32 R222, RZ, RZ, R220 ;  /* 0x000000ffffde7224 */ /* 0x000fc400078e00dc */
[----:B------:R-:W-:Y:S01]  /*19fd0*/  IMAD.MOV.U32 R223, RZ, RZ, R221 ;  /* 0x000000ffffdf7224 */ /* 0x000fe200078e00dd */
[----:B------:R-:W3:Y:S04]  /*19fe0*/  LDL.LU R220, [R1+0x370] ;  /* 0x0003700001dc7983 */ /* 0x000ee80000300800 */
[----:B------:R-:W3:Y:S01]  /*19ff0*/  LDL.LU R221, [R1+0xb70] ;  /* 0x000b700001dd7983 */ /* 0x000ee20000300800 */
[----:B0-----:R-:W-:Y:S02]  /*1a000*/  F2FP.BF16.F32.PACK_AB R4, R118, R224 ;  /* 0x000000e07604723e */ /* 0x001fe400000010ff */
[----:B-1----:R-:W-:-:S03]  /*1a010*/  F2FP.BF16.F32.PACK_AB R0, R116, R225 ;  /* 0x000000e17400723e */ /* 0x002fc600000010ff */
[----:B------:R0:W-:Y:S04]  /*1a020*/  STL [R1+0xe0c], R4 ;  /* 0x000e0c0401007387 */ /* 0x0001e80000100800 */
[----:B------:R3:W-:Y:S01]  /*1a030*/  STL [R1+0xe08], R0 ;  /* 0x000e080001007387 */ /* 0x0007e20000100800 */
[----:B0-----:R-:W-:Y:S02]  /*1a040*/  F2FP.BF16.F32.PACK_AB R4, R222, R223 ;  /* 0x000000dfde04723e */ /* 0x001fe400000010ff */
[----:B---3--:R-:W-:-:S03]  /*1a050*/  F2FP.BF16.F32.PACK_AB R0, R220, R221 ;  /* 0x000000dddc00723e */ /* 0x008fc600000010ff */
[----:B------:R0:W-:Y:S04]  /*1a060*/  STL [R1+0xe04], R4 ;  /* 0x000e040401007387 */ /* 0x0001e80000100800 */
[----:B------:R1:W-:Y:S04]  /*1a070*/  STL [R1+0xe00], R0 ;  /* 0x000e000001007387 */ /* 0x0003e80000100800 */
[----:B------:R-:W1:Y:S04]  /*1a080*/  LDL.LU R226, [R1+0x76c] ;  /* 0x00076c0001e27983 */ /* 0x000e680000300800 */
[----:B------:R-:W3:Y:S04]  /*1a090*/  LDL.LU R227, [R1+0x764] ;  /* 0x0007640001e37983 */ /* 0x000ee80000300800 */
[----:B------:R-:W4:Y:S04]  /*1a0a0*/  LDL.LU R222, [R1+0x364] ;  /* 0x0003640001de7983 */ /* 0x000f280000300800 */
[----:B------:R-:W4:Y:S04]  /*1a0b0*/  LDL.LU R223, [R1+0xb64] ;  /* 0x000b640001df7983 */ /* 0x000f280000300800 */
[----:B------:R-:W4:Y:S01]  /*1a0c0*/  LDL.LU R220, [R1+0x768] ;  /* 0x0007680001dc7983 */ /* 0x000f220000300800 */
[----:B------:R-:W-:-:S03]  /*1a0d0*/  IMAD.MOV.U32 R224, RZ, RZ, R218 ;  /* 0x000000ffffe07224 */ /* 0x000fc600078e00da */
[----:B------:R-:W4:Y:S01]  /*1a0e0*/  LDL.LU R221, [R1+0x760] ;  /* 0x0007600001dd7983 */ /* 0x000f220000300800 */
[----:B------:R-:W-:Y:S02]  /*1a0f0*/  IMAD.MOV.U32 R225, RZ, RZ, R219 ;  /* 0x000000ffffe17224 */ /* 0x000fe400078e00db */
[----:B------:R-:W-:Y:S02]  /*1a100*/  IMAD.MOV.U32 R218, RZ, RZ, R216 ;  /* 0x000000ffffda7224 */ /* 0x000fe400078e00d8 */
[----:B------:R-:W-:Y:S01]  /*1a110*/  IMAD.MOV.U32 R219, RZ, RZ, R217 ;  /* 0x000000ffffdb7224 */ /* 0x000fe200078e00d9 */
[----:B------:R-:W4:Y:S04]  /*1a120*/  LDL.LU R216, [R1+0x360] ;  /* 0x0003600001d87983 */ /* 0x000f280000300800 */
[----:B------:R-:W4:Y:S01]  /*1a130*/  LDL.LU R217, [R1+0xb60] ;  /* 0x000b600001d97983 */ /* 0x000f220000300800 */
[----:B0-----:R-:W-:Y:S01]  /*1a140*/  F2FP.BF16.F32.PACK_AB R4, R224, R225 ;  /* 0x000000e1e004723e */ /* 0x001fe200000010ff */
[----:B------:R-:W-:-:S02]  /*1a150*/  IMAD.MOV.U32 R232, RZ, RZ, R214 ;  /* 0x000000ffffe87224 */ /* 0x000fc400078e00d6 */
[----:B--2---:R-:W-:Y:S02]  /*1a160*/  IMAD.MOV.U32 R233, RZ, RZ, R215 ;  /* 0x000000ffffe97224 */ /* 0x004fe400078e00d7 */
[----:B------:R-:W-:Y:S02]  /*1a170*/  IMAD.MOV.U32 R214, RZ, RZ, R208 ;  /* 0x000000ffffd67224 */ /* 0x000fe400078e00d0 */
[----:B------:R-:W-:Y:S02]  /*1a180*/  IMAD.MOV.U32 R215, RZ, RZ, R209 ;  /* 0x000000ffffd77224 */ /* 0x000fe400078e00d1 */
[----:B------:R-:W-:Y:S02]  /*1a190*/  IMAD.MOV.U32 R208, RZ, RZ, R206 ;  /* 0x000000ffffd07224 */ /* 0x000fe400078e00ce */
[----:B------:R-:W-:Y:S01]  /*1a1a0*/  IMAD.MOV.U32 R209, RZ, RZ, R207 ;  /* 0x000000ffffd17224 */ /* 0x000fe200078e00cf */
[----:B-1----:R-:W-:Y:S02]  /*1a1b0*/  F2FP.BF16.F32.PACK_AB R0, R115, R226 ;  /* 0x000000e27300723e */ /* 0x002fe400000010ff */
[----:B---3--:R-:W-:-:S03]  /*1a1c0*/  F2FP.BF16.F32.PACK_AB R5, R113, R227 ;  /* 0x000000e37105723e */ /* 0x008fc600000010ff */
[----:B------:R4:W-:Y:S04]  /*1a1d0*/  STL [R1+0xbfc], R0 ;  /* 0x000bfc0001007387 */ /* 0x0009e80000100800 */
[----:B------:R-:W-:Y:S01]  /*1a1e0*/  STL [R1+0xbf8], R5 ;  /* 0x000bf80501007387 */ /* 0x000fe20000100800 */
[----:B----4-:R-:W-:-:S03]  /*1a1f0*/  F2FP.BF16.F32.PACK_AB R0, R222, R223 ;  /* 0x000000dfde00723e */ /* 0x010fc600000010ff */
[----:B------:R0:W-:Y:S04]  /*1a200*/  STL [R1+0xbf4], R4 ;  /* 0x000bf40401007387 */ /* 0x0001e80000100800 */
[----:B------:R1:W-:Y:S01]  /*1a210*/  STL [R1+0xbf0], R0 ;  /* 0x000bf00001007387 */ /* 0x0003e20000100800 */
[----:B0-----:R-:W-:Y:S02]  /*1a220*/  F2FP.BF16.F32.PACK_AB R4, R114, R220 ;  /* 0x000000dc7204723e */ /* 0x001fe400000010ff */
[----:B-1----:R-:W-:-:S03]  /*1a230*/  F2FP.BF16.F32.PACK_AB R0, R112, R221 ;  /* 0x000000dd7000723e */ /* 0x002fc600000010ff */
[----:B------:R0:W-:Y:S04]  /*1a240*/  STL [R1+0xbec], R4 ;  /* 0x000bec0401007387 */ /* 0x0001e80000100800 */
[----:B------:R1:W-:Y:S01]  /*1a250*/  STL [R1+0xbe8], R0 ;  /* 0x000be80001007387 */ /* 0x0003e20000100800 */
[----:B0-----:R-:W-:Y:S02]  /*1a260*/  F2FP.BF16.F32.PACK_AB R4, R218, R219 ;  /* 0x000000dbda04723e */ /* 0x001fe400000010ff */
[----:B-1----:R-:W-:-:S03]  /*1a270*/  F2FP.BF16.F32.PACK_AB R0, R216, R217 ;  /* 0x000000d9d800723e */ /* 0x002fc600000010ff */
[----:B------:R0:W-:Y:S04]  /*1a280*/  STL [R1+0xbe4], R4 ;  /* 0x000be40401007387 */ /* 0x0001e80000100800 */
[----:B------:R1:W-:Y:S04]  /*1a290*/  STL [R1+0xbe0], R0 ;  /* 0x000be00001007387 */ /* 0x0003e80000100800 */
[----:B------:R-:W1:Y:S04]  /*1a2a0*/  LDL.LU R234, [R1+0x75c] ;  /* 0x00075c0001ea7983 */ /* 0x000e680000300800 */
[----:B------:R-:W2:Y:S04]  /*1a2b0*/  LDL.LU R235, [R1+0x754] ;  /* 0x0007540001eb7983 */ /* 0x000ea80000300800 */
[----:B------:R-:W3:Y:S04]  /*1a2c0*/  LDL.LU R230, [R1+0x354] ;  /* 0x0003540001e67983 */ /* 0x000ee80000300800 */
[----:B------:R-:W3:Y:S04]  /*1a2d0*/  LDL.LU R231, [R1+0xb54] ;  /* 0x000b540001e77983 */ /* 0x000ee80000300800 */
        /* <DEDUP_REMOVED lines=9> */
[----:B------:R-:W-:-:S02]  /*1a370*/  IMAD.MOV.U32 R226, RZ, RZ, R212 ;  /* 0x000000ffffe27224 */ /* 0x000fc400078e00d4 */
[----:B------:R-:W-:Y:S01]  /*1a380*/  IMAD.MOV.U32 R227, RZ, RZ, R213 ;  /* 0x000000ffffe37224 */ /* 0x000fe200078e00d5 */
[----:B------:R-:W4:Y:S04]  /*1a390*/  LDL.LU R217, [R1+0x740] ;  /* 0x0007400001d97983 */ /* 0x000f280000300800 */
[----:B------:R-:W4:Y:S04]  /*1a3a0*/  LDL.LU R212, [R1+0x340] ;  /* 0x0003400001d47983 */ /* 0x000f280000300800 */
[----:B------:R-:W4:Y:S01]  /*1a3b0*/  LDL.LU R213, [R1+0xb40] ;  /* 0x000b400001d57983 */ /* 0x000f220000300800 */
[----:B------:R-:W-:-:S03]  /*1a3c0*/  IMAD.MOV.U32 R220, RZ, RZ, R210 ;  /* 0x000000ffffdc7224 */ /* 0x000fc600078e00d2 */
[----:B------:R-:W4:Y:S01]  /*1a3d0*/  LDL.LU R210, [R1+0x73c] ;  /* 0x00073c0001d27983 */ /* 0x000f220000300800 */
[----:B------:R-:W-:-:S03]  /*1a3e0*/  IMAD.MOV.U32 R221, RZ, RZ, R211 ;  /* 0x000000ffffdd7224 */ /* 0x000fc600078e00d3 */
[----:B------:R-:W4:Y:S04]  /*1a3f0*/  LDL.LU R211, [R1+0x734] ;  /* 0x0007340001d37983 */ /* 0x000f280000300800 */
[----:B------:R-:W4:Y:S04]  /*1a400*/  LDL.LU R206, [R1+0x334] ;  /* 0x0003340001ce7983 */ /* 0x000f280000300800 */
[----:B------:R-:W4:Y:S01]  /*1a410*/  LDL.LU R207, [R1+0xb34] ;  /* 0x000b340001cf7983 */ /* 0x000f220000300800 */
[----:B0-----:R-:W-:Y:S01]  /*1a420*/  F2FP.BF16.F32.PACK_AB R4, R232, R233 ;  /* 0x000000e9e804723e */ /* 0x001fe200000010ff */
[----:B------:R-:W-:-:S02]  /*1a430*/  IMAD.MOV.U32 R238, RZ, RZ, R204 ;  /* 0x000000ffffee7224 */ /* 0x000fc400078e00cc */
[----:B------:R-:W-:Y:S02]  /*1a440*/  IMAD.MOV.U32 R239, RZ, RZ, R205 ;  /* 0x000000ffffef7224 */ /* 0x000fe400078e00cd */
[----:B------:R-:W-:Y:S02]  /*1a450*/  IMAD.MOV.U32 R232, RZ, RZ, R202 ;  /* 0x000000ffffe87224 */ /* 0x000fe400078e00ca */
[----:B------:R-:W-:Y:S01]  /*1a460*/  IMAD.MOV.U32 R233, RZ, RZ, R203 ;  /* 0x000000ffffe97224 */ /* 0x000fe200078e00cb */
[----:B-1----:R-:W-:Y:S02]  /*1a470*/  F2FP.BF16.F32.PACK_AB R0, R111, R234 ;  /* 0x000000ea6f00723e */ /* 0x002fe400000010ff */
[----:B--2---:R-:W-:-:S03]  /*1a480*/  F2FP.BF16.F32.PACK_AB R5, R109, R235 ;  /* 0x000000eb6d05723e */ /* 0x004fc600000010ff */
[----:B------:R3:W-:Y:S04]  /*1a490*/  STL [R1+0xbdc], R0 ;  /* 0x000bdc0001007387 */ /* 0x0007e80000100800 */
[----:B------:R4:W-:Y:S01]  /*1a4a0*/  STL [R1+0xbd8], R5 ;  /* 0x000bd80501007387 */ /* 0x0009e20000100800 */
[----:B---3--:R-:W-:-:S03]  /*1a4b0*/  F2FP.BF16.F32.PACK_AB R0, R230, R231 ;  /* 0x000000e7e600723e */ /* 0x008fc600000010ff */
[----:B------:R-:W-:Y:S04]  /*1a4c0*/  STL [R1+0xbd4], R4 ;  /* 0x000bd40401007387 */ /* 0x000fe80000100800 */
[----:B------:R0:W-:Y:S01]  /*1a4d0*/  STL [R1+0xbd0], R0 ;  /* 0x000bd00001007387 */ /* 0x0001e20000100800 */
[----:B----4-:R-:W-:Y:S02]  /*1a4e0*/  F2FP.BF16.F32.PACK_AB R5, R108, R229 ;  /* 0x000000e56c05723e */ /* 0x010fe400000010ff */
[----:B0-----:R-:W-:Y:S02]  /*1a4f0*/  F2FP.BF16.F32.PACK_AB R0, R110, R228 ;  /* 0x000000e46e00723e */ /* 0x001fe400000010ff */
[----:B------:R-:W-:-:S03]  /*1a500*/  F2FP.BF16.F32.PACK_AB R4, R226, R227 ;  /* 0x000000e3e204723e */ /* 0x000fc600000010ff */
[----:B------:R0:W-:Y:S04]  /*1a510*/  STL [R1+0xbcc], R0 ;  /* 0x000bcc0001007387 */ /* 0x0001e80000100800 */
[----:B------:R1:W-:Y:S01]  /*1a520*/  STL [R1+0xbc8], R5 ;  /* 0x000bc80501007387 */ /* 0x0003e20000100800 */
[----:B0-----:R-:W-:-:S03]  /*1a530*/  F2FP.BF16.F32.PACK_AB R0, R224, R225 ;  /* 0x000000e1e000723e */ /* 0x001fc600000010ff */
[----:B------:R-:W-:Y:S04]  /*1a540*/  STL [R1+0xbc4], R4 ;  /* 0x000bc40401007387 */ /* 0x000fe80000100800 */
[----:B------:R0:W-:Y:S01]  /*1a550*/  STL [R1+0xbc0], R0 ;  /* 0x000bc00001007387 */ /* 0x0001e20000100800 */
[----:B-1----:R-:W-:Y:S02]  /*1a560*/  F2FP.BF16.F32.PACK_AB R5, R105, R223 ;  /* 0x000000df6905723e */ /* 0x002fe400000010ff */
        /* <DEDUP_REMOVED lines=19> */
[----:B------:R-:W-:Y:S01]  /*1a6a0*/  STL [R1+0xb98], R5 ;  /* 0x000b980501007387 */ /* 0x000fe20000100800 */
[----:B0-----:R-:W-:-:S03]  /*1a6b0*/  F2FP.BF16.F32.PACK_AB R0, R206, R207 ;  /* 0x000000cfce00723e */ /* 0x001fc600000010ff */
[----:B------:R0:W-:Y:S04]  /*1a6c0*/  STL [R1+0xb94], R4 ;  /* 0x000b940401007387 */ /* 0x0001e80000100800 */
[----:B------:R1:W-:Y:S04]  /*1a6d0*/  STL [R1+0xb90], R0 ;  /* 0x000b900001007387 */ /* 0x0003e80000100800 */
[----:B------:R-:W2:Y:S04]  /*1a6e0*/  LDL.LU R240, [R1+0x738] ;  /* 0x0007380001f07983 */ /* 0x000ea80000300800 */
[----:B------:R-:W1:Y:S04]  /*1a6f0*/  LDL.LU R241, [R1+0x730] ;  /* 0x0007300001f17983 */ /* 0x000e680000300800 */
        /* <DEDUP_REMOVED lines=23> */
[----:B------:R-:W-:-:S03]  /*1a870*/  IMAD.MOV.U32 R226, RZ, RZ, R200 ;  /* 0x000000ffffe27224 */ /* 0x000fc600078e00c8 */
        /* <DEDUP_REMOVED lines=14> */
[----:B------:R-:W4:Y:S04]  /*1a960*/  LDL.LU R2, [R1+0x2fc] ;  /* 0x0002fc0001027983 */ /* 0x000f280000300800 */
[----:B------:R-:W4:Y:S04]  /*1a970*/  LDL.LU R3, [R1+0xafc] ;  /* 0x000afc0001037983 */ /* 0x000f280000300800 */
[----:B------:R-:W4:Y:S04]  /*1a980*/  LDL.LU R12, [R1+0x2f4] ;  /* 0x0002f400010c7983 */ /* 0x000f280000300800 */
[----:B------:R-:W4:Y:S01]  /*1a990*/  LDL.LU R13, [R1+0xaf4] ;  /* 0x000af400010d7983 */ /* 0x000f220000300800 */
[----:B0-----:R-:W-:-:S02]  /*1a9a0*/  F2FP.BF16.F32.PACK_AB R4, R238, R239 ;  /* 0x000000efee04723e */ /* 0x001fc400000010ff */
[----:B--2---:R-:W-:Y:S02]  /*1a9b0*/  F2FP.BF16.F32.PACK_AB R5, R102, R240 ;  /* 0x000000f06605723e */ /* 0x004fe400000010ff */
[----:B-1----:R-:W-:-:S03]  /*1a9c0*/  F2FP.BF16.F32.PACK_AB R0, R100, R241 ;  /* 0x000000f16400723e */ /* 0x002fc600000010ff */
[----:B------:R3:W-:Y:S04]  /*1a9d0*/  STL [R1+0xb8c], R5 ;  /* 0x000b8c0501007387 */ /* 0x0007e80000100800 */
[----:B------:R4:W-:Y:S01]  /*1a9e0*/  STL [R1+0xb88], R0 ;  /* 0x000b880001007387 */ /* 0x0009e20000100800 */
[----:B---3--:R-:W-:-:S03]  /*1a9f0*/  F2FP.BF16.F32.PACK_AB R5, R236, R237 ;  /* 0x000000edec05723e */ /* 0x008fc600000010ff */
[----:B------:R0:W-:Y:S01]  /*1aa00*/  STL [R1+0xb84], R4 ;  /* 0x000b840401007387 */ /* 0x0001e20000100800 */
[----:B----4-:R-:W-:-:S03]  /*1aa10*/  F2FP.BF16.F32.PACK_AB R0, R99, R234 ;  /* 0x000000ea6300723e */ /* 0x010fc600000010ff */
[----:B------:R1:W-:Y:S04]  /*1aa20*/  STL [R1+0xb80], R5 ;  /* 0x000b800501007387 */ /* 0x0003e80000100800 */
[----:B------:R2:W-:Y:S01]  /*1aa30*/  STL [R1+0xb7c], R0 ;  /* 0x000b7c0001007387 */ /* 0x0005e20000100800 */
[----:B0-----:R-:W-:Y:S02]  /*1aa40*/  F2FP.BF16.F32.PACK_AB R4, R97, R235 ;  /* 0x000000eb6104723e */ /* 0x001fe400000010ff */
[----:B-1----:R-:W-:-:S03]  /*1aa50*/  F2FP.BF16.F32.PACK_AB R5, R232, R233 ;  /* 0x000000e9e805723e */ /* 0x002fc600000010ff */
[----:B------:R0:W-:Y:S01]  /*1aa60*/  STL [R1+0xb78], R4 ;  /* 0x000b780401007387 */ /* 0x0001e20000100800 */
[----:B--2---:R-:W-:-:S03]  /*1aa70*/  F2FP.BF16.F32.PACK_AB R0, R230, R231 ;  /* 0x000000e7e600723e */ /* 0x004fc600000010ff */
        /* <DEDUP_REMOVED lines=42> */
[----:B------:R-:W-:Y:S01]  /*1ad20*/  STL [R1+0xb20], R5 ;  /* 0x000b200501007387 */ /* 0x000fe20000100800 */
[----:B------:R-:W-:-:S03]  /*1ad30*/  F2FP.BF16.F32.PACK_AB R2, R2, R3 ;  /* 0x000000030202723e */ /* 0x000fc600000010ff */
[----:B------:R1:W-:Y:S01]  /*1ad40*/  STL [R1+0xb1c], R0 ;  /* 0x000b1c0001007387 */ /* 0x0003e20000100800 */
[----:B0-----:R-:W-:-:S05]  /*1ad50*/  F2FP.BF16.F32.PACK_AB R4, R85, R199 ;  /* 0x000000c75504723e */ /* 0x001fca00000010ff */
[----:B------:R-:W-:Y:S01]  /*1ad60*/  STL [R1+0xb18], R4 ;  /* 0x000b180401007387 */ /* 0x000fe20000100800 */
[----:B-1----:R-:W-:-:S03]  /*1ad70*/  F2FP.BF16.F32.PACK_AB R0, R12, R13 ;  /* 0x0000000d0c00723e */ /* 0x002fc600000010ff */
        /* <DEDUP_REMOVED lines=46> */
[----:B0-----:R-:W4:Y:S04]  /*1b060*/  LDL.LU R2, [R1+0x2bc] ;  /* 0x0002bc0001027983 */ /* 0x001f280000300800 */
[----:B------:R-:W4:Y:S04]  /*1b070*/  LDL.LU R3, [R1+0xabc] ;  /* 0x000abc0001037983 */ /* 0x000f280000300800 */
[----:B------:R-:W4:Y:S04]  /*1b080*/  LDL.LU R12, [R1+0x2b4] ;  /* 0x0002b400010c7983 */ /* 0x000f280000300800 */
[----:B------:R-:W4:Y:S01]  /*1b090*/  LDL.LU R13, [R1+0xab4] ;  /* 0x000ab400010d7983 */ /* 0x000f220000300800 */
[----:B--2---:R-:W-:-:S02]  /*1b0a0*/  F2FP.BF16.F32.PACK_AB R5, R86, R240 ;  /* 0x000000f05605723e */ /* 0x004fc400000010ff */
[----:B-1----:R-:W-:-:S03]  /*1b0b0*/  F2FP.BF16.F32.PACK_AB R0, R84, R241 ;  /* 0x000000f15400723e */ /* 0x002fc600000010ff */
[----:B------:R4:W-:Y:S04]  /*1b0c0*/  STL [R1+0xb0c], R5 ;  /* 0x000b0c0501007387 */ /* 0x0009e80000100800 */
[----:B------:R0:W-:Y:S01]  /*1b0d0*/  STL [R1+0xb08], R0 ;  /* 0x000b080001007387 */ /* 0x0001e20000100800 */
[----:B---3--:R-:W-:Y:S02]  /*1b0e0*/  F2FP.BF16.F32.PACK_AB R4, R238, R239 ;  /* 0x000000efee04723e */ /* 0x008fe400000010ff */
[----:B----4-:R-:W-:-:S03]  /*1b0f0*/  F2FP.BF16.F32.PACK_AB R5, R236, R237 ;  /* 0x000000edec05723e */ /* 0x010fc600000010ff */
[----:B------:R1:W-:Y:S01]  /*1b100*/  STL [R1+0xb04], R4 ;  /* 0x000b040401007387 */ /* 0x0003e20000100800 */
[----:B0-----:R-:W-:-:S03]  /*1b110*/  F2FP.BF16.F32.PACK_AB R0, R83, R234 ;  /* 0x000000ea5300723e */ /* 0x001fc600000010ff */
[----:B------:R0:W-:Y:S04]  /*1b120*/  STL [R1+0xb00], R5 ;  /* 0x000b000501007387 */ /* 0x0001e80000100800 */
[----:B------:R2:W-:Y:S01]  /*1b130*/  STL [R1+0xafc], R0 ;  /* 0x000afc0001007387 */ /* 0x0005e20000100800 */
[----:B-1----:R-:W-:Y:S02]  /*1b140*/  F2FP.BF16.F32.PACK_AB R4, R81, R235 ;  /* 0x000000eb5104723e */ /* 0x002fe400000010ff */
[----:B0-----:R-:W-:-:S03]  /*1b150*/  F2FP.BF16.F32.PACK_AB R5, R232, R233 ;  /* 0x000000e9e805723e */ /* 0x001fc600000010ff */
[----:B------:R0:W-:Y:S01]  /*1b160*/  STL [R1+0xaf8], R4 ;  /* 0x000af80401007387 */ /* 0x0001e20000100800 */
[----:B--2---:R-:W-:-:S03]  /*1b170*/  F2FP.BF16.F32.PACK_AB R0, R230, R231 ;  /* 0x000000e7e600723e */ /* 0x004fc600000010ff */
[----:B------:R1:W-:Y:S01]  /*1b180*/  STL [R1+0xaf4], R5 ;  /* 0x000af40501007387 */ /* 0x0003e20000100800 */
[----:B0-----:R-:W-:-:S03]  /*1b190*/  F2FP.BF16.F32.PACK_AB R4, R82, R228 ;  /* 0x000000e45204723e */ /* 0x001fc600000010ff */
[----:B------:R0:W-:Y:S01]  /*1b1a0*/  STL [R1+0xaf0], R0 ;  /* 0x000af00001007387 */ /* 0x0001e20000100800 */
[----:B-1----:R-:W-:-:S03]  /*1b1b0*/  F2FP.BF16.F32.PACK_AB R5, R80, R229 ;  /* 0x000000e55005723e */ /* 0x002fc600000010ff */
        /* <DEDUP_REMOVED lines=38> */
[----:B------:R-:W-:Y:S04]  /*1b420*/  STL [R1+0x7b0], R5 ;  /* 0x0007b00501007387 */ /* 0x000fe80000100800 */
[----:B------:R1:W-:Y:S01]  /*1b430*/  STL [R1+0x7ac], R0 ;  /* 0x0007ac0001007387 */ /* 0x0003e20000100800 */
[----:B0-----:R-:W-:Y:S02]  /*1b440*/  F2FP.BF16.F32.PACK_AB R4, R69, R199 ;  /* 0x000000c74504723e */ /* 0x001fe400000010ff */
[----:B------:R-:W-:-:S03]  /*1b450*/  F2FP.BF16.F32.PACK_AB R2, R2, R3 ;  /* 0x000000030202723e */ /* 0x000fc600000010ff */
        /* <DEDUP_REMOVED lines=280> */
[----:B------:R4:W-:Y:S01]  /*1c5e0*/  STL [R1+0x69c], R4 ;  /* 0x00069c0401007387 */ /* 0x0009e20000100800 */
[----:B---3--:R-:W-:-:S03]  /*1c5f0*/  F2FP.BF16.F32.PACK_AB R5, R240, R241 ;  /* 0x000000f1f005723e */ /* 0x008fc600000010ff */
[----:B------:R0:W-:Y:S01]  /*1c600*/  STL [R1+0x698], R0 ;  /* 0x0006980001007387 */ /* 0x0001e20000100800 */
[----:B----4-:R-:W-:-:S03]  /*1c610*/  F2FP.BF16.F32.PACK_AB R4, R238, R239 ;  /* 0x000000efee04723e */ /* 0x010fc600000010ff */
[----:B------:R1:W-:Y:S01]  /*1c620*/  STL [R1+0x694], R5 ;  /* 0x0006940501007387 */ /* 0x0003e20000100800 */
[----:B0-----:R-:W-:-:S03]  /*1c630*/  F2FP.BF16.F32.PACK_AB R0, R35, R236 ;  /* 0x000000ec2300723e */ /* 0x001fc600000010ff */
[----:B------:R0:W-:Y:S01]  /*1c640*/  STL [R1+0x690], R4 ;  /* 0x0006900401007387 */ /* 0x0001e20000100800 */
[----:B-1----:R-:W-:-:S03]  /*1c650*/  F2FP.BF16.F32.PACK_AB R5, R33, R237 ;  /* 0x000000ed2105723e */ /* 0x002fc600000010ff */
[----:B------:R1:W-:Y:S01]  /*1c660*/  STL [R1+0x68c], R0 ;  /* 0x00068c0001007387 */ /* 0x0003e20000100800 */
[----:B0-----:R-:W-:-:S03]  /*1c670*/  F2FP.BF16.F32.PACK_AB R4, R234, R235 ;  /* 0x000000ebea04723e */ /* 0x001fc600000010ff */
[----:B------:R-:W-:Y:S04]  /*1c680*/  STL [R1+0x688], R5 ;  /* 0x0006880501007387 */ /* 0x000fe80000100800 */
[----:B------:R0:W-:Y:S01]  /*1c690*/  STL [R1+0x684], R4 ;  /* 0x0006840401007387 */ /* 0x0001e20000100800 */
[----:B-1----:R-:W-:Y:S02]  /*1c6a0*/  F2FP.BF16.F32.PACK_AB R0, R232, R233 ;  /* 0x000000e9e800723e */ /* 0x002fe400000010ff */
[----:B0-----:R-:W-:-:S03]  /*1c6b0*/  F2FP.BF16.F32.PACK_AB R4, R34, R230 ;  /* 0x000000e62204723e */ /* 0x001fc600000010ff */
[----:B------:R0:W-:Y:S01]  /*1c6c0*/  STL [R1+0x680], R0 ;  /* 0x0006800001007387 */ /* 0x0001e20000100800 */
[----:B------:R-:W-:-:S03]  /*1c6d0*/  F2FP.BF16.F32.PACK_AB R5, R32, R231 ;  /* 0x000000e72005723e */ /* 0x000fc600000010ff */
[----:B------:R1:W-:Y:S01]  /*1c6e0*/  STL [R1+0x67c], R4 ;  /* 0x00067c0401007387 */ /* 0x0003e20000100800 */
[----:B0-----:R-:W-:-:S03]  /*1c6f0*/  F2FP.BF16.F32.PACK_AB R0, R228, R229 ;  /* 0x000000e5e400723e */ /* 0x001fc600000010ff */
[----:B------:R0:W-:Y:S01]  /*1c700*/  STL [R1+0x678], R5 ;  /* 0x0006780501007387 */ /* 0x0001e20000100800 */
[----:B-1----:R-:W-:-:S03]  /*1c710*/  F2FP.BF16.F32.PACK_AB R4, R226, R227 ;  /* 0x000000e3e204723e */ /* 0x002fc600000010ff */
        /* <DEDUP_REMOVED lines=22> */
[----:B------:R0:W-:Y:S04]  /*1c880*/  STL [R1+0x648], R5 ;  /* 0x0006480501007387 */ /* 0x0001e80000100800 */
[----:B------:R1:W-:Y:S01]  /*1c890*/  STL [R1+0x644], R0 ;  /* 0x0006440001007387 */ /* 0x0003e20000100800 */
[----:B--2---:R-:W-:Y:S02]  /*1c8a0*/  F2FP.BF16.F32.PACK_AB R4, R208, R209 ;  /* 0x000000d1d004723e */ /* 0x004fe400000010ff */
[----:B0-----:R-:W-:-:S03]  /*1c8b0*/  F2FP.BF16.F32.PACK_AB R5, R26, R206 ;  /* 0x000000ce1a05723e */ /* 0x001fc600000010ff */
[----:B------:R0:W-:Y:S01]  /*1c8c0*/  STL [R1+0x640], R4 ;  /* 0x0006400401007387 */ /* 0x0001e20000100800 */
[----:B-1----:R-:W-:-:S03]  /*1c8d0*/  F2FP.BF16.F32.PACK_AB R0, R24, R207 ;  /* 0x000000cf1800723e */ /* 0x002fc600000010ff */
[----:B------:R1:W-:Y:S04]  /*1c8e0*/  STL [R1+0x63c], R5 ;  /* 0x00063c0501007387 */ /* 0x0003e80000100800 */
[----:B------:R2:W-:Y:S01]  /*1c8f0*/  STL [R1+0x638], R0 ;  /* 0x0006380001007387 */ /* 0x0005e20000100800 */
[----:B0-----:R-:W-:-:S05]  /*1c900*/  F2FP.BF16.F32.PACK_AB R4, R204, R205 ;  /* 0x000000cdcc04723e */ /* 0x001fca00000010ff */
[----:B------:R0:W-:Y:S01]  /*1c910*/  STL [R1+0x634], R4 ;  /* 0x0006340401007387 */ /* 0x0001e20000100800 */
[----:B-1----:R-:W-:Y:S02]  /*1c920*/  F2FP.BF16.F32.PACK_AB R5, R202, R203 ;  /* 0x000000cbca05723e */ /* 0x002fe400000010ff */
[----:B--2---:R-:W-:-:S03]  /*1c930*/  F2FP.BF16.F32.PACK_AB R0, R200, R201 ;  /* 0x000000c9c800723e */ /* 0x004fc600000010ff */
[----:B------:R-:W-:Y:S04]  /*1c940*/  STL [R1+0x630], R5 ;  /* 0x0006300501007387 */ /* 0x000fe80000100800 */
[----:B------:R1:W-:Y:S01]  /*1c950*/  STL [R1+0x62c], R0 ;  /* 0x00062c0001007387 */ /* 0x0003e20000100800 */
[----:B0-----:R-:W-:-:S05]  /*1c960*/  F2FP.BF16.F32.PACK_AB R4, R198, R199 ;  /* 0x000000c7c604723e */ /* 0x001fca00000010ff */
[----:B------:R-:W-:Y:S01]  /*1c970*/  STL [R1+0x628], R4 ;  /* 0x0006280401007387 */ /* 0x000fe20000100800 */
[----:B------:R-:W-:-:S03]  /*1c980*/  F2FP.BF16.F32.PACK_AB R2, R2, R3 ;  /* 0x000000030202723e */ /* 0x000fc600000010ff */
[----:B------:R-:W2:Y:S04]  /*1c990*/  LDL.LU R18, [R1+0x1f0] ;  /* 0x0001f00001127983 */ /* 0x000ea80000300800 */
[----:B------:R-:W-:Y:S01]  /*1c9a0*/  STL [R1+0x624], R2 ;  /* 0x0006240201007387 */ /* 0x000fe20000100800 */
[----:B-1----:R-:W-:-:S03]  /*1c9b0*/  F2FP.BF16.F32.PACK_AB R0, R12, R13 ;  /* 0x0000000d0c00723e */ /* 0x002fc600000010ff */
[----:B------:R-:W2:Y:S04]  /*1c9c0*/  LDL.LU R19, [R1+0x9f0] ;  /* 0x0009f00001137983 */ /* 0x000ea80000300800 */
[----:B------:R0:W-:Y:S04]  /*1c9d0*/  STL [R1+0x620], R0 ;  /* 0x0006200001007387 */ /* 0x0001e80000100800 */
[----:B------:R-:W3:Y:S04]  /*1c9e0*/  LDL.LU R16, [R1+0x5f8] ;  /* 0x0005f80001107983 */ /* 0x000ee80000300800 */
[----:B------:R-:W3:Y:S04]  /*1c9f0*/  LDL.LU R17, [R1+0xdf8] ;  /* 0x000df80001117983 */ /* 0x000ee80000300800 */
[----:B------:R-:W4:Y:S04]  /*1ca00*/  LDL.LU R250, [R1+0x5f0] ;  /* 0x0005f00001fa7983 */ /* 0x000f280000300800 */
[----:B------:R-:W4:Y:S04]  /*1ca10*/  LDL.LU R251, [R1+0xdf0] ;  /* 0x000df00001fb7983 */ /* 0x000f280000300800 */
[----:B0-----:R-:W3:Y:S04]  /*1ca20*/  LDL.LU R0, [R1+0x1f8] ;  /* 0x0001f80001007983 */ /* 0x001ee80000300800 */
        /* <DEDUP_REMOVED lines=57> */
[----:B--2---:R-:W-:-:S02]  /*1cdc0*/  F2FP.BF16.F32.PACK_AB R5, R18, R19 ;  /* 0x000000131205723e */ /* 0x004fc400000010ff */
[----:B---3--:R-:W-:Y:S02]  /*1cdd0*/  F2FP.BF16.F32.PACK_AB R4, R0, R4 ;  /* 0x000000040004723e */ /* 0x008fe400000010ff */
[----:B------:R-:W-:-:S03]  /*1cde0*/  F2FP.BF16.F32.PACK_AB R0, R16, R17 ;  /* 0x000000111000723e */ /* 0x000fc600000010ff */
[----:B------:R4:W-:Y:S04]  /*1cdf0*/  STL [R1+0x61c], R4 ;  /* 0x00061c0401007387 */ /* 0x0009e80000100800 */
[----:B------:R-:W-:Y:S01]  /*1ce00*/  STL [R1+0x618], R5 ;  /* 0x0006180501007387 */ /* 0x000fe20000100800 */
[----:B----4-:R-:W-:-:S03]  /*1ce10*/  F2FP.BF16.F32.PACK_AB R4, R250, R251 ;  /* 0x000000fbfa04723e */ /* 0x010fc600000010ff */
[----:B------:R0:W-:Y:S04]  /*1ce20*/  STL [R1+0x614], R0 ;  /* 0x0006140001007387 */ /* 0x0001e80000100800 */
[----:B------:R1:W-:Y:S01]  /*1ce30*/  STL [R1+0x610], R4 ;  /* 0x0006100401007387 */ /* 0x0003e20000100800 */
[----:B0-----:R-:W-:Y:S02]  /*1ce40*/  F2FP.BF16.F32.PACK_AB R0, R248, R249 ;  /* 0x000000f9f800723e */ /* 0x001fe400000010ff */
[----:B-1----:R-:W-:-:S03]  /*1ce50*/  F2FP.BF16.F32.PACK_AB R4, R246, R247 ;  /* 0x000000f7f604723e */ /* 0x002fc600000010ff */
[----:B------:R0:W-:Y:S01]  /*1ce60*/  STL [R1+0x60c], R0 ;  /* 0x00060c0001007387 */ /* 0x0001e20000100800 */
[----:B------:R-:W-:-:S03]  /*1ce70*/  F2FP.BF16.F32.PACK_AB R5, R244, R245 ;  /* 0x000000f5f405723e */ /* 0x000fc600000010ff */
[----:B------:R1:W-:Y:S01]  /*1ce80*/  STL [R1+0x608], R4 ;  /* 0x0006080401007387 */ /* 0x0003e20000100800 */
[----:B0-----:R-:W-:-:S03]  /*1ce90*/  F2FP.BF16.F32.PACK_AB R0, R242, R243 ;  /* 0x000000f3f200723e */ /* 0x001fc600000010ff */
[----:B------:R0:W-:Y:S01]  /*1cea0*/  STL [R1+0x604], R5 ;  /* 0x0006040501007387 */ /* 0x0001e20000100800 */
[----:B-1----:R-:W-:-:S03]  /*1ceb0*/  F2FP.BF16.F32.PACK_AB R4, R240, R241 ;  /* 0x000000f1f004723e */ /* 0x002fc600000010ff */
        /* <DEDUP_REMOVED lines=40> */
[----:B------:R-:W-:Y:S01]  /*1d140*/  STL [R1+0x360], R5 ;  /* 0x0003600501007387 */ /* 0x000fe20000100800 */
[----:B--2---:R-:W-:-:S03]  /*1d150*/  F2FP.BF16.F32.PACK_AB R4, R198, R199 ;  /* 0x000000c7c604723e */ /* 0x004fc600000010ff */
[----:B------:R0:W-:Y:S01]  /*1d160*/  STL [R1+0x33c], R0 ;  /* 0x00033c0001007387 */ /* 0x0001e20000100800 */
[----:B------:R-:W-:-:S03]  /*1d170*/  F2FP.BF16.F32.PACK_AB R2, R2, R3 ;  /* 0x000000030202723e */ /* 0x000fc600000010ff */
[----:B------:R-:W-:Y:S04]  /*1d180*/  STL [R1+0x338], R4 ;  /* 0x0003380401007387 */ /* 0x000fe80000100800 */
[----:B------:R-:W-:Y:S04]  /*1d190*/  STL [R1+0x334], R2 ;  /* 0x0003340201007387 */ /* 0x000fe80000100800 */
[----:B------:R-:W2:Y:S01]  /*1d1a0*/  LDL.LU R250, [R1+0x9b0] ;  /* 0x0009b00001fa7983 */ /* 0x000ea20000300800 */
[----:B0-----:R-:W-:-:S05]  /*1d1b0*/  F2FP.BF16.F32.PACK_AB R0, R12, R13 ;  /* 0x0000000d0c00723e */ /* 0x001fca00000010ff */
[----:B------:R-:W-:Y:S04]  /*1d1c0*/  STL [R1+0x330], R0 ;  /* 0x0003300001007387 */ /* 0x000fe80000100800 */
[----:B--2---:R-:W-:Y:S04]  /*1d1d0*/  STL [R1+0x14dc], R250 ;  /* 0x0014dcfa01007387 */ /* 0x004fe80000100800 */
[----:B------:R-:W2:Y:S04]  /*1d1e0*/  LDL.LU R249, [R1+0xdb8] ;  /* 0x000db80001f97983 */ /* 0x000ea80000300800 */
[----:B--2---:R0:W-:Y:S04]  /*1d1f0*/  STL [R1+0x14d8], R249 ;  /* 0x0014d8f901007387 */ /* 0x0041e80000100800 */
[----:B0-----:R-:W2:Y:S04]  /*1d200*/  LDL.LU R249, [R1+0x1b0] ;  /* 0x0001b00001f97983 */ /* 0x001ea80000300800 */
[----:B------:R-:W3:Y:S04]  /*1d210*/  LDL.LU R248, [R1+0xdb0] ;  /* 0x000db00001f87983 */ /* 0x000ee80000300800 */
[----:B---3--:R0:W-:Y:S04]  /*1d220*/  STL [R1+0x14d4], R248 ;  /* 0x0014d4f801007387 */ /* 0x0081e80000100800 */
[----:B0-----:R-:W3:Y:S04]  /*1d230*/  LDL.LU R248, [R1+0x5b8] ;  /* 0x0005b80001f87983 */ /* 0x001ee80000300800 */
[----:B------:R-:W4:Y:S04]  /*1d240*/  LDL.LU R247, [R1+0x9ac] ;  /* 0x0009ac0001f77983 */ /* 0x000f280000300800 */
[----:B----4-:R0:W-:Y:S04]  /*1d250*/  STL [R1+0x14d0], R247 ;  /* 0x0014d0f701007387 */ /* 0x0101e80000100800 */
[----:B0-----:R-:W4:Y:S04]  /*1d260*/  LDL.LU R247, [R1+0x5b0] ;  /* 0x0005b00001f77983 */ /* 0x001f280000300800 */
        /* <DEDUP_REMOVED lines=168> */
[----:B---3--:R0:W-:Y:S04]  /*1dcf0*/  STL [R1+0x13b8], R168 ;  /* 0x0013b8a801007387 */ /* 0x0081e80000100800 */
[----:B0-----:R-:W3:Y:S04]  /*1dd00*/  LDL.LU R168, [R1+0x120] ;  /* 0x0001200001a87983 */ /* 0x001ee80000300800 */
        /* <DEDUP_REMOVED lines=106> */
[----:B------:R-:W2:Y:S01]  /*1e3b0*/  LDL.LU R88, [R1+0xcc4] ;  /* 0x000cc40001587983 */ /* 0x000ea20000300800 */
[----:B------:R-:W-:-:S03]  /*1e3c0*/  IMAD.MOV.U32 R250, RZ, RZ, R15 ;  /* 0x000000fffffa7224 */ /* 0x000fc600078e000f */
[----:B--2---:R0:W-:Y:S04]  /*1e3d0*/  STL [R1+0x1304], R88 ;  /* 0x0013045801007387 */ /* 0x0041e80000100800 */
[----:B0-----:R-:W2:Y:S04]  /*1e3e0*/  LDL.LU R88, [R1+0x4cc] ;  /* 0x0004cc0001587983 */ /* 0x001ea80000300800 */
[----:B------:R-:W3:Y:S01]  /*1e3f0*/  LDL.LU R15, [R1+0x8c8] ;  /* 0x0008c800010f7983 */ /* 0x000ee20000300800 */
[----:B------:R-:W-:-:S03]  /*1e400*/  IMAD.MOV.U32 R251, RZ, RZ, R14 ;  /* 0x000000fffffb7224 */ /* 0x000fc600078e000e */
        /* <DEDUP_REMOVED lines=23> */
[----:B------:R-:W4:Y:S04]  /*1e580*/  LDL.LU R16, [R1+0xcb4] ;  /* 0x000cb40001107983 */ /* 0x000f280000300800 */
[----:B------:R-:W4:Y:S04]  /*1e590*/  LDL.LU R22, [R1+0xb8] ;  /* 0x0000b80001167983 */ /* 0x000f280000300800 */
[----:B------:R-:W4:Y:S04]  /*1e5a0*/  LDL.LU R21, [R1+0xb0] ;  /* 0x0000b00001157983 */ /* 0x000f280000300800 */
[----:B------:R-:W4:Y:S04]  /*1e5b0*/  LDL.LU R20, [R1+0x4b8] ;  /* 0x0004b80001147983 */ /* 0x000f280000300800 */
        /* <DEDUP_REMOVED lines=127> */
[----:B------:R-:W-:-:S03]  /*1edb0*/  F2FP.BF16.F32.PACK_AB R251, R250, R251 ;  /* 0x000000fbfafb723e */ /* 0x000fc600000010ff */
        /* <DEDUP_REMOVED lines=79> */
[----:B------:R-:W3:Y:S02]  /*1f2b0*/  LDL.LU R250, [R1+0x14dc] ;  /* 0x0014dc0001fa7983 */ /* 0x000ee40000300800 */
[----:B---3--:R-:W-:-:S02]  /*1f2c0*/  F2FP.BF16.F32.PACK_AB R250, R249, R250 ;  /* 0x000000faf9fa723e */ /* 0x008fc400000010ff */
[----:B------:R-:W3:Y:S02]  /*1f2d0*/  LDL.LU R249, [R1+0x14d8] ;  /* 0x0014d80001f97983 */ /* 0x000ee40000300800 */
[----:B---3--:R-:W-:Y:S02]  /*1f2e0*/  F2FP.BF16.F32.PACK_AB R249, R248, R249 ;  /* 0x000000f9f8f9723e */ /* 0x008fe400000010ff */
[----:B------:R-:W3:Y:S02]  /*1f2f0*/  LDL.LU R248, [R1+0x14d4] ;  /* 0x0014d40001f87983 */ /* 0x000ee40000300800 */
[----:B---3--:R-:W-:Y:S02]  /*1f300*/  F2FP.BF16.F32.PACK_AB R248, R247, R248 ;  /* 0x000000f8f7f8723e */ /* 0x008fe400000010ff */
        /* <DEDUP_REMOVED lines=336> */
[----:B------:R-:W4:Y:S02]  /*20810*/  LDL.LU R79, [R1+0x1230] ;  /* 0x00123000014f7983 */ /* 0x000f240000300800 */
[----:B----4-:R-:W-:-:S02]  /*20820*/  F2FP.BF16.F32.PACK_AB R79, R78, R79 ;  /* 0x0000004f4e4f723e */ /* 0x010fc400000010ff */
[----:B------:R-:W2:Y:S02]  /*20830*/  LDL.LU R78, [R1+0x122c] ;  /* 0x00122c00014e7983 */ /* 0x000ea40000300800 */
[----:B--2---:R-:W-:Y:S02]  /*20840*/  F2FP.BF16.F32.PACK_AB R78, R195, R78 ;  /* 0x0000004ec34e723e */ /* 0x004fe400000010ff */
[----:B------:R-:W2:Y:S01]  /*20850*/  LDL.LU R195, [R1+0x1228] ;  /* 0x0012280001c37983 */ /* 0x000ea20000300800 */
[----:B------:R-:W-:Y:S02]  /*20860*/  F2FP.BF16.F32.PACK_AB R76, R252, R76 ;  /* 0x0000004cfc4c723e */ /* 0x000fe400000010ff */
[----:B------:R-:W-:Y:S02]  /*20870*/  F2FP.BF16.F32.PACK_AB R83, R193, R83 ;  /* 0x00000053c153723e */ /* 0x000fe400000010ff */
[----:B------:R-:W-:Y:S02]  /*20880*/  F2FP.BF16.F32.PACK_AB R82, R194, R82 ;  /* 0x00000052c252723e */ /* 0x000fe400000010ff */
[----:B------:R-:W-:-:S02]  /*20890*/  F2FP.BF16.F32.PACK_AB R81, R191, R81 ;  /* 0x00000051bf51723e */ /* 0x000fc400000010ff */
[----:B------:R-:W-:Y:S02]  /*208a0*/  F2FP.BF16.F32.PACK_AB R80, R192, R80 ;  /* 0x00000050c050723e */ /* 0x000fe400000010ff */
[----:B------:R-:W-:Y:S02]  /*208b0*/  F2FP.BF16.F32.PACK_AB R87, R159, R87 ;  /* 0x000000579f57723e */ /* 0x000fe400000010ff */
        /* <DEDUP_REMOVED lines=10> */
[----:B--2---:R-:W-:Y:S02]  /*20960*/  F2FP.BF16.F32.PACK_AB R77, R195, R77 ;  /* 0x0000004dc34d723e */ /* 0x004fe400000010ff */
[----:B------:R-:W2:Y:S04]  /*20970*/  LDL.LU R195, [R1+0x1224] ;  /* 0x0012240001c37983 */ /* 0x000ea80000300800 */
        /* <DEDUP_REMOVED lines=13> */
[----:B------:R0:W5:Y:S04]  /*20a50*/  LDL.LU R9, [R1+0x11ec] ;  /* 0x0011ec0001097983 */ /* 0x0001680000300800 */
[----:B------:R0:W5:Y:S04]  /*20a60*/  LDL.LU R8, [R1+0x11e8] ;  /* 0x0011e80001087983 */ /* 0x0001680000300800 */
[----:B------:R0:W5:Y:S01]  /*20a70*/  LDL.LU R7, [R1+0x11e4] ;  /* 0x0011e40001077983 */ /* 0x0001620000300800 */
        /* <DEDUP_REMOVED lines=22> */
[----:B--2---:R-:W-:Y:S02]  /*20be0*/  F2FP.BF16.F32.PACK_AB R150, R252, R195 ;  /* 0x000000c3fc96723e */ /* 0x004fe400000010ff */
[----:B---3--:R-:W-:Y:S02]  /*20bf0*/  F2FP.BF16.F32.PACK_AB R149, R194, R193 ;  /* 0x000000c1c295723e */ /* 0x008fe400000010ff */
[----:B----4-:R-:W-:-:S02]  /*20c00*/  F2FP.BF16.F32.PACK_AB R148, R192, R191 ;  /* 0x000000bfc094723e */ /* 0x010fc400000010ff */
[----:B------:R-:W-:Y:S02]  /*20c10*/  F2FP.BF16.F32.PACK_AB R159, R190, R159 ;  /* 0x0000009fbe9f723e */ /* 0x000fe400000010ff */
[----:B------:R-:W-:Y:S02]  /*20c20*/  F2FP.BF16.F32.PACK_AB R158, R189, R158 ;  /* 0x0000009ebd9e723e */ /* 0x000fe400000010ff */
[----:B------:R-:W-:Y:S02]  /*20c30*/  F2FP.BF16.F32.PACK_AB R157, R188, R157 ;  /* 0x0000009dbc9d723e */ /* 0x000fe400000010ff */
[----:B0-----:R-:W-:-:S07]  /*20c40*/  F2FP.BF16.F32.PACK_AB R156, R156, R11 ;  /* 0x0000000b9c9c723e */ /* 0x001fce00000010ff */
.L_x_0:
[----:B------:R0:W-:Y:S01]  /*20c50*/  STL [R1+0x12a4], R72 ;  /* 0x0012a44801007387 */ /* 0x0001e20000100800 */
[----:B------:R-:W1:Y:S01]  /*20c60*/  LDC R66, c[0x0][0x244] ;  /* 0x00009100ff427b82 */ /* 0x000e620000000800 */
[C---:B-----5:R-:W-:Y:S01]  /*20c70*/  VIADD R64, R7.reuse, 0x137 ;  /* 0x0000013707407836 */ /* 0x060fe20000000000 */
[----:B------:R-:W-:Y:S01]  /*20c80*/  ULDC.64 UR10, c[0x0][0x228] ;  /* 0x00008a00000a7ab9 */ /* 0x000fe20000000a00 */
[----:B------:R3:W-:Y:S01]  /*20c90*/  STL [R1+0x12a0], R71 ;  /* 0x0012a04701007387 */ /* 0x0007e20000100800 */
[C---:B------:R-:W-:Y:S01]  /*20ca0*/  VIADD R2, R7.reuse, 0x135 ;  /* 0x0000013507027836 */ /* 0x040fe20000000000 */
[----:B------:R-:W-:Y:S01]  /*20cb0*/  ULDC.64 UR12, c[0x0][0x228] ;  /* 0x00008a00000c7ab9 */ /* 0x000fe20000000a00 */
[----:B------:R-:W-:Y:S01]  /*20cc0*/  ISETP.GE.AND P5, PT, R64, UR11, PT ;  /* 0x0000000b40007c0c */ /* 0x000fe2000bfa6270 */
[----:B------:R4:W-:Y:S01]  /*20cd0*/  STL [R1+0x129c], R70 ;  /* 0x00129c4601007387 */ /* 0x0009e20000100800 */
[----:B------:R-:W-:Y:S01]  /*20ce0*/  ULDC UR5, c[0x0][0x244] ;  /* 0x0000910000057ab9 */ /* 0x000fe20000000800 */
[----:B------:R-:W-:Y:S01]  /*20cf0*/  VIADD R65, R7, 0x136 ;  /* 0x0000013607417836 */ /* 0x000fe20000000000 */
[----:B------:R-:W-:Y:S01]  /*20d00*/  ISETP.GE.AND P1, PT, R2, UR13, PT ;  /* 0x0000000d02007c0c */ /* 0x000fe2000bf26270 */
[----:B------:R2:W-:Y:S01]  /*20d10*/  STL [R1+0x1298], R69 ;  /* 0x0012984501007387 */ /* 0x0005e20000100800 */
[----:B------:R-:W-:Y:S01]  /*20d20*/  ULDC.64 UR6, c[0x0][0x228] ;  /* 0x00008a0000067ab9 */ /* 0x000fe20000000a00 */
[C---:B------:R-:W-:Y:S01]  /*20d30*/  IMAD R2, R8.reuse, UR5, RZ ;  /* 0x0000000508027c24 */ /* 0x040fe2000f8e02ff */
[----:B------:R-:W-:Y:S01]  /*20d40*/  ISETP.LT.AND P6, PT, R9, UR10, !P5 ;  /* 0x0000000a09007c0c */ /* 0x000fe2000efc1270 */
[----:B------:R2:W-:Y:S01]  /*20d50*/  STL [R1+0x1294], R68 ;  /* 0x0012944401007387 */ /* 0x0005e20000100800 */
[----:B------:R-:W-:Y:S01]  /*20d60*/  ISETP.LT.AND P5, PT, R8, UR12, !P5 ;  /* 0x0000000c08007c0c */ /* 0x000fe2000efa1270 */
[----:B------:R-:W-:Y:S01]  /*20d70*/  VIADD R64, R7, 0x134 ;  /* 0x0000013407407836 */ /* 0x000fe20000000000 */
[----:B------:R-:W-:Y:S01]  /*20d80*/  ULDC.64 UR14, c[0x0][0x228] ;  /* 0x00008a00000e7ab9 */ /* 0x000fe20000000a00 */
[----:B------:R2:W-:Y:S01]  /*20d90*/  STL [R1+0x1290], R63 ;  /* 0x0012903f01007387 */ /* 0x0005e20000100800 */
[----:B------:R-:W-:Y:S01]  /*20da0*/  ULDC.64 UR8, c[0x0][0x220] ;  /* 0x0000880000087ab9 */ /* 0x000fe20000000a00 */
[----:B------:R-:W-:Y:S01]  /*20db0*/  LOP3.LUT R3, R3, 0x7fffffff, RZ, 0xc0, !PT ;  /* 0x7fffffff03037812 */ /* 0x000fe200078ec0ff */
[----:B------:R-:W-:Y:S01]  /*20dc0*/  ULDC.64 UR12, c[0x0][0x228] ;  /* 0x00008a00000c7ab9 */ /* 0x000fe20000000a00 */
[----:B------:R2:W-:Y:S01]  /*20dd0*/  STL [R1+0x128c], R62 ;  /* 0x00128c3e01007387 */ /* 0x0005e20000100800 */
[----:B------:R-:W-:Y:S01]  /*20de0*/  ISETP.GE.AND P0, PT, R64, UR15, PT ;  /* 0x0000000f40007c0c */ /* 0x000fe2000bf06270 */
[----:B------:R-:W-:Y:S01]  /*20df0*/  ULDC.64 UR28, c[0x0][0x228] ;  /* 0x00008a00001c7ab9 */ /* 0x000fe20000000a00 */
[C---:B0-----:R-:W-:Y:S01]  /*20e00*/  VIADD R72, R7.reuse, 0x133 ;  /* 0x0000013307487836 */ /* 0x041fe20000000000 */
[----:B------:R-:W-:Y:S01]  /*20e10*/  STL [R1+0x1288], R61 ;  /* 0x0012883d01007387 */ /* 0x000fe20000100800 */
[----:B---3--:R-:W-:Y:S01]  /*20e20*/  VIADD R71, R7, 0x131 ;  /* 0x0000013107477836 */ /* 0x008fe20000000000 */
[----:B------:R-:W-:Y:S01]  /*20e30*/  @P5 LOP3.LUT R3, R3, 0x80000000, RZ, 0xfc, !PT ;  /* 0x8000000003035812 */ /* 0x000fe200078efcff */
[----:B------:R-:W-:Y:S01]  /*20e40*/  ULDC.64 UR20, c[0x0][0x228] ;  /* 0x00008a0000147ab9 */ /* 0x000fe20000000a00 */
[----:B------:R0:W-:Y:S01]  /*20e50*/  STL [R1+0x1284], R60 ;  /* 0x0012843c01007387 */ /* 0x0001e20000100800 */
[----:B----4-:R-:W-:Y:S01]  /*20e60*/  VIADD R70, R7, 0x12f ;  /* 0x0000012f07467836 */ /* 0x010fe20000000000 */
[----:B------:R-:W-:Y:S01]  /*20e70*/  LOP3.LUT R3, R3, 0xbfffffff, RZ, 0xc0, !PT ;  /* 0xbfffffff03037812 */ /* 0x000fe200078ec0ff */
[----:B------:R-:W-:Y:S01]  /*20e80*/  ULDC.64 UR16, c[0x0][0x228] ;  /* 0x00008a0000107ab9 */ /* 0x000fe20000000a00 */
[----:B------:R-:W-:Y:S01]  /*20e90*/  STL [R1+0x1280], R51 ;  /* 0x0012803301007387 */ /* 0x000fe20000100800 */
[C---:B--2---:R-:W-:Y:S01]  /*20ea0*/  VIADD R69, R7.reuse, 0x12d ;  /* 0x0000012d07457836 */ /* 0x044fe20000000000 */
[----:B------:R-:W-:Y:S01]  /*20eb0*/  ULDC.64 UR26, c[0x0][0x228] ;  /* 0x00008a00001a7ab9 */ /* 0x000fe20000000a00 */
[----:B------:R-:W-:Y:S01]  /*20ec0*/  ULDC UR25, c[0x0][0x248] ;  /* 0x0000920000197ab9 */ /* 0x000fe20000000800 */
[----:B------:R2:W-:Y:S01]  /*20ed0*/  STL [R1+0x127c], R50 ;  /* 0x00127c3201007387 */ /* 0x0005e20000100800 */
[C---:B------:R-:W-:Y:S01]  /*20ee0*/  VIADD R68, R7.reuse, 0x12b ;  /* 0x0000012b07447836 */ /* 0x040fe20000000000 */
[----:B------:R-:W-:Y:S01]  /*20ef0*/  ULDC.64 UR10, c[0x0][0x228] ;  /* 0x00008a00000a7ab9 */ /* 0x000fe20000000a00 */
[C---:B------:R-:W-:Y:S01]  /*20f00*/  VIADD R63, R7.reuse, 0x129 ;  /* 0x00000129073f7836 */ /* 0x040fe20000000000 */
[----:B------:R3:W-:Y:S01]  /*20f10*/  STL [R1+0x1278], R49 ;  /* 0x0012783101007387 */ /* 0x0007e20000100800 */
[----:B------:R-:W-:Y:S01]  /*20f20*/  UMOV UR35, UR10 ;  /* 0x0000000a00237c82 */ /* 0x000fe20008000000 */
[----:B------:R-:W-:Y:S01]  /*20f30*/  UMOV UR45, UR11 ;  /* 0x0000000b002d7c82 */ /* 0x000fe20008000000 */
[----:B------:R-:W-:Y:S01]  /*20f40*/  ULDC.64 UR10, c[0x0][0x228] ;  /* 0x00008a00000a7ab9 */ /* 0x000fe20000000a00 */
[----:B------:R-:W-:Y:S01]  /*20f50*/  STL [R1+0x1274], R48 ;  /* 0x0012743001007387 */ /* 0x000fe20000100800 */
[----:B------:R-:W-:Y:S01]  /*20f60*/  ULDC UR24, c[0x0][0x248] ;  /* 0x0000920000187ab9 */ /* 0x000fe20000000800 */
[----:B------:R-:W-:Y:S01]  /*20f70*/  ULDC.64 UR18, c[0x0][0x228] ;  /* 0x00008a0000127ab9 */ /* 0x000fe20000000a00 */
[C---:B------:R-:W-:Y:S01]  /*20f80*/  VIADD R62, R7.reuse, 0x127 ;  /* 0x00000127073e7836 */ /* 0x040fe20000000000 */
[----:B------:R-:W-:Y:S01]  /*20f90*/  STL [R1+0x1270], R47 ;  /* 0x0012702f01007387 */ /* 0x000fe20000100800 */
[----:B------:R-:W-:Y:S01]  /*20fa0*/  UMOV UR33, UR19 ;  /* 0x0000001300217c82 */ /* 0x000fe20008000000 */
[----:B------:R-:W-:Y:S01]  /*20fb0*/  ULDC UR31, c[0x0][0x248] ;  /* 0x00009200001f7ab9 */ /* 0x000fe20000000800 */
[----:B------:R-:W-:Y:S01]  /*20fc0*/  ULDC.64 UR48, c[0x0][0x228] ;  /* 0x00008a0000307ab9 */ /* 0x000fe20000000a00 */
[----:B------:R4:W-:Y:S01]  /*20fd0*/  STL [R1+0x126c], R46 ;  /* 0x00126c2e01007387 */ /* 0x0009e20000100800 */
[----:B0-----:R-:W-:Y:S01]  /*20fe0*/  MOV R60, UR31 ;  /* 0x0000001f003c7c02 */ /* 0x001fe20008000f00 */
[----:B------:R-:W-:Y:S01]  /*20ff0*/  UMOV UR31, UR48 ;  /* 0x00000030001f7c82 */ /* 0x000fe20008000000 */
[C---:B------:R-:W-:Y:S01]  /*21000*/  VIADD R61, R7.reuse, 0x125 ;  /* 0x00000125073d7836 */ /* 0x040fe20000000000 */
[----:B------:R0:W-:Y:S01]  /*21010*/  STL [R1+0x1268], R45 ;  /* 0x0012682d01007387 */ /* 0x0001e20000100800 */
[----:B------:R-:W-:Y:S01]  /*21020*/  ULDC UR30, c[0x0][0x248] ;  /* 0x00009200001e7ab9 */ /* 0x000fe20000000800 */
[C---:B--2---:R-:W-:Y:S01]  /*21030*/  VIADD R50, R7.reuse, 0x123 ;  /* 0x0000012307327836 */ /* 0x044fe20000000000 */
[----:B------:R-:W-:Y:S01]  /*21040*/  MOV R51, UR30 ;  /* 0x0000001e00337c02 */ /* 0x000fe20008000f00 */
[----:B------:R2:W-:Y:S01]  /*21050*/  STL [R1+0x1264], R44 ;  /* 0x0012642c01007387 */ /* 0x0005e20000100800 */
[C---:B---3--:R-:W-:Y:S01]  /*21060*/  VIADD R49, R7.reuse, 0x121 ;  /* 0x0000012107317836 */ /* 0x048fe20000000000 */
[----:B----4-:R-:W-:Y:S01]  /*21070*/  MOV R46, UR25 ;  /* 0x00000019002e7c02 */ /* 0x010fe20008000f00 */
[C---:B------:R-:W-:Y:S01]  /*21080*/  VIADD R48, R7.reuse, 0x11f ;  /* 0x0000011f07307836 */ /* 0x040fe20000000000 */
[----:B------:R3:W-:Y:S01]  /*21090*/  STL [R1+0x1260], R43 ;  /* 0x0012602b01007387 */ /* 0x0007e20000100800 */
[C---:B------:R-:W-:Y:S01]  /*210a0*/  VIADD R47, R7.reuse, 0x11d ;  /* 0x0000011d072f7836 */ /* 0x040fe20000000000 */
[----:B0-----:R-:W-:Y:S01]  /*210b0*/  MOV R45, UR24 ;  /* 0x00000018002d7c02 */ /* 0x001fe20008000f00 */
[----:B------:R-:W-:Y:S01]  /*210c0*/  UMOV UR24, UR18 ;  /* 0x0000001200187c82 */ /* 0x000fe20008000000 */
[----:B------:R0:W-:Y:S01]  /*210d0*/  STL [R1+0x125c], R42 ;  /* 0x00125c2a01007387 */ /* 0x0001e20000100800 */
[----:B------:R-:W-:Y:S01]  /*210e0*/  ULDC.64 UR18, c[0x0][0x228] ;  /* 0x00008a0000127ab9 */ /* 0x000fe20000000a00 */
[C---:B--2---:R-:W-:Y:S01]  /*210f0*/  VIADD R44, R7.reuse, 0x11b ;  /* 0x0000011b072c7836 */ /* 0x044fe20000000000 */
[----:B------:R-:W-:Y:S01]  /*21100*/  LOP3.LUT R6, R6, 0x7fffffff, RZ, 0xc0, !PT ;  /* 0x7fffffff06067812 */ /* 0x000fe200078ec0ff */
[----:B------:R2:W-:Y:S01]  /*21110*/  STL [R1+0x1258], R41 ;  /* 0x0012582901007387 */ /* 0x0005e20000100800 */
[----:B------:R-:W-:Y:S01]  /*21120*/  ULDC UR5, c[0x0][0x248] ;  /* 0x0000920000057ab9 */ /* 0x000fe20000000800 */
[C---:B---3--:R-:W-:Y:S01]  /*21130*/  VIADD R43, R7.reuse, 0x119 ;  /* 0x00000119072b7836 */ /* 0x048fe20000000000 */
[----:B------:R-:W-:Y:S01]  /*21140*/  ULDC UR38, c[0x0][0x248] ;  /* 0x0000920000267ab9 */ /* 0x000fe20000000800 */
[----:B------:R3:W-:Y:S01]  /*21150*/  STL [R1+0x1254], R40 ;  /* 0x0012542801007387 */ /* 0x0007e20000100800 */
[----:B------:R-:W-:Y:S01]  /*21160*/  ULDC UR39, c[0x0][0x248] ;  /* 0x0000920000277ab9 */ /* 0x000fe20000000800 */
[C---:B0-----:R-:W-:Y:S01]  /*21170*/  VIADD R42, R7.reuse, 0x117 ;  /* 0x00000117072a7836 */ /* 0x041fe20000000000 */
[----:B------:R-:W-:Y:S01]  /*21180*/  ULDC UR40, c[0x0][0x248] ;  /* 0x0000920000287ab9 */ /* 0x000fe20000000800 */
[----:B------:R0:W-:Y:S01]  /*21190*/  STL [R1+0x1250], R39 ;  /* 0x0012502701007387 */ /* 0x0001e20000100800 */
[----:B------:R-:W-:Y:S01]  /*211a0*/  ULDC UR41, c[0x0][0x248] ;  /* 0x0000920000297ab9 */ /* 0x000fe20000000800 */
[C---:B--2---:R-:W-:Y:S01]  /*211b0*/  VIADD R41, R7.reuse, 0x115 ;  /* 0x0000011507297836 */ /* 0x044fe20000000000 */
[----:B------:R-:W-:Y:S01]  /*211c0*/  ULDC UR42, c[0x0][0x248] ;  /* 0x00009200002a7ab9 */ /* 0x000fe20000000800 */
[----:B------:R2:W-:Y:S01]  /*211d0*/  STL [R1+0x124c], R38 ;  /* 0x00124c2601007387 */ /* 0x0005e20000100800 */
[----:B------:R-:W-:Y:S01]  /*211e0*/  ULDC UR43, c[0x0][0x248] ;  /* 0x00009200002b7ab9 */ /* 0x000fe20000000800 */
[C---:B---3--:R-:W-:Y:S01]  /*211f0*/  VIADD R40, R7.reuse, 0x113 ;  /* 0x0000011307287836 */ /* 0x048fe20000000000 */
[----:B------:R-:W-:Y:S01]  /*21200*/  ULDC UR46, c[0x0][0x248] ;  /* 0x00009200002e7ab9 */ /* 0x000fe20000000800 */
[----:B------:R3:W-:Y:S01]  /*21210*/  STL [R1+0x1248], R37 ;  /* 0x0012482501007387 */ /* 0x0007e20000100800 */
[C---:B------:R-:W-:Y:S01]  /*21220*/  VIADD R252, R7.reuse, 0xe1 ;  /* 0x000000e107fc7836 */ /* 0x040fe20000000000 */
[----:B------:R-:W-:Y:S01]  /*21230*/  ULDC UR47, c[0x0][0x248] ;  /* 0x00009200002f7ab9 */ /* 0x000fe20000000800 */
[C---:B0-----:R-:W-:Y:S01]  /*21240*/  VIADD R39, R7.reuse, 0x111 ;  /* 0x0000011107277836 */ /* 0x041fe20000000000 */
[----:B------:R0:W-:Y:S01]  /*21250*/  STL [R1+0x1244], R36 ;  /* 0x0012442401007387 */ /* 0x0001e20000100800 */
[C---:B------:R-:W-:Y:S01]  /*21260*/  VIADD R195, R7.reuse, 0xdf ;  /* 0x000000df07c37836 */ /* 0x040fe20000000000 */
[----:B------:R-:W-:Y:S01]  /*21270*/  ULDC UR50, c[0x0][0x248] ;  /* 0x0000920000327ab9 */ /* 0x000fe20000000800 */
[C---:B--2---:R-:W-:Y:S01]  /*21280*/  VIADD R38, R7.reuse, 0x10f ;  /* 0x0000010f07267836 */ /* 0x044fe20000000000 */
[----:B------:R2:W-:Y:S01]  /*21290*/  STL [R1+0x1240], R35 ;  /* 0x0012402301007387 */ /* 0x0005e20000100800 */
[C---:B------:R-:W-:Y:S01]  /*212a0*/  VIADD R194, R7.reuse, 0xdd ;  /* 0x000000dd07c27836 */ /* 0x040fe20000000000 */
[----:B---3--:R-:W-:Y:S01]  /*212b0*/  MOV R37, UR59 ;  /* 0x0000003b00257c02 */ /* 0x008fe20008000f00 */
[----:B------:R-:W-:Y:S01]  /*212c0*/  ULDC UR51, c[0x0][0x248] ;  /* 0x0000920000337ab9 */ /* 0x000fe20000000800 */
[----:B------:R3:W-:Y:S01]  /*212d0*/  STL [R1+0x123c], R34 ;  /* 0x00123c2201007387 */ /* 0x0007e20000100800 */
[C---:B------:R-:W-:Y:S01]  /*212e0*/  VIADD R193, R7.reuse, 0xdb ;  /* 0x000000db07c17836 */ /* 0x040fe20000000000 */
[----:B0-----:R-:W-:Y:S01]  /*212f0*/  MOV R36, UR58 ;  /* 0x0000003a00247c02 */ /* 0x001fe20008000f00 */
[----:B------:R-:W-:Y:S01]  /*21300*/  ULDC.64 UR58, c[0x0][0x228] ;  /* 0x00008a00003a7ab9 */ /* 0x000fe20000000a00 */
[----:B------:R0:W-:Y:S01]  /*21310*/  STL [R1+0x1238], R33 ;  /* 0x0012382101007387 */ /* 0x0001e20000100800 */
[----:B------:R-:W-:Y:S01]  /*21320*/  UMOV UR30, UR58 ;  /* 0x0000003a001e7c82 */ /* 0x000fe20008000000 */
[----:B------:R-:W-:Y:S01]  /*21330*/  UMOV UR54, UR59 ;  /* 0x0000003b00367c82 */ /* 0x000fe20008000000 */
[----:B------:R-:W-:Y:S01]  /*21340*/  ULDC.64 UR58, c[0x0][0x228] ;  /* 0x00008a00003a7ab9 */ /* 0x000fe20000000a00 */
[----:B------:R4:W-:Y:S01]  /*21350*/  STL [R1+0x1234], R32 ;  /* 0x0012342001007387 */ /* 0x0009e20000100800 */
[C---:B--2---:R-:W-:Y:S01]  /*21360*/  VIADD R35, R7.reuse, 0x10d ;  /* 0x0000010d07237836 */ /* 0x044fe20000000000 */
[----:B------:R-:W-:Y:S01]  /*21370*/  LOP3.LUT R0, R0, 0xfffffffe, RZ, 0xc0, !PT ;  /* 0xfffffffe00007812 */ /* 0x000fe200078ec0ff */
[C---:B---3--:R-:W-:Y:S01]  /*21380*/  VIADD R34, R7.reuse, 0x10b ;  /* 0x0000010b07227836 */ /* 0x048fe20000000000 */
[----:B------:R2:W-:Y:S01]  /*21390*/  STL [R1+0x1230], R31 ;  /* 0x0012301f01007387 */ /* 0x0005e20000100800 */
[----:B------:R-:W-:Y:S01]  /*213a0*/  UMOV UR53, UR59 ;  /* 0x0000003b00357c82 */ /* 0x000fe20008000000 */
[----:B0-----:R-:W-:Y:S01]  /*213b0*/  VIADD R33, R7, 0x109 ;  /* 0x0000010907217836 */ /* 0x001fe20000000000 */
[----:B------:R-:W-:Y:S01]  /*213c0*/  LOP3.LUT R4, R4, 0x7fffffff, RZ, 0xc0, !PT ;  /* 0x7fffffff04047812 */ /* 0x000fe200078ec0ff */
[----:B------:R0:W-:Y:S01]  /*213d0*/  STL [R1+0x122c], R30 ;  /* 0x00122c1e01007387 */ /* 0x0001e20000100800 */
[----:B------:R-:W-:Y:S01]  /*213e0*/  LOP3.LUT R11, R11, 0xffffefff, RZ, 0xc0, !PT ;  /* 0xffffefff0b0b7812 */ /* 0x000fe200078ec0ff */
[----:B----4-:R-:W-:Y:S01]  /*213f0*/  VIADD R32, R7, 0x107 ;  /* 0x0000010707207836 */ /* 0x010fe20000000000 */
[----:B------:R-:W-:Y:S01]  /*21400*/  LOP3.LUT R5, R5, 0x7fffffff, RZ, 0xc0, !PT ;  /* 0x7fffffff05057812 */ /* 0x000fe200078ec0ff */
[----:B------:R3:W-:Y:S01]  /*21410*/  STL [R1+0x1228], R29 ;  /* 0x0012281d01007387 */ /* 0x0007e20000100800 */
[----:B------:R-:W-:-:S02]  /*21420*/  LOP3.LUT R10, R10, 0x7fffffff, RZ, 0xc0, !PT ;  /* 0x7fffffff0a0a7812 */ /* 0x000fc400078ec0ff */
[----:B--2---:R-:W-:Y:S01]  /*21430*/  MOV R31, UR4 ;  /* 0x00000004001f7c02 */ /* 0x004fe20008000f00 */
[----:B------:R2:W-:Y:S01]  /*21440*/  STL [R1+0x1224], R28 ;  /* 0x0012241c01007387 */ /* 0x0005e20000100800 */
[----:B------:R-:W-:Y:S01]  /*21450*/  UMOV UR4, UR7 ;  /* 0x0000000700047c82 */ /* 0x000fe20008000000 */
[----:B0-----:R-:W-:Y:S01]  /*21460*/  VIADD R30, R7, 0xe3 ;  /* 0x000000e3071e7836 */ /* 0x001fe20000000000 */
[----:B------:R-:W-:Y:S01]  /*21470*/  ISETP.GE.AND P2, PT, R65, UR4, PT ;  /* 0x0000000441007c0c */ /* 0x000fe2000bf46270 */
[----:B------:R0:W-:Y:S01]  /*21480*/  STL [R1+0x1220], R27 ;  /* 0x0012201b01007387 */ /* 0x0001e20000100800 */
[----:B-1----:R-:W-:Y:S01]  /*21490*/  IMAD R65, R66, 0x100, R2 ;  /* 0x0000010042417824 */ /* 0x002fe200078e0202 */
[----:B------:R-:W-:Y:S01]  /*214a0*/  LOP3.LUT R52, R52, 0x7fffffff, RZ, 0xc0, !PT ;  /* 0x7fffffff34347812 */ /* 0x000fe200078ec0ff */
[----:B---3--:R-:W-:Y:S01]  /*214b0*/  VIADD R29, R7, 0xe5 ;  /* 0x000000e5071d7836 */ /* 0x008fe20000000000 */
[----:B------:R1:W-:Y:S01]  /*214c0*/  STL [R1+0x121c], R26 ;  /* 0x00121c1a01007387 */ /* 0x0003e20000100800 */
[----:B------:R-:W-:Y:S01]  /*214d0*/  LOP3.LUT R53, R53, 0x7fffffff, RZ, 0xc0, !PT ;  /* 0x7fffffff35357812 */ /* 0x000fe200078ec0ff */
[----:B--2---:R-:W-:Y:S01]  /*214e0*/  VIADD R28, R7, 0xe7 ;  /* 0x000000e7071c7836 */ /* 0x004fe20000000000 */
[----:B------:R-:W-:Y:S01]  /*214f0*/  LEA R64, P3, R65, UR8, 0x1 ;  /* 0x0000000841407c11 */ /* 0x000fe2000f8608ff */
[----:B------:R2:W-:Y:S01]  /*21500*/  STL [R1+0x1218], R25 ;  /* 0x0012181901007387 */ /* 0x0005e20000100800 */
[----:B------:R-:W-:Y:S01]  /*21510*/  LOP3.LUT R54, R54, 0x7fffffff, RZ, 0xc0, !PT ;  /* 0x7fffffff36367812 */ /* 0x000fe200078ec0ff */
[----:B0-----:R-:W-:Y:S01]  /*21520*/  VIADD R27, R7, 0xe9 ;  /* 0x000000e9071b7836 */ /* 0x001fe20000000000 */
[----:B------:R-:W-:Y:S01]  /*21530*/  LEA.HI.X.SX32 R65, R65, UR9, 0x1, P3 ;  /* 0x0000000941417c11 */ /* 0x000fe200098f0eff */
[----:B------:R0:W-:Y:S01]  /*21540*/  STL [R1+0x1214], R24 ;  /* 0x0012141801007387 */ /* 0x0001e20000100800 */
[----:B------:R-:W-:Y:S01]  /*21550*/  ISETP.LT.AND P3, PT, R8, UR12, !P2 ;  /* 0x0000000c08007c0c */ /* 0x000fe2000d761270 */
[----:B------:R-:W-:Y:S01]  /*21560*/  ULDC.64 UR8, c[0x0][0x228] ;  /* 0x00008a0000087ab9 */ /* 0x000fe20000000a00 */
[----:B-1----:R-:W-:Y:S01]  /*21570*/  VIADD R26, R7, 0xeb ;  /* 0x000000eb071a7836 */ /* 0x002fe20000000000 */
[----:B------:R1:W-:Y:S01]  /*21580*/  STL [R1+0x1210], R23 ;  /* 0x0012101701007387 */ /* 0x0003e20000100800 */
[----:B------:R-:W-:Y:S01]  /*21590*/  LOP3.LUT R55, R55, 0x7fffffff, RZ, 0xc0, !PT ;  /* 0x7fffffff37377812 */ /* 0x000fe200078ec0ff */
[----:B--2---:R-:W-:Y:S01]  /*215a0*/  VIADD R25, R7, 0xed ;  /* 0x000000ed07197836 */ /* 0x004fe20000000000 */
[----:B------:R-:W-:Y:S01]  /*215b0*/  LOP3.LUT R56, R56, 0x7fffffff, RZ, 0xc0, !PT ;  /* 0x7fffffff38387812 */ /* 0x000fe200078ec0ff */
[----:B------:R2:W-:Y:S01]  /*215c0*/  STL [R1+0x120c], R22 ;  /* 0x00120c1601007387 */ /* 0x0005e20000100800 */
[----:B------:R-:W-:Y:S01]  /*215d0*/  LOP3.LUT R57, R57, 0x7fffffff, RZ, 0xc0, !PT ;  /* 0x7fffffff39397812 */ /* 0x000fe200078ec0ff */
[----:B0-----:R-:W-:Y:S01]  /*215e0*/  VIADD R24, R7, 0xef ;  /* 0x000000ef07187836 */ /* 0x001fe20000000000 */
[----:B------:R-:W-:Y:S01]  /*215f0*/  LOP3.LUT R58, R58, 0x7fffffff, RZ, 0xc0, !PT ;  /* 0x7fffffff3a3a7812 */ /* 0x000fe200078ec0ff */
[----:B------:R0:W-:Y:S01]  /*21600*/  STL [R1+0x1208], R21 ;  /* 0x0012081501007387 */ /* 0x0001e20000100800 */
[----:B------:R-:W-:Y:S01]  /*21610*/  LOP3.LUT R59, R59, 0x7fffffff, RZ, 0xc0, !PT ;  /* 0x7fffffff3b3b7812 */ /* 0x000fe200078ec0ff */
[----:B-1----:R-:W-:Y:S01]  /*21620*/  VIADD R23, R7, 0xf1 ;  /* 0x000000f107177836 */ /* 0x002fe20000000000 */
[----:B------:R-:W-:Y:S01]  /*21630*/  LOP3.LUT R188, R188, 0x7fffffff, RZ, 0xc0, !PT ;  /* 0x7fffffffbcbc7812 */ /* 0x000fe200078ec0ff */
[----:B------:R1:W-:Y:S01]  /*21640*/  STL [R1+0x1204], R20 ;  /* 0x0012041401007387 */ /* 0x0003e20000100800 */
[----:B------:R-:W-:Y:S01]  /*21650*/  LOP3.LUT R189, R189, 0x7fffffff, RZ, 0xc0, !PT ;  /* 0x7fffffffbdbd7812 */ /* 0x000fe200078ec0ff */
[----:B--2---:R-:W-:Y:S01]  /*21660*/  VIADD R22, R7, 0xf3 ;  /* 0x000000f307167836 */ /* 0x004fe20000000000 */
[----:B------:R-:W-:Y:S01]  /*21670*/  LOP3.LUT R190, R190, 0x7fffffff, RZ, 0xc0, !PT ;  /* 0x7fffffffbebe7812 */ /* 0x000fe200078ec0ff */
[----:B------:R2:W-:Y:S01]  /*21680*/  STL [R1+0x1200], R19 ;  /* 0x0012001301007387 */ /* 0x0005e20000100800 */
[----:B------:R-:W-:Y:S01]  /*21690*/  LOP3.LUT R191, R191, 0x7fffffff, RZ, 0xc0, !PT ;  /* 0x7fffffffbfbf7812 */ /* 0x000fe200078ec0ff */
[C---:B0-----:R-:W-:Y:S01]  /*216a0*/  VIADD R21, R7.reuse, 0xf5 ;  /* 0x000000f507157836 */ /* 0x041fe20000000000 */
[----:B------:R-:W-:Y:S01]  /*216b0*/  LOP3.LUT R192, R192, 0x7fffffff, RZ, 0xc0, !PT ;  /* 0x7fffffffc0c07812 */ /* 0x000fe200078ec0ff */
[----:B------:R0:W-:Y:S01]  /*216c0*/  STL [R1+0x11fc], R18 ;  /* 0x0011fc1201007387 */ /* 0x0001e20000100800 */
[----:B------:R-:W-:Y:S01]  /*216d0*/  @P6 LOP3.LUT R0, R0, 0x1, RZ, 0xfc, !PT ;  /* 0x0000000100006812 */ /* 0x000fe200078efcff */
[----:B-1----:R-:W-:-:S02]  /*216e0*/  VIADD R20, R7, 0xf7 ;  /* 0x000000f707147836 */ /* 0x002fc40000000000 */
[----:B------:R1:W-:Y:S01]  /*216f0*/  STL [R1+0x11f8], R17 ;  /* 0x0011f81101007387 */ /* 0x0003e20000100800 */
[----:B--2---:R-:W-:-:S03]  /*21700*/  VIADD R19, R7, 0xf9 ;  /* 0x000000f907137836 */ /* 0x004fc60000000000 */
[----:B------:R2:W-:Y:S01]  /*21710*/  STL [R1+0x11f4], R16 ;  /* 0x0011f41001007387 */ /* 0x0005e20000100800 */
[----:B0-----:R-:W-:-:S03]  /*21720*/  VIADD R18, R7, 0xfb ;  /* 0x000000fb07127836 */ /* 0x001fc60000000000 */
[----:B------:R0:W-:Y:S01]  /*21730*/  STL [R1+0x11f0], R15 ;  /* 0x0011f00f01007387 */ /* 0x0001e20000100800 */
[----:B-1----:R-:W-:-:S03]  /*21740*/  VIADD R17, R7, 0xfd ;  /* 0x000000fd07117836 */ /* 0x002fc60000000000 */
[----:B------:R-:W-:Y:S01]  /*21750*/  STL [R1+0x11ec], R14 ;  /* 0x0011ec0e01007387 */ /* 0x000fe20000100800 */
[----:B--2---:R-:W-:Y:S01]  /*21760*/  IMAD.U32 R16, RZ, RZ, UR6 ;  /* 0x00000006ff107e24 */ /* 0x004fe2000f8e00ff */
[----:B------:R-:W-:Y:S02]  /*21770*/  ULDC.64 UR6, c[0x0][0x220] ;  /* 0x0000880000067ab9 */ /* 0x000fe40000000a00 */
[----:B------:R-:W-:Y:S01]  /*21780*/  STL [R1+0x11e8], R13 ;  /* 0x0011e80d01007387 */ /* 0x000fe20000100800 */
[C---:B------:R-:W-:Y:S01]  /*21790*/  LEA R66, P4, R2.reuse, UR6, 0x1 ;  /* 0x0000000602427c11 */ /* 0x040fe2000f8808ff */
[----:B0-----:R-:W-:Y:S02]  /*217a0*/  VIADD R15, R7, 0xff ;  /* 0x000000ff070f7836 */ /* 0x001fe40000000000 */
[----:B------:R0:W-:Y:S01]  /*217b0*/  STL [R1+0x11e4], R12 ;  /* 0x0011e40c01007387 */ /* 0x0001e20000100800 */
[----:B------:R-:W-:Y:S01]  /*217c0*/  LEA.HI.X.SX32 R67, R2, UR7, 0x1, P4 ;  /* 0x0000000702437c11 */ /* 0x000fe2000a0f0eff */
[----:B------:R-:W-:Y:S01]  /*217d0*/  ULDC.64 UR6, c[0x0][0x228] ;  /* 0x00008a0000067ab9 */ /* 0x000fe20000000a00 */
[C---:B------:R-:W-:Y:S01]  /*217e0*/  ISETP.LT.AND P4, PT, R9.reuse, UR14, !P2 ;  /* 0x0000000e09007c0c */ /* 0x040fe2000d781270 */
[----:B------:R-:W-:Y:S01]  /*217f0*/  UMOV UR23, UR6 ;  /* 0x0000000600177c82 */ /* 0x000fe20008000000 */
[----:B------:R-:W-:Y:S01]  /*21800*/  ULDC.64 UR14, c[0x0][0x228] ;  /* 0x00008a00000e7ab9 */ /* 0x000fe20000000a00 */
[----:B------:R-:W-:Y:S01]  /*21810*/  ISETP.LT.AND P2, PT, R9, UR23, !P1 ;  /* 0x0000001709007c0c */ /* 0x000fe2000cf41270 */
[----:B------:R-:W-:Y:S01]  /*21820*/  UMOV UR36, UR7 ;  /* 0x0000000700247c82 */ /* 0x000fe20008000000 */
[----:B------:R-:W-:Y:S01]  /*21830*/  ISETP.LT.AND P1, PT, R8, UR14, !P1 ;  /* 0x0000000e08007c0c */ /* 0x000fe2000cf21270 */
[----:B------:R-:W-:Y:S01]  /*21840*/  ULDC.64 UR6, c[0x0][0x228] ;  /* 0x00008a0000067ab9 */ /* 0x000fe20000000a00 */
[C---:B0-----:R-:W-:Y:S01]  /*21850*/  VIADD R12, R7.reuse, 0x105 ;  /* 0x00000105070c7836 */ /* 0x041fe20000000000 */
[----:B------:R-:W-:Y:S01]  /*21860*/  UMOV UR22, UR6 ;  /* 0x0000000600167c82 */ /* 0x000fe20008000000 */
[----:B------:R-:W-:Y:S01]  /*21870*/  UMOV UR34, UR7 ;  /* 0x0000000700227c82 */ /* 0x000fe20008000000 */
[----:B------:R-:W-:Y:S01]  /*21880*/  ULDC.64 UR6, c[0x0][0x228] ;  /* 0x00008a0000067ab9 */ /* 0x000fe20000000a00 */
[----:B------:R-:W-:Y:S01]  /*21890*/  VIADD R13, R7, 0x103 ;  /* 0x00000103070d7836 */ /* 0x000fe20000000000 */
[----:B------:R-:W-:Y:S01]  /*218a0*/  UMOV UR44, UR6 ;  /* 0x00000006002c7c82 */ /* 0x000fe20008000000 */
[----:B------:R-:W-:Y:S01]  /*218b0*/  @P4 LOP3.LUT R3, R3, 0x40000000, RZ, 0xfc, !PT ;  /* 0x4000000003034812 */ /* 0x000fe200078efcff */
[----:B------:R-:W-:Y:S01]  /*218c0*/  UMOV UR52, UR7 ;  /* 0x0000000700347c82 */ /* 0x000fe20008000000 */
[----:B------:R-:W-:Y:S01]  /*218d0*/  ULDC.64 UR6, c[0x0][0x228] ;  /* 0x00008a0000067ab9 */ /* 0x000fe20000000a00 */
[----:B------:R-:W-:Y:S01]  /*218e0*/  VIADD R14, R7, 0x101 ;  /* 0x00000101070e7836 */ /* 0x000fe20000000000 */
[----:B------:R-:W-:Y:S01]  /*218f0*/  LOP3.LUT R3, R3, 0xdfffffff, RZ, 0xc0, !PT ;  /* 0xdfffffff03037812 */ /* 0x000fe200078ec0ff */
[----:B------:R-:W-:Y:S01]  /*21900*/  UMOV UR37, UR6 ;  /* 0x0000000600257c82 */ /* 0x000fe20008000000 */
[----:B------:R-:W-:Y:S01]  /*21910*/  UMOV UR57, UR7 ;  /* 0x0000000700397c82 */ /* 0x000fe20008000000 */
[----:B------:R-:W-:Y:S01]  /*21920*/  ULDC.64 UR6, c[0x0][0x228] ;  /* 0x00008a0000067ab9 */ /* 0x000fe20000000a00 */
[----:B------:R-:W-:Y:S01]  /*21930*/  @P3 LOP3.LUT R3, R3, 0x20000000, RZ, 0xfc, !PT ;  /* 0x2000000003033812 */ /* 0x000fe200078efcff */
[----:B------:R-:W-:Y:S01]  /*21940*/  UMOV UR32, UR6 ;  /* 0x0000000600207c82 */ /* 0x000fe20008000000 */
[----:B------:R-:W-:Y:S01]  /*21950*/  UMOV UR55, UR7 ;  /* 0x0000000700377c82 */ /* 0x000fe20008000000 */
[----:B------:R-:W-:Y:S01]  /*21960*/  ULDC.64 UR6, c[0x0][0x228] ;  /* 0x00008a0000067ab9 */ /* 0x000fe20000000a00 */
[----:B------:R-:W-:Y:S01]  /*21970*/  LOP3.LUT R3, R3, 0xefffffff, RZ, 0xc0, !PT ;  /* 0xefffffff03037812 */ /* 0x000fe200078ec0ff */
[----:B------:R-:W-:Y:S01]  /*21980*/  UMOV UR25, UR6 ;  /* 0x0000000600197c82 */ /* 0x000fe20008000000 */
[----:B------:R-:W-:Y:S01]  /*21990*/  UMOV UR4, UR7 ;  /* 0x0000000700047c82 */ /* 0x000fe20008000000 */
[----:B------:R-:W-:Y:S01]  /*219a0*/  ULDC.64 UR6, c[0x0][0x228] ;  /* 0x00008a0000067ab9 */ /* 0x000fe20000000a00 */
[----:B------:R-:W-:Y:S01]  /*219b0*/  @P2 LOP3.LUT R3, R3, 0x10000000, RZ, 0xfc, !PT ;  /* 0x1000000003032812 */ /* 0x000fe200078efcff */
[----:B------:R-:W-:-:S03]  /*219c0*/  VIADD R2, R7, 0xd9 ;  /* 0x000000d907027836 */ /* 0x000fc60000000000 */
[----:B------:R-:W-:-:S04]  /*219d0*/  LOP3.LUT R3, R3, 0xf7ffffff, RZ, 0xc0, !PT ;  /* 0xf7ffffff03037812 */ /* 0x000fc800078ec0ff */
[----:B------:R-:W-:Y:S02]  /*219e0*/  @P1 LOP3.LUT R3, R3, 0x8000000, RZ, 0xfc, !PT ;  /* 0x0800000003031812 */ /* 0x000fe400078efcff */
[----:B------:R-:W-:Y:S01]  /*219f0*/  ISETP.LT.AND P1, PT, R9, UR22, !P0 ;  /* 0x0000001609007c0c */ /* 0x000fe2000c721270 */
[----:B------:R-:W-:Y:S01]  /*21a00*/  ULDC.64 UR22, c[0x0][0x228] ;  /* 0x00008a0000167ab9 */ /* 0x000fe20000000a00 */
[----:B------:R-:W-:Y:S02]  /*21a10*/  ISETP.LT.AND P0, PT, R8, UR28, !P0 ;  /* 0x0000001c08007c0c */ /* 0x000fe4000c701270 */
[----:B------:R-:W-:-:S09]  /*21a20*/  LOP3.LUT R3, R3, 0xfbffffff, RZ, 0xc0, !PT ;  /* 0xfbffffff03037812 */ /* 0x000fd200078ec0ff */
[----:B------:R-:W-:-:S04]  /*21a30*/  @P1 LOP3.LUT R3, R3, 0x4000000, RZ, 0xfc, !PT ;  /* 0x0400000003031812 */ /* 0x000fc800078efcff */
[----:B------:R-:W-:-:S04]  /*21a40*/  LOP3.LUT R3, R3, 0xfdffffff, RZ, 0xc0, !PT ;  /* 0xfdffffff03037812 */ /* 0x000fc800078ec0ff */
[----:B------:R-:W-:Y:S02]  /*21a50*/  @P0 LOP3.LUT R3, R3, 0x2000000, RZ, 0xfc, !PT ;  /* 0x0200000003030812 */ /* 0x000fe400078efcff */
[----:B------:R-:W-:Y:S01]  /*21a60*/  ISETP.GE.AND P0, PT, R72, UR13, PT ;  /* 0x0000000d48007c0c */ /* 0x000fe2000bf06270 */
[----:B------:R-:W-:Y:S01]  /*21a70*/  ULDC.64 UR12, c[0x0][0x228] ;  /* 0x00008a00000c7ab9 */ /* 0x000fe20000000a00 */
[----:B------:R-:W-:Y:S01]  /*21a80*/  LOP3.LUT R3, R3, 0xfeffffff, RZ, 0xc0, !PT ;  /* 0xfeffffff03037812 */ /* 0x000fe200078ec0ff */
[----:B------:R-:W2:Y:S01]  /*21a90*/  LDL.LU R72, [R1+0x12a4] ;  /* 0x0012a40001487983 */ /* 0x000ea20000300800 */
[----:B------:R-:W-:Y:S02]  /*21aa0*/  ISETP.LT.AND P2, PT, R9, UR44, !P0 ;  /* 0x0000002c09007c0c */ /* 0x000fe4000c741270 */
[----:B------:R-:W-:Y:S02]  /*21ab0*/  ISETP.LT.AND P1, PT, R8, UR8, !P0 ;  /* 0x0000000808007c0c */ /* 0x000fe4000c721270 */
[----:B------:R-:W-:Y:S01]  /*21ac0*/  ISETP.GE.AND P0, PT, R71, UR15, PT ;  /* 0x0000000f47007c0c */ /* 0x000fe2000bf06270 */
[----:B------:R-:W-:Y:S01]  /*21ad0*/  ULDC.64 UR14, c[0x0][0x228] ;  /* 0x00008a00000e7ab9 */ /* 0x000fe20000000a00 */
[----:B------:R-:W3:Y:S07]  /*21ae0*/  LDL.LU R71, [R1+0x12a0] ;  /* 0x0012a00001477983 */ /* 0x000eee0000300800 */
[----:B------:R-:W-:-:S04]  /*21af0*/  @P2 LOP3.LUT R3, R3, 0x1000000, RZ, 0xfc, !PT ;  /* 0x0100000003032812 */ /* 0x000fc800078efcff */
[----:B------:R-:W-:-:S04]  /*21b00*/  LOP3.LUT R3, R3, 0xff7fffff, RZ, 0xc0, !PT ;  /* 0xff7fffff03037812 */ /* 0x000fc800078ec0ff */
[----:B------:R-:W-:Y:S02]  /*21b10*/  @P1 LOP3.LUT R3, R3, 0x800000, RZ, 0xfc, !PT ;  /* 0x0080000003031812 */ /* 0x000fe400078efcff */
[----:B------:R-:W-:Y:S02]  /*21b20*/  ISETP.LT.AND P1, PT, R9, UR20, !P0 ;  /* 0x0000001409007c0c */ /* 0x000fe4000c721270 */
[----:B------:R-:W-:Y:S02]  /*21b30*/  ISETP.LT.AND P0, PT, R8, UR37, !P0 ;  /* 0x0000002508007c0c */ /* 0x000fe4000c701270 */
[----:B------:R-:W-:-:S09]  /*21b40*/  LOP3.LUT R3, R3, 0xffbfffff, RZ, 0xc0, !PT ;  /* 0xffbfffff03037812 */ /* 0x000fd200078ec0ff */
[----:B------:R-:W-:-:S04]  /*21b50*/  @P1 LOP3.LUT R3, R3, 0x400000, RZ, 0xfc, !PT ;  /* 0x0040000003031812 */ /* 0x000fc800078efcff */
[----:B------:R-:W-:-:S04]  /*21b60*/  LOP3.LUT R3, R3, 0xffdfffff, RZ, 0xc0, !PT ;  /* 0xffdfffff03037812 */ /* 0x000fc800078ec0ff */
[----:B------:R-:W-:Y:S02]  /*21b70*/  @P0 LOP3.LUT R3, R3, 0x200000, RZ, 0xfc, !PT ;  /* 0x0020000003030812 */ /* 0x000fe400078efcff */
[----:B------:R-:W-:Y:S02]  /*21b80*/  ISETP.GE.AND P0, PT, R70, UR29, PT ;  /* 0x0000001d46007c0c */ /* 0x000fe4000bf06270 */
[----:B------:R-:W-:Y:S01]  /*21b90*/  LOP3.LUT R3, R3, 0xffefffff, RZ, 0xc0, !PT ;  /* 0xffefffff03037812 */ /* 0x000fe200078ec0ff */
[----:B------:R-:W-:Y:S01]  /*21ba0*/  UMOV UR37, UR14 ;  /* 0x0000000e00257c82 */ /* 0x000fe20008000000 */
[----:B------:R-:W-:Y:S01]  /*21bb0*/  ISETP.LT.AND P1, PT, R9, UR16, !P0 ;  /* 0x0000001009007c0c */ /* 0x000fe2000c721270 */
[----:B------:R-:W-:Y:S01]  /*21bc0*/  UMOV UR28, UR15 ;  /* 0x0000000f001c7c82 */ /* 0x000fe20008000000 */
[----:B------:R-:W-:Y:S01]  /*21bd0*/  ISETP.LT.AND P0, PT, R8, UR32, !P0 ;  /* 0x0000002008007c0c */ /* 0x000fe2000c701270 */
[----:B------:R-:W-:Y:S01]  /*21be0*/  ULDC.64 UR14, c[0x0][0x228] ;  /* 0x00008a00000e7ab9 */ /* 0x000fe20000000a00 */
[----:B------:R-:W3:Y:S09]  /*21bf0*/  LDL.LU R70, [R1+0x129c] ;  /* 0x00129c0001467983 */ /* 0x000ef20000300800 */
[----:B------:R-:W-:-:S04]  /*21c00*/  @P1 LOP3.LUT R3, R3, 0x100000, RZ, 0xfc, !PT ;  /* 0x0010000003031812 */ /* 0x000fc800078efcff */
[----:B------:R-:W-:-:S04]  /*21c10*/  LOP3.LUT R3, R3, 0xfff7ffff, RZ, 0xc0, !PT ;  /* 0xfff7ffff03037812 */ /* 0x000fc800078ec0ff */
[----:B------:R-:W-:Y:S02]  /*21c20*/  @P0 LOP3.LUT R3, R3, 0x80000, RZ, 0xfc, !PT ;  /* 0x0008000003030812 */ /* 0x000fe400078efcff */
[----:B------:R-:W-:Y:S01]  /*21c30*/  ISETP.GE.AND P0, PT, R69, UR9, PT ;  /* 0x0000000945007c0c */ /* 0x000fe2000bf06270 */
[----:B------:R-:W-:Y:S01]  /*21c40*/  UMOV UR32, UR58 ;  /* 0x0000003a00207c82 */ /* 0x000fe20008000000 */
[----:B------:R-:W-:Y:S01]  /*21c50*/  LOP3.LUT R3, R3, 0xfffbffff, RZ, 0xc0, !PT ;  /* 0xfffbffff03037812 */ /* 0x000fe200078ec0ff */
[----:B------:R-:W-:Y:S01]  /*21c60*/  ULDC.64 UR8, c[0x0][0x228] ;  /* 0x00008a0000087ab9 */ /* 0x000fe20000000a00 */
[----:B------:R-:W-:Y:S01]  /*21c70*/  ISETP.LT.AND P1, PT, R9, UR26, !P0 ;  /* 0x0000001a09007c0c */ /* 0x000fe2000c721270 */
[----:B------:R-:W-:Y:S01]  /*21c80*/  ULDC.64 UR58, c[0x0][0x228] ;  /* 0x00008a00003a7ab9 */ /* 0x000fe20000000a00 */
[----:B------:R-:W-:Y:S01]  /*21c90*/  ISETP.LT.AND P0, PT, R8, UR25, !P0 ;  /* 0x0000001908007c0c */ /* 0x000fe2000c701270 */
[----:B------:R-:W3:Y:S10]  /*21ca0*/  LDL.LU R69, [R1+0x1298] ;  /* 0x0012980001457983 */ /* 0x000ef40000300800 */
        /* <DEDUP_REMOVED lines=8> */
[----:B------:R-:W-:Y:S01]  /*21d30*/  UMOV UR61, UR59 ;  /* 0x0000003b003d7c82 */ /* 0x000fe20008000000 */
[----:B------:R-:W-:Y:S01]  /*21d40*/  ISETP.LT.AND P1, PT, R8, UR35, !P0 ;  /* 0x0000002308007c0c */ /* 0x000fe2000c721270 */
[----:B------:R-:W3:Y:S01]  /*21d50*/  LDL.LU R68, [R1+0x1294] ;  /* 0x0012940001447983 */ /* 0x000ee20000300800 */
[----:B------:R-:W-:Y:S01]  /*21d60*/  ISETP.GE.AND P0, PT, R63, UR17, PT ;  /* 0x000000113f007c0c */ /* 0x000fe2000bf06270 */
[----:B------:R-:W-:-:S08]  /*21d70*/  ULDC.64 UR16, c[0x0][0x228] ;  /* 0x00008a0000107ab9 */ /* 0x000fd00000000a00 */
[----:B------:R-:W-:Y:S01]  /*21d80*/  @P2 LOP3.LUT R3, R3, 0x10000, RZ, 0xfc, !PT ;  /* 0x0001000003032812 */ /* 0x000fe200078efcff */
[----:B------:R-:W4:Y:S03]  /*21d90*/  LDL.LU R63, [R1+0x1290] ;  /* 0x00129000013f7983 */ /* 0x000f260000300800 */
        /* <DEDUP_REMOVED lines=15> */
[----:B------:R-:W-:Y:S01]  /*21e90*/  UMOV UR58, UR26 ;  /* 0x0000001a003a7c82 */ /* 0x000fe20008000000 */
[----:B------:R-:W-:Y:S01]  /*21ea0*/  ULDC.64 UR16, c[0x0][0x228] ;  /* 0x00008a0000107ab9 */ /* 0x000fe20000000a00 */
[----:B------:R-:W4:Y:S08]  /*21eb0*/  LDL.LU R62, [R1+0x128c] ;  /* 0x00128c00013e7983 */ /* 0x000f300000300800 */
[----:B------:R-:W-:-:S04]  /*21ec0*/  @P1 LOP3.LUT R3, R3, 0x1000, RZ, 0xfc, !PT ;  /* 0x0000100003031812 */ /* 0x000fc800078efcff */
[----:B------:R-:W-:-:S04]  /*21ed0*/  LOP3.LUT R3, R3, 0xfffff7ff, RZ, 0xc0, !PT ;  /* 0xfffff7ff03037812 */ /* 0x000fc800078ec0ff */
[----:B------:R-:W-:Y:S02]  /*21ee0*/  @P0 LOP3.LUT R3, R3, 0x800, RZ, 0xfc, !PT ;  /* 0x0000080003030812 */ /* 0x000fe400078efcff */
[----:B------:R-:W-:Y:S01]  /*21ef0*/  ISETP.GE.AND P0, PT, R61, UR7, PT ;  /* 0x000000073d007c0c */ /* 0x000fe2000bf06270 */
[----:B------:R-:W-:Y:S01]  /*21f00*/  ULDC.64 UR6, c[0x0][0x228] ;  /* 0x00008a0000067ab9 */ /* 0x000fe20000000a00 */
[----:B------:R-:W-:Y:S01]  /*21f10*/  LOP3.LUT R3, R3, 0xfffffbff, RZ, 0xc0, !PT ;  /* 0xfffffbff03037812 */ /* 0x000fe200078ec0ff */
[----:B------:R-:W-:Y:S01]  /*21f20*/  UMOV UR26, UR27 ;  /* 0x0000001b001a7c82 */ /* 0x000fe20008000000 */
[----:B------:R-:W-:Y:S01]  /*21f30*/  ISETP.LT.AND P1, PT, R9, UR22, !P0 ;  /* 0x0000001609007c0c */ /* 0x000fe2000c721270 */
[----:B------:R-:W4:Y:S01]  /*21f40*/  LDL.LU R61, [R1+0x1288] ;  /* 0x00128800013d7983 */ /* 0x000f220000300800 */
[----:B------:R-:W-:Y:S01]  /*21f50*/  ISETP.LT.AND P0, PT, R8, UR30, !P0 ;  /* 0x0000001e08007c0c */ /* 0x000fe2000c701270 */
[----:B------:R-:W-:-:S10]  /*21f60*/  ULDC.64 UR30, c[0x0][0x228] ;  /* 0x00008a00001e7ab9 */ /* 0x000fd40000000a00 */
[----:B------:R-:W-:-:S04]  /*21f70*/  @P1 LOP3.LUT R3, R3, 0x400, RZ, 0xfc, !PT ;  /* 0x0000040003031812 */ /* 0x000fc800078efcff */
[----:B------:R-:W-:-:S04]  /*21f80*/  LOP3.LUT R3, R3, 0xfffffdff, RZ, 0xc0, !PT ;  /* 0xfffffdff03037812 */ /* 0x000fc800078ec0ff */
[----:B------:R-:W-:Y:S02]  /*21f90*/  @P0 LOP3.LUT R3, R3, 0x200, RZ, 0xfc, !PT ;  /* 0x0000020003030812 */ /* 0x000fe400078efcff */
[----:B------:R-:W-:Y:S01]  /*21fa0*/  ISETP.GE.AND P0, PT, R50, UR11, PT ;  /* 0x0000000b32007c0c */ /* 0x000fe2000bf06270 */
[----:B------:R-:W-:Y:S01]  /*21fb0*/  UMOV UR35, UR30 ;  /* 0x0000001e00237c82 */ /* 0x000fe20008000000 */
[----:B------:R-:W-:Y:S01]  /*21fc0*/  LOP3.LUT R3, R3, 0xfffffeff, RZ, 0xc0, !PT ;  /* 0xfffffeff03037812 */ /* 0x000fe200078ec0ff */
[----:B------:R-:W-:Y:S01]  /*21fd0*/  ULDC.64 UR10, c[0x0][0x228] ;  /* 0x00008a00000a7ab9 */ /* 0x000fe20000000a00 */
[----:B------:R-:W-:Y:S02]  /*21fe0*/  ISETP.LT.AND P2, PT, R9, UR12, !P0 ;  /* 0x0000000c09007c0c */ /* 0x000fe4000c741270 */
[----:B------:R-:W-:Y:S02]  /*21ff0*/  ISETP.LT.AND P1, PT, R8, UR37, !P0 ;  /* 0x0000002508007c0c */ /* 0x000fe4000c721270 */
[----:B------:R-:W-:Y:S01]  /*22000*/  ISETP.GE.AND P0, PT, R49, UR19, PT ;  /* 0x0000001331007c0c */ /* 0x000fe2000bf06270 */
[----:B------:R-:W-:-:S08]  /*22010*/  ULDC.64 UR18, c[0x0][0x228] ;  /* 0x00008a0000127ab9 */ /* 0x000fd00000000a00 */
        /* <DEDUP_REMOVED lines=12> */
[----:B------:R-:W-:Y:S01]  /*220e0*/  UMOV UR32, UR19 ;  /* 0x0000001300207c82 */ /* 0x000fe20008000000 */
[----:B------:R-:W-:Y:S01]  /*220f0*/  ISETP.LT.AND P1, PT, R9, UR8, !P0 ;  /* 0x0000000809007c0c */ /* 0x000fe2000c721270 */
[----:B------:R-:W-:Y:S01]  /*22100*/  ULDC.64 UR18, c[0x0][0x228] ;  /* 0x00008a0000127ab9 */ /* 0x000fe20000000a00 */
        /* <DEDUP_REMOVED lines=22> */
[----:B------:R-:W-:Y:S01]  /*22270*/  ULDC.64 UR58, c[0x0][0x228] ;  /* 0x00008a00003a7ab9 */ /* 0x000fe20000000a00 */
[----:B------:R-:W-:Y:S01]  /*22280*/  ISETP.GE.AND P0, PT, R43, UR9, PT ;  /* 0x000000092b007c0c */ /* 0x000fe2000bf06270 */
[----:B------:R-:W-:-:S08]  /*22290*/  ULDC.64 UR8, c[0x0][0x228] ;  /* 0x00008a0000087ab9 */ /* 0x000fd00000000a00 */
[----:B------:R-:W-:Y:S02]  /*222a0*/  @P1 LOP3.LUT R6, R6, 0x80000000, RZ, 0xfc, !PT ;  /* 0x8000000006061812 */ /* 0x000fe400078efcff */
[----:B------:R-:W-:Y:S02]  /*222b0*/  ISETP.LT.AND P1, PT, R9, UR6, !P0 ;  /* 0x0000000609007c0c */ /* 0x000fe4000c721270 */
[----:B------:R-:W-:Y:S02]  /*222c0*/  ISETP.LT.AND P0, PT, R8, UR35, !P0 ;  /* 0x0000002308007c0c */ /* 0x000fe4000c701270 */
[----:B------:R-:W-:-:S09]  /*222d0*/  LOP3.LUT R6, R6, 0xbfffffff, RZ, 0xc0, !PT ;  /* 0xbfffffff06067812 */ /* 0x000fd200078ec0ff */
[----:B------:R-:W-:-:S04]  /*222e0*/  @P1 LOP3.LUT R6, R6, 0x40000000, RZ, 0xfc, !PT ;  /* 0x4000000006061812 */ /* 0x000fc800078efcff */
[----:B------:R-:W-:-:S04]  /*222f0*/  LOP3.LUT R6, R6, 0xdfffffff, RZ, 0xc0, !PT ;  /* 0xdfffffff06067812 */ /* 0x000fc800078ec0ff */
[----:B------:R-:W-:Y:S02]  /*22300*/  @P0 LOP3.LUT R6, R6, 0x20000000, RZ, 0xfc, !PT ;  /* 0x2000000006060812 */ /* 0x000fe400078efcff */
[----:B------:R-:W-:-:S04]  /*22310*/  ISETP.GE.AND P0, PT, R42, UR21, PT ;  /* 0x000000152a007c0c */ /* 0x000fc8000bf06270 */
[----:B------:R-:W-:Y:S02]  /*22320*/  ISETP.LT.AND P1, PT, R9, UR10, !P0 ;  /* 0x0000000a09007c0c */ /* 0x000fe4000c721270 */
[----:B------:R-:W-:Y:S02]  /*22330*/  ISETP.LT.AND P0, PT, R8, UR48, !P0 ;  /* 0x0000003008007c0c */ /* 0x000fe4000c701270 */
[----:B------:R-:W-:-:S09]  /*22340*/  LOP3.LUT R6, R6, 0xefffffff, RZ, 0xc0, !PT ;  /* 0xefffffff06067812 */ /* 0x000fd200078ec0ff */
[----:B------:R-:W-:-:S04]  /*22350*/  @P1 LOP3.LUT R6, R6, 0x10000000, RZ, 0xfc, !PT ;  /* 0x1000000006061812 */ /* 0x000fc800078efcff */
[----:B------:R-:W-:-:S04]  /*22360*/  LOP3.LUT R6, R6, 0xf7ffffff, RZ, 0xc0, !PT ;  /* 0xf7ffffff06067812 */ /* 0x000fc800078ec0ff */
[----:B------:R-:W-:Y:S02]  /*22370*/  @P0 LOP3.LUT R6, R6, 0x8000000, RZ, 0xfc, !PT ;  /* 0x0800000006060812 */ /* 0x000fe400078efcff */
[----:B------:R-:W-:Y:S02]  /*22380*/  ISETP.GE.AND P0, PT, R41, UR17, PT ;  /* 0x0000001129007c0c */ /* 0x000fe4000bf06270 */
[----:B------:R-:W-:Y:S01]  /*22390*/  @P2 LOP3.LUT R3, R3, 0x1, RZ, 0xfc, !PT ;  /* 0x0000000103032812 */ /* 0x000fe200078efcff */
[----:B------:R-:W-:Y:S01]  /*223a0*/  UMOV UR23, UR8 ;  /* 0x0000000800177c82 */ /* 0x000fe20008000000 */
[----:B------:R-:W-:Y:S01]  /*223b0*/  ISETP.LT.AND P1, PT, R9, UR18, !P0 ;  /* 0x0000001209007c0c */ /* 0x000fe2000c721270 */
[----:B------:R-:W-:Y:S01]  /*223c0*/  UMOV UR35, UR9 ;  /* 0x0000000900237c82 */ /* 0x000fe20008000000 */
[----:B------:R-:W-:Y:S01]  /*223d0*/  ISETP.LT.AND P0, PT, R8, UR56, !P0 ;  /* 0x0000003808007c0c */ /* 0x000fe2000c701270 */
[----:B------:R-:W-:Y:S01]  /*223e0*/  ULDC.64 UR8, c[0x0][0x228] ;  /* 0x00008a0000087ab9 */ /* 0x000fe20000000a00 */
[----:B------:R-:W-:Y:S01]  /*223f0*/  LOP3.LUT R6, R6, 0xfbffffff, RZ, 0xc0, !PT ;  /* 0xfbffffff06067812 */ /* 0x000fe200078ec0ff */
[----:B------:R-:W-:Y:S01]  /*22400*/  UMOV UR20, UR58 ;  /* 0x0000003a00147c82 */ /* 0x000fe20008000000 */
[----:B------:R-:W-:-:S07]  /*22410*/  ULDC.64 UR16, c[0x0][0x228] ;  /* 0x00008a0000107ab9 */ /* 0x000fce0000000a00 */
        /* <DEDUP_REMOVED lines=9> */
[----:B------:R-:W-:Y:S02]  /*224b0*/  ISETP.LT.AND P1, PT, R8, UR37, !P0 ;  /* 0x0000002508007c0c */ /* 0x000fe4000c721270 */
[----:B------:R-:W-:Y:S01]  /*224c0*/  ISETP.GE.AND P0, PT, R39, UR11, PT ;  /* 0x0000000b27007c0c */ /* 0x000fe2000bf06270 */
[----:B------:R-:W-:Y:S01]  /*224d0*/  UMOV UR18, UR58 ;  /* 0x0000003a00127c82 */ /* 0x000fe20008000000 */
[----:B------:R-:W-:-:S07]  /*224e0*/  ULDC.64 UR10, c[0x0][0x228] ;  /* 0x00008a00000a7ab9 */ /* 0x000fce0000000a00 */
        /* <DEDUP_REMOVED lines=23> */
[----:B------:R-:W-:Y:S01]  /*22660*/  UMOV UR56, UR59 ;  /* 0x0000003b00387c82 */ /* 0x000fe20008000000 */
[----:B------:R-:W-:Y:S01]  /*22670*/  ULDC.64 UR58, c[0x0][0x228] ;  /* 0x00008a00003a7ab9 */ /* 0x000fe20000000a00 */
[----:B------:R-:W-:-:S08]  /*22680*/  ULDC.64 UR12, c[0x0][0x228] ;  /* 0x00008a00000c7ab9 */ /* 0x000fd00000000a00 */
[----:B------:R-:W-:Y:S01]  /*22690*/  @P1 LOP3.LUT R6, R6, 0x40000, RZ, 0xfc, !PT ;  /* 0x0004000006061812 */ /* 0x000fe200078efcff */
[----:B------:R-:W-:-:S03]  /*226a0*/  ULDC.64 UR18, c[0x0][0x228] ;  /* 0x00008a0000127ab9 */ /* 0x000fc60000000a00 */
[----:B------:R-:W-:-:S04]  /*226b0*/  LOP3.LUT R6, R6, 0xfffdffff, RZ, 0xc0, !PT ;  /* 0xfffdffff06067812 */ /* 0x000fc800078ec0ff */
[----:B------:R-:W-:Y:S02]  /*226c0*/  @P0 LOP3.LUT R6, R6, 0x20000, RZ, 0xfc, !PT ;  /* 0x0002000006060812 */ /* 0x000fe400078efcff */
[----:B------:R-:W-:-:S04]  /*226d0*/  ISETP.GE.AND P0, PT, R34, UR15, PT ;  /* 0x0000000f22007c0c */ /* 0x000fc8000bf06270 */
[----:B------:R-:W-:Y:S02]  /*226e0*/  ISETP.LT.AND P2, PT, R9, UR6, !P0 ;  /* 0x0000000609007c0c */ /* 0x000fe4000c741270 */
[----:B------:R-:W-:Y:S01]  /*226f0*/  ISETP.LT.AND P1, PT, R8, UR14, !P0 ;  /* 0x0000000e08007c0c */ /* 0x000fe2000c721270 */
[----:B------:R-:W-:Y:S01]  /*22700*/  UMOV UR8, UR58 ;  /* 0x0000003a00087c82 */ /* 0x000fe20008000000 */
[----:B------:R-:W-:Y:S01]  /*22710*/  LOP3.LUT R6, R6, 0xfffeffff, RZ, 0xc0, !PT ;  /* 0xfffeffff06067812 */ /* 0x000fe200078ec0ff */
[----:B------:R-:W-:Y:S01]  /*22720*/  UMOV UR16, UR18 ;  /* 0x0000001200107c82 */ /* 0x000fe20008000000 */
[----:B------:R-:W-:Y:S01]  /*22730*/  ISETP.GE.AND P0, PT, R33, UR9, PT ;  /* 0x0000000921007c0c */ /* 0x000fe2000bf06270 */
[----:B------:R-:W-:Y:S01]  /*22740*/  UMOV UR20, UR4 ;  /* 0x0000000400147c82 */ /* 0x000fe20008000000 */
[----:B------:R-:W-:-:S05]  /*22750*/  ULDC.64 UR14, c[0x0][0x228] ;  /* 0x00008a00000e7ab9 */ /* 0x000fca0000000a00 */
[----:B------:R-:W-:-:S04]  /*22760*/  @P2 LOP3.LUT R6, R6, 0x10000, RZ, 0xfc, !PT ;  /* 0x0001000006062812 */ /* 0x000fc800078efcff */
[----:B------:R-:W-:-:S04]  /*22770*/  LOP3.LUT R6, R6, 0xffff7fff, RZ, 0xc0, !PT ;  /* 0xffff7fff06067812 */ /* 0x000fc800078ec0ff */
[----:B------:R-:W-:Y:S02]  /*22780*/  @P1 LOP3.LUT R6, R6, 0x8000, RZ, 0xfc, !PT ;  /* 0x0000800006061812 */ /* 0x000fe400078efcff */
[----:B------:R-:W-:Y:S02]  /*22790*/  ISETP.LT.AND P1, PT, R9, UR10, !P0 ;  /* 0x0000000a09007c0c */ /* 0x000fe4000c721270 */
[----:B------:R-:W-:Y:S01]  /*227a0*/  ISETP.LT.AND P0, PT, R8, UR8, !P0 ;  /* 0x0000000808007c0c */ /* 0x000fe2000c701270 */
[----:B------:R-:W-:Y:S01]  /*227b0*/  UMOV UR4, UR19 ;  /* 0x0000001300047c82 */ /* 0x000fe20008000000 */
[----:B------:R-:W-:Y:S01]  /*227c0*/  LOP3.LUT R6, R6, 0xffffbfff, RZ, 0xc0, !PT ;  /* 0xffffbfff06067812 */ /* 0x000fe200078ec0ff */
[----:B------:R-:W-:Y:S01]  /*227d0*/  ULDC.64 UR18, c[0x0][0x228] ;  /* 0x00008a0000127ab9 */ /* 0x000fe20000000a00 */
[----:B------:R-:W-:-:S07]  /*227e0*/  ULDC.64 UR8, c[0x0][0x228] ;  /* 0x00008a0000087ab9 */ /* 0x000fce0000000a00 */
[----:B------:R-:W-:-:S04]  /*227f0*/  @P1 LOP3.LUT R6, R6, 0x4000, RZ, 0xfc, !PT ;  /* 0x0000400006061812 */ /* 0x000fc800078efcff */
[----:B------:R-:W-:-:S04]  /*22800*/  LOP3.LUT R6, R6, 0xffffdfff, RZ, 0xc0, !PT ;  /* 0xffffdfff06067812 */ /* 0x000fc800078ec0ff */
[----:B------:R-:W-:Y:S02]  /*22810*/  @P0 LOP3.LUT R6, R6, 0x2000, RZ, 0xfc, !PT ;  /* 0x0000200006060812 */ /* 0x000fe400078efcff */
[----:B------:R-:W-:-:S04]  /*22820*/  ISETP.GE.AND P0, PT, R32, UR17, PT ;  /* 0x0000001120007c0c */ /* 0x000fc8000bf06270 */
[----:B------:R-:W-:Y:S02]  /*22830*/  ISETP.LT.AND P2, PT, R9, UR12, !P0 ;  /* 0x0000000c09007c0c */ /* 0x000fe4000c741270 */
[----:B------:R-:W-:Y:S01]  /*22840*/  ISETP.LT.AND P1, PT, R8, UR16, !P0 ;  /* 0x0000001008007c0c */ /* 0x000fe2000c721270 */
[----:B------:R-:W-:Y:S01]  /*22850*/  UMOV UR27, UR31 ;  /* 0x0000001f001b7c82 */ /* 0x000fe20008000000 */
[----:B------:R-:W-:Y:S01]  /*22860*/  LOP3.LUT R6, R6, 0xffffefff, RZ, 0xc0, !PT ;  /* 0xffffefff06067812 */ /* 0x000fe200078ec0ff */
[----:B------:R-:W-:Y:S01]  /*22870*/  ULDC.64 UR16, c[0x0][0x228] ;  /* 0x00008a0000107ab9 */ /* 0x000fe20000000a00 */
[----:B------:R-:W-:Y:S01]  /*22880*/  ISETP.GE.AND P0, PT, R12, UR7, PT ;  /* 0x000000070c007c0c */ /* 0x000fe2000bf06270 */
[----:B------:R-:W-:-:S06]  /*22890*/  UMOV UR21, UR27 ;  /* 0x0000001b00157c82 */ /* 0x000fcc0008000000 */
[----:B------:R-:W-:Y:S01]  /*228a0*/  @P2 LOP3.LUT R6, R6, 0x1000, RZ, 0xfc, !PT ;  /* 0x0000100006062812 */ /* 0x000fe200078efcff */
[----:B------:R-:W-:-:S03]  /*228b0*/  ULDC.64 UR6, c[0x0][0x228] ;  /* 0x00008a0000067ab9 */ /* 0x000fc60000000a00 */
        /* <DEDUP_REMOVED lines=13> */
[----:B------:R-:W-:Y:S01]  /*22990*/  UMOV UR29, UR36 ;  /* 0x00000024001d7c82 */ /* 0x000fe20008000000 */
[----:B------:R-:W-:Y:S01]  /*229a0*/  ULDC.64 UR36, c[0x0][0x228] ;  /* 0x00008a0000247ab9 */ /* 0x000fe20000000a00 */
[----:B------:R-:W-:Y:S01]  /*229b0*/  UMOV UR8, UR34 ;  /* 0x0000002200087c82 */ /* 0x000fe20008000000 */
[----:B------:R-:W-:Y:S01]  /*229c0*/  ISETP.LT.AND P0, PT, R8, UR36, !P0 ;  /* 0x0000002408007c0c */ /* 0x000fe2000c701270 */
[----:B------:R-:W-:Y:S01]  /*229d0*/  ULDC.64 UR34, c[0x0][0x228] ;  /* 0x00008a0000227ab9 */ /* 0x000fe20000000a00 */
[----:B------:R-:W-:-:S07]  /*229e0*/  ULDC.64 UR10, c[0x0][0x228] ;  /* 0x00008a00000a7ab9 */ /* 0x000fce0000000a00 */
[----:B------:R-:W-:-:S04]  /*229f0*/  @P1 LOP3.LUT R6, R6, 0x100, RZ, 0xfc, !PT ;  /* 0x0000010006061812 */ /* 0x000fc800078efcff */
[----:B------:R-:W-:-:S04]  /*22a00*/  LOP3.LUT R6, R6, 0xffffff7f, RZ, 0xc0, !PT ;  /* 0xffffff7f06067812 */ /* 0x000fc800078ec0ff */
[----:B------:R-:W-:Y:S02]  /*22a10*/  @P0 LOP3.LUT R6, R6, 0x80, RZ, 0xfc, !PT ;  /* 0x0000008006060812 */ /* 0x000fe400078efcff */
[----:B------:R-:W-:Y:S01]  /*22a20*/  ISETP.GE.AND P0, PT, R14, UR13, PT ;  /* 0x0000000d0e007c0c */ /* 0x000fe2000bf06270 */
[----:B------:R-:W-:-:S03]  /*22a30*/  ULDC.64 UR12, c[0x0][0x228] ;  /* 0x00008a00000c7ab9 */ /* 0x000fc60000000a00 */
        /* <DEDUP_REMOVED lines=9> */
[----:B------:R-:W-:Y:S02]  /*22ad0*/  LOP3.LUT R6, R6, 0xffffffef, RZ, 0xc0, !PT ;  /* 0xffffffef06067812 */ /* 0x000fe400078ec0ff */
[----:B------:R-:W-:Y:S01]  /*22ae0*/  ISETP.GE.AND P0, PT, R17, UR15, PT ;  /* 0x0000000f11007c0c */ /* 0x000fe2000bf06270 */
[----:B------:R-:W-:Y:S01]  /*22af0*/  UMOV UR36, UR21 ;  /* 0x0000001500247c82 */ /* 0x000fe20008000000 */
[----:B------:R-:W-:Y:S01]  /*22b00*/  UMOV UR6, UR20 ;  /* 0x0000001400067c82 */ /* 0x000fe20008000000 */
[----:B------:R-:W-:Y:S01]  /*22b10*/  ULDC.64 UR20, c[0x0][0x228] ;  /* 0x00008a0000147ab9 */ /* 0x000fe20000000a00 */
[----:B------:R-:W-:Y:S01]  /*22b20*/  UMOV UR34, UR27 ;  /* 0x0000001b00227c82 */ /* 0x000fe20008000000 */
[----:B------:R-:W-:Y:S01]  /*22b30*/  IMAD R12, R7, UR5, RZ ;  /* 0x00000005070c7c24 */ /* 0x000fe2000f8e02ff */
[----:B------:R-:W-:Y:S01]  /*22b40*/  ULDC.64 UR14, c[0x0][0x228] ;  /* 0x00008a00000e7ab9 */ /* 0x000fe20000000a00 */
[----:B------:R-:W-:-:S04]  /*22b50*/  @P2 LOP3.LUT R6, R6, 0x10, RZ, 0xfc, !PT ;  /* 0x0000001006062812 */ /* 0x000fc800078efcff */
[----:B------:R-:W-:-:S04]  /*22b60*/  LOP3.LUT R6, R6, 0xfffffff7, RZ, 0xc0, !PT ;  /* 0xfffffff706067812 */ /* 0x000fc800078ec0ff */
[----:B------:R-:W-:Y:S02]  /*22b70*/  @P1 LOP3.LUT R6, R6, 0x8, RZ, 0xfc, !PT ;  /* 0x0000000806061812 */ /* 0x000fe400078efcff */
[----:B------:R-:W-:Y:S02]  /*22b80*/  ISETP.LT.AND P1, PT, R9, UR12, !P0 ;  /* 0x0000000c09007c0c */ /* 0x000fe4000c721270 */
[----:B------:R-:W-:Y:S02]  /*22b90*/  ISETP.LT.AND P0, PT, R8, UR20, !P0 ;  /* 0x0000001408007c0c */ /* 0x000fe4000c701270 */
[----:B------:R-:W-:-:S09]  /*22ba0*/  LOP3.LUT R6, R6, 0xfffffffb, RZ, 0xc0, !PT ;  /* 0xfffffffb06067812 */ /* 0x000fd200078ec0ff */
[----:B------:R-:W-:-:S04]  /*22bb0*/  @P1 LOP3.LUT R6, R6, 0x4, RZ, 0xfc, !PT ;  /* 0x0000000406061812 */ /* 0x000fc800078efcff */
[----:B------:R-:W-:Y:S01]  /*22bc0*/  LOP3.LUT R6, R6, 0xfffffffd, RZ, 0xc0, !PT ;  /* 0xfffffffd06067812 */ /* 0x000fe200078ec0ff */
[----:B------:R-:W-:-:S03]  /*22bd0*/  UMOV UR5, UR29 ;  /* 0x0000001d00057c82 */ /* 0x000fc60008000000 */
[----:B------:R-:W-:Y:S02]  /*22be0*/  @P0 LOP3.LUT R6, R6, 0x2, RZ, 0xfc, !PT ;  /* 0x0000000206060812 */ /* 0x000fe400078efcff */
[----:B------:R-:W-:Y:S01]  /*22bf0*/  ISETP.GE.AND P0, PT, R18, UR7, PT ;  /* 0x0000000712007c0c */ /* 0x000fe2000bf06270 */
[----:B------:R-:W-:Y:S01]  /*22c00*/  UMOV UR27, UR28 ;  /* 0x0000001c001b7c82 */ /* 0x000fe20008000000 */
[----:B------:R-:W-:Y:S02]  /*22c10*/  ULDC.64 UR28, c[0x0][0x228] ;  /* 0x00008a00001c7ab9 */ /* 0x000fe40000000a00 */
[----:B------:R-:W-:Y:S02]  /*22c20*/  ISETP.LT.AND P1, PT, R9, UR14, !P0 ;  /* 0x0000000e09007c0c */ /* 0x000fe4000c721270 */
[----:B------:R-:W-:Y:S02]  /*22c30*/  ISETP.LT.AND P0, PT, R8, UR28, !P0 ;  /* 0x0000001c08007c0c */ /* 0x000fe4000c701270 */
[----:B------:R-:W-:Y:S01]  /*22c40*/  LOP3.LUT R6, R6, 0xfffffffe, RZ, 0xc0, !PT ;  /* 0xfffffffe06067812 */ /* 0x000fe200078ec0ff */
[----:B------:R-:W-:Y:S01]  /*22c50*/  UMOV UR16, UR6 ;  /* 0x0000000600107c82 */ /* 0x000fe20008000000 */
[----:B------:R-:W-:-:S09]  /*22c60*/  ULDC.64 UR6, c[0x0][0x228] ;  /* 0x00008a0000067ab9 */ /* 0x000fd20000000a00 */
[----:B------:R-:W-:Y:S02]  /*22c70*/  @P0 LOP3.LUT R4, R4, 0x80000000, RZ, 0xfc, !PT ;  /* 0x8000000004040812 */ /* 0x000fe400078efcff */
[----:B------:R-:W-:Y:S01]  /*22c80*/  ISETP.GE.AND P0, PT, R19, UR11, PT ;  /* 0x0000000b13007c0c */ /* 0x000fe2000bf06270 */
[----:B------:R-:W-:Y:S01]  /*22c90*/  UMOV UR20, UR33 ;  /* 0x0000002100147c82 */ /* 0x000fe20008000000 */
[----:B------:R-:W-:Y:S01]  /*22ca0*/  @P1 LOP3.LUT R6, R6, 0x1, RZ, 0xfc, !PT ;  /* 0x0000000106061812 */ /* 0x000fe200078efcff */
[----:B------:R-:W-:Y:S01]  /*22cb0*/  UMOV UR28, UR32 ;  /* 0x00000020001c7c82 */ /* 0x000fe20008000000 */
[----:B------:R-:W-:Y:S01]  /*22cc0*/  ISETP.LT.AND P1, PT, R9, UR6, !P0 ;  /* 0x0000000609007c0c */ /* 0x000fe2000c721270 */
[----:B------:R-:W-:Y:S01]  /*22cd0*/  ULDC.64 UR32, c[0x0][0x228] ;  /* 0x00008a0000207ab9 */ /* 0x000fe20000000a00 */
[----:B------:R-:W-:Y:S01]  /*22ce0*/  LOP3.LUT R4, R4, 0xbfffffff, RZ, 0xc0, !PT ;  /* 0xbfffffff04047812 */ /* 0x000fe200078ec0ff */
[----:B------:R-:W-:Y:S01]  /*22cf0*/  ULDC.64 UR10, c[0x0][0x228] ;  /* 0x00008a00000a7ab9 */ /* 0x000fe20000000a00 */
[----:B------:R-:W-:-:S02]  /*22d00*/  ISETP.LT.AND P0, PT, R8, UR32, !P0 ;  /* 0x0000002008007c0c */ /* 0x000fc4000c701270 */
[----:B------:R-:W-:Y:S02]  /*22d10*/  R2UR UR31, R60 ;  /* 0x000000003c1f72ca */ /* 0x000fe400000e0000 */
[----:B------:R-:W4:Y:S05]  /*22d20*/  LDL.LU R60, [R1+0x1284] ;  /* 0x00128400013c7983 */ /* 0x000f2a0000300800 */
[----:B------:R-:W-:-:S04]  /*22d30*/  @P1 LOP3.LUT R4, R4, 0x40000000, RZ, 0xfc, !PT ;  /* 0x4000000004041812 */ /* 0x000fc800078efcff */
[----:B------:R-:W-:Y:S02]  /*22d40*/  LOP3.LUT R4, R4, 0xdfffffff, RZ, 0xc0, !PT ;  /* 0xdfffffff04047812 */ /* 0x000fe400078ec0ff */
[----:B------:R-:W-:Y:S02]  /*22d50*/  R2UR UR30, R51 ;  /* 0x00000000331e72ca */ /* 0x000fe400000e0000 */
[----:B------:R-:W-:Y:S01]  /*22d60*/  @P0 LOP3.LUT R4, R4, 0x20000000, RZ, 0xfc, !PT ;  /* 0x2000000004040812 */ /* 0x000fe200078efcff */
[----:B------:R-:W4:Y:S01]  /*22d70*/  LDL.LU R51, [R1+0x1280] ;  /* 0x0012800001337983 */ /* 0x000f220000300800 */
[----:B------:R-:W-:Y:S01]  /*22d80*/  ISETP.GE.AND P0, PT, R20, UR13, PT ;  /* 0x0000000d14007c0c */ /* 0x000fe2000bf06270 */
[----:B------:R-:W-:Y:S02]  /*22d90*/  UMOV UR44, UR25 ;  /* 0x00000019002c7c82 */ /* 0x000fe40008000000 */
[----:B------:R-:W4:Y:S01]  /*22da0*/  LDL.LU R50, [R1+0x127c] ;  /* 0x00127c0001327983 */ /* 0x000f220000300800 */
[----:B------:R-:W-:-:S02]  /*22db0*/  R2UR UR25, R46 ;  /* 0x000000002e1972ca */ /* 0x000fc400000e0000 */
[----:B------:R-:W-:Y:S01]  /*22dc0*/  R2UR UR24, R45 ;  /* 0x000000002d1872ca */ /* 0x000fe200000e0000 */
[----:B------:R-:W4:Y:S01]  /*22dd0*/  LDL.LU R49, [R1+0x1278] ;  /* 0x0012780001317983 */ /* 0x000f220000300800 */
[----:B------:R-:W-:Y:S01]  /*22de0*/  ISETP.LT.AND P1, PT, R9, UR10, !P0 ;  /* 0x0000000a09007c0c */ /* 0x000fe2000c721270 */
[----:B------:R-:W-:Y:S01]  /*22df0*/  UMOV UR14, UR34 ;  /* 0x00000022000e7c82 */ /* 0x000fe20008000000 */
[----:B------:R-:W-:Y:S01]  /*22e00*/  UMOV UR60, UR59 ;  /* 0x0000003b003c7c82 */ /* 0x000fe20008000000 */
[----:B------:R-:W4:Y:S01]  /*22e10*/  LDL.LU R48, [R1+0x1274] ;  /* 0x0012740001307983 */ /* 0x000f220000300800 */
[----:B------:R-:W-:Y:S01]  /*22e20*/  LOP3.LUT R4, R4, 0xefffffff, RZ, 0xc0, !PT ;  /* 0xefffffff04047812 */ /* 0x000fe200078ec0ff */
[----:B------:R-:W-:Y:S02]  /*22e30*/  ULDC.64 UR12, c[0x0][0x228] ;  /* 0x00008a00000c7ab9 */ /* 0x000fe40000000a00 */
[----:B------:R-:W4:Y:S01]  /*22e40*/  LDL.LU R47, [R1+0x1270] ;  /* 0x00127000012f7983 */ /* 0x000f220000300800 */
[----:B------:R-:W-:-:S03]  /*22e50*/  UMOV UR34, UR36 ;  /* 0x0000002400227c82 */ /* 0x000fc60008000000 */
[----:B------:R-:W4:Y:S01]  /*22e60*/  LDL.LU R46, [R1+0x126c] ;  /* 0x00126c00012e7983 */ /* 0x000f220000300800 */
[----:B------:R-:W-:Y:S01]  /*22e70*/  UMOV UR36, UR18 ;  /* 0x0000001200247c82 */ /* 0x000fe20008000000 */
[----:B------:R-:W-:Y:S02]  /*22e80*/  ULDC.64 UR18, c[0x0][0x228] ;  /* 0x00008a0000127ab9 */ /* 0x000fe40000000a00 */
[----:B------:R-:W4:Y:S04]  /*22e90*/  LDL.LU R45, [R1+0x1268] ;  /* 0x00126800012d7983 */ /* 0x000f280000300800 */
[----:B------:R-:W4:Y:S04]  /*22ea0*/  LDL.LU R44, [R1+0x1264] ;  /* 0x00126400012c7983 */ /* 0x000f280000300800 */
[----:B------:R-:W4:Y:S01]  /*22eb0*/  LDL.LU R43, [R1+0x1260] ;  /* 0x00126000012b7983 */ /* 0x000f220000300800 */
[----:B------:R-:W-:-:S03]  /*22ec0*/  ISETP.LT.AND P0, PT, R8, UR18, !P0 ;  /* 0x0000001208007c0c */ /* 0x000fc6000c701270 */
[----:B------:R-:W4:Y:S01]  /*22ed0*/  LDL.LU R42, [R1+0x125c] ;  /* 0x00125c00012a7983 */ /* 0x000f220000300800 */
[----:B------:R-:W-:-:S03]  /*22ee0*/  R2UR UR59, R37 ;  /* 0x00000000253b72ca */ /* 0x000fc600000e0000 */
[----:B------:R-:W4:Y:S01]  /*22ef0*/  LDL.LU R41, [R1+0x1258] ;  /* 0x0012580001297983 */ /* 0x000f220000300800 */
[----:B------:R-:W-:-:S03]  /*22f00*/  R2UR UR58, R36 ;  /* 0x00000000243a72ca */ /* 0x000fc600000e0000 */
[----:B------:R-:W4:Y:S04]  /*22f10*/  LDL.LU R40, [R1+0x1254] ;  /* 0x0012540001287983 */ /* 0x000f280000300800 */
[----:B------:R-:W4:Y:S04]  /*22f20*/  LDL.LU R39, [R1+0x1250] ;  /* 0x0012500001277983 */ /* 0x000f280000300800 */
[----:B------:R-:W4:Y:S01]  /*22f30*/  LDL.LU R38, [R1+0x124c] ;  /* 0x00124c0001267983 */ /* 0x000f220000300800 */
[----:B------:R-:W-:-:S03]  /*22f40*/  @P1 LOP3.LUT R4, R4, 0x10000000, RZ, 0xfc, !PT ;  /* 0x1000000004041812 */ /* 0x000fc600078efcff */
[----:B------:R-:W4:Y:S04]  /*22f50*/  LDL.LU R37, [R1+0x1248] ;  /* 0x0012480001257983 */ /* 0x000f280000300800 */
[----:B------:R-:W4:Y:S04]  /*22f60*/  LDL.LU R36, [R1+0x1244] ;  /* 0x0012440001247983 */ /* 0x000f280000300800 */
[----:B------:R-:W4:Y:S04]  /*22f70*/  LDL.LU R35, [R1+0x1240] ;  /* 0x0012400001237983 */ /* 0x000f280000300800 */
[----:B------:R-:W4:Y:S01]  /*22f80*/  LDL.LU R34, [R1+0x123c] ;  /* 0x00123c0001227983 */ /* 0x000f220000300800 */
[----:B------:R-:W-:-:S03]  /*22f90*/  LOP3.LUT R4, R4, 0xf7ffffff, RZ, 0xc0, !PT ;  /* 0xf7ffffff04047812 */ /* 0x000fc600078ec0ff */
[----:B------:R-:W4:Y:S04]  /*22fa0*/  LDL.LU R33, [R1+0x1238] ;  /* 0x0012380001217983 */ /* 0x000f280000300800 */
[----:B------:R-:W4:Y:S04]  /*22fb0*/  LDL.LU R32, [R1+0x1234] ;  /* 0x0012340001207983 */ /* 0x000f280000300800 */
[----:B------:R0:W-:Y:S01]  /*22fc0*/  STL [R1+0x910], R12 ;  /* 0x0009100c01007387 */ /* 0x0001e20000100800 */
[----:B------:R-:W-:Y:S02]  /*22fd0*/  @P0 LOP3.LUT R4, R4, 0x8000000, RZ, 0xfc, !PT ;  /* 0x0800000004040812 */ /* 0x000fe400078efcff */
[----:B------:R-:W-:Y:S01]  /*22fe0*/  ISETP.GE.AND P0, PT, R21, UR15, PT ;  /* 0x0000000f15007c0c */ /* 0x000fe2000bf06270 */
[----:B0-----:R-:W-:-:S05]  /*22ff0*/  VIADD R12, R12, UR24 ;  /* 0x000000180c0c7c36 */ /* 0x001fca0008000000 */
[----:B------:R0:W-:Y:S02]  /*23000*/  STL [R1+0x81c], R12 ;  /* 0x00081c0c01007387 */ /* 0x0001e40000100800 */
[----:B0-----:R-:W-:Y:S01]  /*23010*/  VIADD R12, R12, UR25 ;  /* 0x000000190c0c7c36 */ /* 0x001fe20008000000 */
[----:B------:R-:W-:Y:S02]  /*23020*/  ULDC.64 UR24, c[0x0][0x228] ;  /* 0x00008a0000187ab9 */ /* 0x000fe40000000a00 */
[----:B------:R-:W-:Y:S02]  /*23030*/  ISETP.LT.AND P1, PT, R9, UR24, !P0 ;  /* 0x0000001809007c0c */ /* 0x000fe4000c721270 */
[----:B------:R-:W-:Y:S02]  /*23040*/  ISETP.LT.AND P0, PT, R8, UR12, !P0 ;  /* 0x0000000c08007c0c */ /* 0x000fe4000c701270 */
[----:B------:R-:W-:-:S09]  /*23050*/  LOP3.LUT R4, R4, 0xfbffffff, RZ, 0xc0, !PT ;  /* 0xfbffffff04047812 */ /* 0x000fd200078ec0ff */
[----:B------:R-:W-:-:S04]  /*23060*/  @P1 LOP3.LUT R4, R4, 0x4000000, RZ, 0xfc, !PT ;  /* 0x0400000004041812 */ /* 0x000fc800078efcff */
[----:B------:R-:W-:Y:S01]  /*23070*/  LOP3.LUT R4, R4, 0xfdffffff, RZ, 0xc0, !PT ;  /* 0xfdffffff04047812 */ /* 0x000fe200078ec0ff */
[----:B------:R-:W-:Y:S01]  /*23080*/  UMOV UR24, UR23 ;  /* 0x0000001700187c82 */ /* 0x000fe20008000000 */
[----:B------:R-:W-:Y:S01]  /*23090*/  UMOV UR12, UR22 ;  /* 0x00000016000c7c82 */ /* 0x000fe20008000000 */
[----:B------:R-:W-:Y:S01]  /*230a0*/  ULDC.64 UR22, c[0x0][0x228] ;  /* 0x00008a0000167ab9 */ /* 0x000fe20000000a00 */
[----:B------:R-:W-:Y:S02]  /*230b0*/  @P0 LOP3.LUT R4, R4, 0x2000000, RZ, 0xfc, !PT ;  /* 0x0200000004040812 */ /* 0x000fe400078efcff */
[----:B------:R-:W-:-:S04]  /*230c0*/  ISETP.GE.AND P0, PT, R22, UR7, PT ;  /* 0x0000000716007c0c */ /* 0x000fc8000bf06270 */
[----:B------:R-:W-:Y:S01]  /*230d0*/  ISETP.LT.AND P1, PT, R9, UR22, !P0 ;  /* 0x0000001609007c0c */ /* 0x000fe2000c721270 */
[----:B------:R-:W-:Y:S01]  /*230e0*/  UMOV UR6, UR57 ;  /* 0x0000003900067c82 */ /* 0x000fe20008000000 */
[----:B------:R-:W-:Y:S01]  /*230f0*/  UMOV UR32, UR56 ;  /* 0x0000003800207c82 */ /* 0x000fe20008000000 */
[----:B------:R-:W-:Y:S01]  /*23100*/  ULDC.64 UR56, c[0x0][0x228] ;  /* 0x00008a0000387ab9 */ /* 0x000fe20000000a00 */
[----:B------:R-:W-:Y:S02]  /*23110*/  LOP3.LUT R4, R4, 0xfeffffff, RZ, 0xc0, !PT ;  /* 0xfeffffff04047812 */ /* 0x000fe400078ec0ff */
[----:B------:R-:W-:Y:S01]  /*23120*/  ISETP.LT.AND P0, PT, R8, UR56, !P0 ;  /* 0x0000003808007c0c */ /* 0x000fe2000c701270 */
[----:B------:R0:W-:Y:S06]  /*23130*/  STL [R1+0x55c], R12 ;  /* 0x00055c0c01007387 */ /* 0x0001ec0000100800 */
[----:B------:R-:W-:Y:S01]  /*23140*/  @P1 LOP3.LUT R4, R4, 0x1000000, RZ, 0xfc, !PT ;  /* 0x0100000004041812 */ /* 0x000fe200078efcff */
[----:B0-----:R-:W-:-:S03]  /*23150*/  VIADD R12, R12, UR30 ;  /* 0x0000001e0c0c7c36 */ /* 0x001fc60008000000 */
[----:B------:R-:W-:Y:S01]  /*23160*/  LOP3.LUT R4, R4, 0xff7fffff, RZ, 0xc0, !PT ;  /* 0xff7fffff04047812 */ /* 0x000fe200078ec0ff */
[----:B------:R-:W-:Y:S01]  /*23170*/  UMOV UR56, UR6 ;  /* 0x0000000600387c82 */ /* 0x000fe20008000000 */
[----:B------:R-:W-:Y:S02]  /*23180*/  ULDC.64 UR6, c[0x0][0x228] ;  /* 0x00008a0000067ab9 */ /* 0x000fe40000000a00 */
[----:B------:R-:W-:Y:S01]  /*23190*/  @P0 LOP3.LUT R4, R4, 0x800000, RZ, 0xfc, !PT ;  /* 0x0080000004040812 */ /* 0x000fe200078efcff */
[----:B------:R0:W-:Y:S01]  /*231a0*/  STL [R1+0x4d0], R12 ;  /* 0x0004d00c01007387 */ /* 0x0001e20000100800 */
[----:B------:R-:W-:Y:S01]  /*231b0*/  ISETP.GE.AND P0, PT, R23, UR11, PT ;  /* 0x0000000b17007c0c */ /* 0x000fe2000bf06270 */
[----:B------:R-:W-:Y:S01]  /*231c0*/  UMOV UR18, UR16 ;  /* 0x0000001000127c82 */ /* 0x000fe20008000000 */
[----:B------:R-:W-:Y:S01]  /*231d0*/  LOP3.LUT R4, R4, 0xffbfffff, RZ, 0xc0, !PT ;  /* 0xffbfffff04047812 */ /* 0x000fe200078ec0ff */
[----:B------:R-:W-:Y:S01]  /*231e0*/  ULDC.64 UR10, c[0x0][0x228] ;  /* 0x00008a00000a7ab9 */ /* 0x000fe20000000a00 */
[----:B------:R-:W-:Y:S01]  /*231f0*/  ISETP.LT.AND P1, PT, R9, UR6, !P0 ;  /* 0x0000000609007c0c */ /* 0x000fe2000c721270 */
[----:B0-----:R-:W-:Y:S01]  /*23200*/  VIADD R12, R12, UR31 ;  /* 0x0000001f0c0c7c36 */ /* 0x001fe20008000000 */
[----:B------:R-:W-:Y:S01]  /*23210*/  UMOV UR16, UR55 ;  /* 0x0000003700107c82 */ /* 0x000fe20008000000 */
[----:B------:R-:W-:-:S03]  /*23220*/  ULDC.64 UR30, c[0x0][0x228] ;  /* 0x00008a00001e7ab9 */ /* 0x000fc60000000a00 */
[----:B------:R0:W-:Y:S02]  /*23230*/  STL [R1+0x4d4], R12 ;  /* 0x0004d40c01007387 */ /* 0x0001e40000100800 */
[----:B0-----:R-:W-:Y:S01]  /*23240*/  VIADD R12, R12, UR38 ;  /* 0x000000260c0c7c36 */ /* 0x001fe20008000000 */
[----:B------:R-:W-:Y:S01]  /*23250*/  UMOV UR38, UR32 ;  /* 0x0000002000267c82 */ /* 0x000fe20008000000 */
[----:B------:R-:W-:Y:S01]  /*23260*/  UMOV UR32, UR54 ;  /* 0x0000003600207c82 */ /* 0x000fe20008000000 */
[----:B------:R-:W-:Y:S02]  /*23270*/  ULDC.64 UR54, c[0x0][0x228] ;  /* 0x00008a0000367ab9 */ /* 0x000fe40000000a00 */
[----:B------:R-:W-:Y:S02]  /*23280*/  ISETP.LT.AND P0, PT, R8, UR54, !P0 ;  /* 0x0000003608007c0c */ /* 0x000fe4000c701270 */
[----:B------:R-:W-:-:S04]  /*23290*/  @P1 LOP3.LUT R4, R4, 0x400000, RZ, 0xfc, !PT ;  /* 0x0040000004041812 */ /* 0x000fc800078efcff */
[----:B------:R-:W-:-:S07]  /*232a0*/  LOP3.LUT R4, R4, 0xffdfffff, RZ, 0xc0, !PT ;  /* 0xffdfffff04047812 */ /* 0x000fce00078ec0ff */
[----:B------:R-:W-:Y:S02]  /*232b0*/  @P0 LOP3.LUT R4, R4, 0x200000, RZ, 0xfc, !PT ;  /* 0x0020000004040812 */ /* 0x000fe400078efcff */
[----:B------:R-:W-:-:S04]  /*232c0*/  ISETP.GE.AND P0, PT, R24, UR25, PT ;  /* 0x0000001918007c0c */ /* 0x000fc8000bf06270 */
[----:B------:R-:W-:Y:S01]  /*232d0*/  ISETP.LT.AND P1, PT, R9, UR10, !P0 ;  /* 0x0000000a09007c0c */ /* 0x000fe2000c721270 */
[----:B------:R-:W-:Y:S01]  /*232e0*/  UMOV UR54, UR14 ;  /* 0x0000000e00367c82 */ /* 0x000fe20008000000 */
[----:B------:R-:W-:Y:S01]  /*232f0*/  ULDC.64 UR14, c[0x0][0x228] ;  /* 0x00008a00000e7ab9 */ /* 0x000fe20000000a00 */
[----:B------:R-:W-:Y:S02]  /*23300*/  LOP3.LUT R4, R4, 0xffefffff, RZ, 0xc0, !PT ;  /* 0xffefffff04047812 */ /* 0x000fe400078ec0ff */
[----:B------:R-:W-:-:S08]  /*23310*/  ISETP.LT.AND P0, PT, R8, UR14, !P0 ;  /* 0x0000000e08007c0c */ /* 0x000fd0000c701270 */
[----:B------:R-:W-:-:S04]  /*23320*/  @P1 LOP3.LUT R4, R4, 0x100000, RZ, 0xfc, !PT ;  /* 0x0010000004041812 */ /* 0x000fc800078efcff */
[----:B------:R-:W-:-:S04]  /*23330*/  LOP3.LUT R4, R4, 0xfff7ffff, RZ, 0xc0, !PT ;  /* 0xfff7ffff04047812 */ /* 0x000fc800078ec0ff */
[----:B------:R-:W-:Y:S02]  /*23340*/  @P0 LOP3.LUT R4, R4, 0x80000, RZ, 0xfc, !PT ;  /* 0x0008000004040812 */ /* 0x000fe400078efcff */
[----:B------:R-:W-:Y:S01]  /*23350*/  ISETP.GE.AND P0, PT, R25, UR23, PT ;  /* 0x0000001719007c0c */ /* 0x000fe2000bf06270 */
[----:B------:R-:W-:Y:S01]  /*23360*/  UMOV UR10, UR53 ;  /* 0x00000035000a7c82 */ /* 0x000fe20008000000 */
[----:B------:R-:W-:Y:S01]  /*23370*/  UMOV UR14, UR52 ;  /* 0x00000034000e7c82 */ /* 0x000fe20008000000 */
[----:B------:R-:W-:Y:S01]  /*23380*/  ULDC.64 UR52, c[0x0][0x228] ;  /* 0x00008a0000347ab9 */ /* 0x000fe20000000a00 */
        /* <DEDUP_REMOVED lines=8> */
[----:B------:R0:W-:Y:S01]  /*23410*/  STL [R1+0x4d8], R12 ;  /* 0x0004d80c01007387 */ /* 0x0001e20000100800 */
[----:B------:R-:W-:Y:S01]  /*23420*/  UMOV UR25, UR26 ;  /* 0x0000001a00197c82 */ /* 0x000fe20008000000 */
[----:B------:R-:W-:Y:S01]  /*23430*/  LOP3.LUT R4, R4, 0xfffeffff, RZ, 0xc0, !PT ;  /* 0xfffeffff04047812 */ /* 0x000fe200078ec0ff */
[----:B------:R-:W-:Y:S01]  /*23440*/  ULDC.64 UR6, c[0x0][0x228] ;  /* 0x00008a0000067ab9 */ /* 0x000fe20000000a00 */
[----:B------:R-:W-:Y:S01]  /*23450*/  ISETP.LT.AND P1, PT, R9, UR22, !P0 ;  /* 0x0000001609007c0c */ /* 0x000fe2000c721270 */
[----:B0-----:R-:W-:Y:S01]  /*23460*/  VIADD R12, R12, UR39 ;  /* 0x000000270c0c7c36 */ /* 0x001fe20008000000 */
[----:B------:R-:W-:Y:S01]  /*23470*/  UMOV UR39, UR27 ;  /* 0x0000001b00277c82 */ /* 0x000fe20008000000 */
[----:B------:R-:W-:-:S02]  /*23480*/  ULDC.64 UR26, c[0x0][0x228] ;  /* 0x00008a00001a7ab9 */ /* 0x000fc40000000a00 */
[----:B------:R-:W-:-:S08]  /*23490*/  ISETP.LT.AND P0, PT, R8, UR26, !P0 ;  /* 0x0000001a08007c0c */ /* 0x000fd0000c701270 */
[----:B------:R-:W-:-:S04]  /*234a0*/  @P1 LOP3.LUT R4, R4, 0x10000, RZ, 0xfc, !PT ;  /* 0x0001000004041812 */ /* 0x000fc800078efcff */
[----:B------:R-:W-:-:S04]  /*234b0*/  LOP3.LUT R4, R4, 0xffff7fff, RZ, 0xc0, !PT ;  /* 0xffff7fff04047812 */ /* 0x000fc800078ec0ff */
[----:B------:R-:W-:Y:S02]  /*234c0*/  @P0 LOP3.LUT R4, R4, 0x8000, RZ, 0xfc, !PT ;  /* 0x0000800004040812 */ /* 0x000fe400078efcff */
[----:B------:R-:W-:-:S04]  /*234d0*/  ISETP.GE.AND P0, PT, R27, UR11, PT ;  /* 0x0000000b1b007c0c */ /* 0x000fc8000bf06270 */
[----:B------:R-:W-:Y:S01]  /*234e0*/  ISETP.LT.AND P1, PT, R9, UR6, !P0 ;  /* 0x0000000609007c0c */ /* 0x000fe2000c721270 */
[----:B------:R-:W-:Y:S01]  /*234f0*/  UMOV UR30, UR12 ;  /* 0x0000000c001e7c82 */ /* 0x000fe20008000000 */
[----:B------:R-:W-:Y:S01]  /*23500*/  UMOV UR26, UR25 ;  /* 0x00000019001a7c82 */ /* 0x000fe20008000000 */
[----:B------:R-:W-:Y:S01]  /*23510*/  UMOV UR12, UR24 ;  /* 0x00000018000c7c82 */ /* 0x000fe20008000000 */
[----:B------:R-:W-:Y:S01]  /*23520*/  ULDC.64 UR24, c[0x0][0x228] ;  /* 0x00008a0000187ab9 */ /* 0x000fe20000000a00 */
[----:B------:R0:W-:Y:S01]  /*23530*/  STL [R1+0x4dc], R12 ;  /* 0x0004dc0c01007387 */ /* 0x0001e20000100800 */
[----:B------:R-:W-:Y:S02]  /*23540*/  ISETP.LT.AND P0, PT, R8, UR24, !P0 ;  /* 0x0000001808007c0c */ /* 0x000fe4000c701270 */
[----:B------:R-:W-:Y:S01]  /*23550*/  LOP3.LUT R4, R4, 0xffffbfff, RZ, 0xc0, !PT ;  /* 0xffffbfff04047812 */ /* 0x000fe200078ec0ff */
[----:B0-----:R-:W-:-:S04]  /*23560*/  VIADD R12, R12, UR40 ;  /* 0x000000280c0c7c36 */ /* 0x001fc80008000000 */
[----:B------:R-:W-:Y:S01]  /*23570*/  @P1 LOP3.LUT R4, R4, 0x4000, RZ, 0xfc, !PT ;  /* 0x0000400004041812 */ /* 0x000fe200078efcff */
[----:B------:R0:W-:Y:S03]  /*23580*/  STL [R1+0x4e0], R12 ;  /* 0x0004e00c01007387 */ /* 0x0001e60000100800 */
[----:B------:R-:W-:Y:S01]  /*23590*/  LOP3.LUT R4, R4, 0xffffdfff, RZ, 0xc0, !PT ;  /* 0xffffdfff04047812 */ /* 0x000fe200078ec0ff */
[----:B0-----:R-:W-:-:S03]  /*235a0*/  VIADD R12, R12, UR41 ;  /* 0x000000290c0c7c36 */ /* 0x001fc60008000000 */
[----:B------:R-:W-:Y:S01]  /*235b0*/  @P0 LOP3.LUT R4, R4, 0x2000, RZ, 0xfc, !PT ;  /* 0x0000200004040812 */ /* 0x000fe200078efcff */
[----:B------:R-:W-:Y:S01]  /*235c0*/  UMOV UR6, UR45 ;  /* 0x0000002d00067c82 */ /* 0x000fe20008000000 */
[----:B------:R-:W-:Y:S01]  /*235d0*/  ISETP.GE.AND P0, PT, R28, UR31, PT ;  /* 0x0000001f1c007c0c */ /* 0x000fe2000bf06270 */
[----:B------:R-:W-:Y:S01]  /*235e0*/  ULDC.64 UR40, c[0x0][0x228] ;  /* 0x00008a0000287ab9 */ /* 0x000fe20000000a00 */
[----:B------:R0:W-:Y:S02]  /*235f0*/  STL [R1+0x4e8], R12 ;  /* 0x0004e80c01007387 */ /* 0x0001e40000100800 */
[----:B0-----:R-:W-:Y:S01]  /*23600*/  VIADD R12, R12, UR42 ;  /* 0x0000002a0c0c7c36 */ /* 0x001fe20008000000 */
[----:B------:R-:W-:Y:S01]  /*23610*/  UMOV UR42, UR14 ;  /* 0x0000000e002a7c82 */ /* 0x000fe20008000000 */
[----:B------:R-:W-:Y:S01]  /*23620*/  UMOV UR14, UR10 ;  /* 0x0000000a000e7c82 */ /* 0x000fe20008000000 */
[----:B------:R-:W-:Y:S02]  /*23630*/  ULDC.64 UR10, c[0x0][0x228] ;  /* 0x00008a00000a7ab9 */ /* 0x000fe40000000a00 */
[----:B------:R-:W-:Y:S01]  /*23640*/  ISETP.LT.AND P1, PT, R9, UR10, !P0 ;  /* 0x0000000a09007c0c */ /* 0x000fe2000c721270 */
[----:B------:R0:W-:Y:S01]  /*23650*/  STL [R1+0x4f0], R12 ;  /* 0x0004f00c01007387 */ /* 0x0001e20000100800 */
[----:B------:R-:W-:Y:S01]  /*23660*/  LOP3.LUT R4, R4, 0xffffefff, RZ, 0xc0, !PT ;  /* 0xffffefff04047812 */ /* 0x000fe200078ec0ff */
[----:B0-----:R-:W-:Y:S01]  /*23670*/  VIADD R12, R12, UR43 ;  /* 0x0000002b0c0c7c36 */ /* 0x001fe20008000000 */
[----:B------:R-:W-:Y:S01]  /*23680*/  UMOV UR43, UR44 ;  /* 0x0000002c002b7c82 */ /* 0x000fe20008000000 */
[----:B------:R-:W-:-:S02]  /*23690*/  ULDC.64 UR44, c[0x0][0x228] ;  /* 0x00008a00002c7ab9 */ /* 0x000fc40000000a00 */
[----:B------:R-:W-:-:S06]  /*236a0*/  ISETP.LT.AND P0, PT, R8, UR44, !P0 ;  /* 0x0000002c08007c0c */ /* 0x000fcc000c701270 */
[----:B------:R-:W-:-:S04]  /*236b0*/  @P1 LOP3.LUT R4, R4, 0x1000, RZ, 0xfc, !PT ;  /* 0x0000100004041812 */ /* 0x000fc800078efcff */
[----:B------:R-:W-:-:S04]  /*236c0*/  LOP3.LUT R4, R4, 0xfffff7ff, RZ, 0xc0, !PT ;  /* 0xfffff7ff04047812 */ /* 0x000fc800078ec0ff */
[----:B------:R-:W-:Y:S02]  /*236d0*/  @P0 LOP3.LUT R4, R4, 0x800, RZ, 0xfc, !PT ;  /* 0x0000080004040812 */ /* 0x000fe400078efcff */
[----:B------:R-:W-:Y:S01]  /*236e0*/  ISETP.GE.AND P0, PT, R29, UR23, PT ;  /* 0x000000171d007c0c */ /* 0x000fe2000bf06270 */
[----:B------:R0:W-:Y:S03]  /*236f0*/  STL [R1+0x4f8], R12 ;  /* 0x0004f80c01007387 */ /* 0x0001e60000100800 */
[----:B------:R-:W-:Y:S01]  /*23700*/  ISETP.LT.AND P1, PT, R9, UR40, !P0 ;  /* 0x0000002809007c0c */ /* 0x000fe2000c721270 */
[----:B------:R-:W-:Y:S01]  /*23710*/  UMOV UR22, UR56 ;  /* 0x0000003800167c82 */ /* 0x000fe20008000000 */
[----:B------:R-:W-:Y:S01]  /*23720*/  UMOV UR56, UR48 ;  /* 0x0000003000387c82 */ /* 0x000fe20008000000 */
[----:B0-----:R-:W-:Y:S01]  /*23730*/  VIADD R12, R12, UR46 ;  /* 0x0000002e0c0c7c36 */ /* 0x001fe20008000000 */
[----:B------:R-:W-:Y:S01]  /*23740*/  UMOV UR46, UR49 ;  /* 0x00000031002e7c82 */ /* 0x000fe20008000000 */
[----:B------:R-:W-:Y:S01]  /*23750*/  ULDC.64 UR48, c[0x0][0x228] ;  /* 0x00008a0000307ab9 */ /* 0x000fe20000000a00 */
[----:B------:R-:W-:-:S02]  /*23760*/  LOP3.LUT R4, R4, 0xfffffbff, RZ, 0xc0, !PT ;  /* 0xfffffbff04047812 */ /* 0x000fc400078ec0ff */
[----:B------:R-:W-:-:S05]  /*23770*/  ISETP.LT.AND P0, PT, R8, UR48, !P0 ;  /* 0x0000003008007c0c */ /* 0x000fca000c701270 */
        /* <DEDUP_REMOVED lines=9> */
[----:B------:R-:W-:Y:S01]  /*23810*/  ULDC.64 UR22, c[0x0][0x228] ;  /* 0x00008a0000167ab9 */ /* 0x000fe20000000a00 */
[----:B------:R-:W-:Y:S02]  /*23820*/  LOP3.LUT R4, R4, 0xfffffeff, RZ, 0xc0, !PT ;  /* 0xfffffeff04047812 */ /* 0x000fe400078ec0ff */
[----:B------:R-:W-:Y:S01]  /*23830*/  ISETP.LT.AND P0, PT, R8, UR22, !P0 ;  /* 0x0000001608007c0c */ /* 0x000fe2000c701270 */
[----:B------:R-:W-:Y:S01]  /*23840*/  UMOV UR44, UR30 ;  /* 0x0000001e002c7c82 */ /* 0x000fe20008000000 */
[----:B------:R-:W-:Y:S01]  /*23850*/  ULDC.64 UR30, c[0x0][0x228] ;  /* 0x00008a00001e7ab9 */ /* 0x000fe20000000a00 */
[----:B------:R0:W-:Y:S01]  /*23860*/  STL [R1+0x4fc], R12 ;  /* 0x0004fc0c01007387 */ /* 0x0001e20000100800 */
[----:B------:R-:W-:Y:S01]  /*23870*/  UMOV UR24, UR14 ;  /* 0x0000000e00187c82 */ /* 0x000fe20008000000 */
[----:B------:R-:W-:Y:S01]  /*23880*/  UMOV UR38, UR60 ;  /* 0x0000003c00267c82 */ /* 0x000fe20008000000 */
[----:B------:R-:W-:-:S02]  /*23890*/  ULDC UR22, c[0x0][0x248] ;  /* 0x0000920000167ab9 */ /* 0x000fc40000000800 */
[----:B------:R-:W-:-:S04]  /*238a0*/  @P1 LOP3.LUT R4, R4, 0x100, RZ, 0xfc, !PT ;  /* 0x0000010004041812 */ /* 0x000fc800078efcff */
[----:B------:R-:W-:-:S04]  /*238b0*/  LOP3.LUT R4, R4, 0xffffff7f, RZ, 0xc0, !PT ;  /* 0xffffff7f04047812 */ /* 0x000fc800078ec0ff */
[----:B------:R-:W-:Y:S02]  /*238c0*/  @P0 LOP3.LUT R4, R4, 0x80, RZ, 0xfc, !PT ;  /* 0x0000008004040812 */ /* 0x000fe400078efcff */
[----:B------:R-:W-:Y:S01]  /*238d0*/  ISETP.GE.AND P0, PT, R252, UR11, PT ;  /* 0x0000000bfc007c0c */ /* 0x000fe2000bf06270 */
[----:B0-----:R-:W-:Y:S01]  /*238e0*/  VIADD R12, R12, UR47 ;  /* 0x0000002f0c0c7c36 */ /* 0x001fe20008000000 */
[----:B------:R-:W-:Y:S01]  /*238f0*/  LOP3.LUT R4, R4, 0xffffffbf, RZ, 0xc0, !PT ;  /* 0xffffffbf04047812 */ /* 0x000fe200078ec0ff */
[----:B------:R-:W-:Y:S01]  /*23900*/  UMOV UR14, UR18 ;  /* 0x00000012000e7c82 */ /* 0x000fe20008000000 */
[----:B------:R-:W-:Y:S01]  /*23910*/  ISETP.LT.AND P1, PT, R9, UR30, !P0 ;  /* 0x0000001e09007c0c */ /* 0x000fe2000c721270 */
[----:B------:R-:W-:Y:S01]  /*23920*/  UMOV UR47, UR6 ;  /* 0x00000006002f7c82 */ /* 0x000fe20008000000 */
[----:B------:R-:W-:Y:S01]  /*23930*/  ULDC.64 UR6, c[0x0][0x228] ;  /* 0x00008a0000067ab9 */ /* 0x000fe20000000a00 */
[----:B------:R-:W-:Y:S01]  /*23940*/  ULDC.64 UR10, c[0x0][0x228] ;  /* 0x00008a00000a7ab9 */ /* 0x000fe20000000a00 */
[----:B------:R-:W-:-:S09]  /*23950*/  ISETP.LT.AND P0, PT, R8, UR6, !P0 ;  /* 0x0000000608007c0c */ /* 0x000fd2000c701270 */
[----:B------:R-:W-:-:S04]  /*23960*/  @P1 LOP3.LUT R4, R4, 0x40, RZ, 0xfc, !PT ;  /* 0x0000004004041812 */ /* 0x000fc800078efcff */
[----:B------:R-:W-:Y:S01]  /*23970*/  LOP3.LUT R4, R4, 0xffffffdf, RZ, 0xc0, !PT ;  /* 0xffffffdf04047812 */ /* 0x000fe200078ec0ff */
[----:B------:R-:W-:Y:S01]  /*23980*/  UMOV UR18, UR61 ;  /* 0x0000003d00127c82 */ /* 0x000fe20008000000 */
[----:B------:R-:W-:Y:S02]  /*23990*/  ULDC.64 UR60, c[0x0][0x228] ;  /* 0x00008a00003c7ab9 */ /* 0x000fe40000000a00 */
[----:B------:R-:W-:Y:S02]  /*239a0*/  @P0 LOP3.LUT R4, R4, 0x20, RZ, 0xfc, !PT ;  /* 0x0000002004040812 */ /* 0x000fe400078efcff */
[----:B------:R-:W-:-:S04]  /*239b0*/  ISETP.GE.AND P0, PT, R195, UR41, PT ;  /* 0x00000029c3007c0c */ /* 0x000fc8000bf06270 */
[----:B------:R-:W-:Y:S02]  /*239c0*/  ISETP.LT.AND P1, PT, R9, UR60, !P0 ;  /* 0x0000003c09007c0c */ /* 0x000fe4000c721270 */
[----:B------:R-:W-:Y:S02]  /*239d0*/  ISETP.LT.AND P0, PT, R8, UR10, !P0 ;  /* 0x0000000a08007c0c */ /* 0x000fe4000c701270 */
[----:B------:R-:W-:Y:S01]  /*239e0*/  LOP3.LUT R4, R4, 0xffffffef, RZ, 0xc0, !PT ;  /* 0xffffffef04047812 */ /* 0x000fe200078ec0ff */
[----:B------:R0:W-:Y:S08]  /*239f0*/  STL [R1+0x500], R12 ;  /* 0x0005000c01007387 */ /* 0x0001f00000100800 */
[----:B------:R-:W-:Y:S01]  /*23a00*/  @P1 LOP3.LUT R4, R4, 0x10, RZ, 0xfc, !PT ;  /* 0x0000001004041812 */ /* 0x000fe200078efcff */
[----:B0-----:R-:W-:-:S03]  /*23a10*/  VIADD R12, R12, UR50 ;  /* 0x000000320c0c7c36 */ /* 0x001fc60008000000 */
[----:B------:R-:W-:Y:S02]  /*23a20*/  LOP3.LUT R4, R4, 0xfffffffb, RZ, 0xc0, !PT ;  /* 0xfffffffb04047812 */ /* 0x000fe400078ec0ff */
[----:B------:R0:W-:Y:S02]  /*23a30*/  STL [R1+0x504], R12 ;  /* 0x0005040c01007387 */ /* 0x0001e40000100800 */
[----:B------:R-:W-:Y:S02]  /*23a40*/  @P0 LOP3.LUT R4, R4, 0x4, RZ, 0xfc, !PT ;  /* 0x0000000404040812 */ /* 0x000fe400078efcff */
[----:B------:R-:W-:Y:S01]  /*23a50*/  ISETP.GE.AND P0, PT, R194, UR39, PT ;  /* 0x00000027c2007c0c */ /* 0x000fe2000bf06270 */
[----:B0-----:R-:W-:Y:S01]  /*23a60*/  VIADD R12, R12, UR51 ;  /* 0x000000330c0c7c36 */ /* 0x001fe20008000000 */
[----:B------:R-:W-:Y:S02]  /*23a70*/  ULDC.64 UR50, c[0x0][0x228] ;  /* 0x00008a0000327ab9 */ /* 0x000fe40000000a00 */
[----:B------:R-:W-:Y:S01]  /*23a80*/  ISETP.LT.AND P1, PT, R9, UR50, !P0 ;  /* 0x0000003209007c0c */ /* 0x000fe2000c721270 */
[----:B------:R-:W-:Y:S01]  /*23a90*/  UMOV UR10, UR47 ;  /* 0x0000002f000a7c82 */ /* 0x000fe20008000000 */
[----:B------:R-:W-:Y:S01]  /*23aa0*/  UMOV UR6, UR46 ;  /* 0x0000002e00067c82 */ /* 0x000fe20008000000 */
[----:B------:R-:W-:-:S02]  /*23ab0*/  ULDC.64 UR46, c[0x0][0x228] ;  /* 0x00008a00002e7ab9 */ /* 0x000fc40000000a00 */
[----:B------:R-:W-:Y:S01]  /*23ac0*/  ISETP.LT.AND P0, PT, R8, UR46, !P0 ;  /* 0x0000002e08007c0c */ /* 0x000fe2000c701270 */
[----:B------:R-:W-:Y:S01]  /*23ad0*/  UMOV UR30, UR43 ;  /* 0x0000002b001e7c82 */ /* 0x000fe20008000000 */
[----:B------:R-:W-:Y:S01]  /*23ae0*/  UMOV UR50, UR42 ;  /* 0x0000002a00327c82 */ /* 0x000fe20008000000 */
[----:B------:R0:W-:Y:S01]  /*23af0*/  STL [R1+0x508], R12 ;  /* 0x0005080c01007387 */ /* 0x0001e20000100800 */
[----:B------:R-:W-:Y:S01]  /*23b00*/  ULDC.64 UR42, c[0x0][0x228] ;  /* 0x00008a00002a7ab9 */ /* 0x000fe20000000a00 */
[----:B------:R-:W-:Y:S01]  /*23b10*/  UMOV UR60, UR40 ;  /* 0x00000028003c7c82 */ /* 0x000fe20008000000 */
[----:B------:R-:W-:Y:S01]  /*23b20*/  ULDC UR40, c[0x0][0x248] ;  /* 0x0000920000287ab9 */ /* 0x000fe20000000800 */
[----:B------:R-:W-:Y:S01]  /*23b30*/  ULDC UR46, c[0x0][0x248] ;  /* 0x00009200002e7ab9 */ /* 0x000fe20000000800 */
[----:B------:R-:W-:-:S04]  /*23b40*/  @P1 LOP3.LUT R11, R11, 0x1000, RZ, 0xfc, !PT ;  /* 0x000010000b0b1812 */ /* 0x000fc800078efcff */
[----:B------:R-:W-:-:S04]  /*23b50*/  LOP3.LUT R11, R11, 0xfffff7ff, RZ, 0xc0, !PT ;  /* 0xfffff7ff0b0b7812 */ /* 0x000fc800078ec0ff */
[----:B------:R-:W-:Y:S02]  /*23b60*/  @P0 LOP3.LUT R11, R11, 0x800, RZ, 0xfc, !PT ;  /* 0x000008000b0b0812 */ /* 0x000fe400078efcff */
[----:B------:R-:W-:Y:S01]  /*23b70*/  ISETP.GE.AND P0, PT, R193, UR31, PT ;  /* 0x0000001fc1007c0c */ /* 0x000fe2000bf06270 */
[----:B0-----:R-:W-:-:S03]  /*23b80*/  VIADD R12, R12, UR22 ;  /* 0x000000160c0c7c36 */ /* 0x001fc60008000000 */
[----:B------:R-:W-:Y:S02]  /*23b90*/  ISETP.LT.AND P1, PT, R9, UR42, !P0 ;  /* 0x0000002a09007c0c */ /* 0x000fe4000c721270 */
[----:B------:R0:W-:Y:S01]  /*23ba0*/  STL [R1+0x4e4], R12 ;  /* 0x0004e40c01007387 */ /* 0x0001e20000100800 */
[----:B------:R-:W-:Y:S01]  /*23bb0*/  LOP3.LUT R11, R11, 0xfffffeff, RZ, 0xc0, !PT ;  /* 0xfffffeff0b0b7812 */ /* 0x000fe200078ec0ff */
[----:B0-----:R-:W-:Y:S01]  /*23bc0*/  VIADD R12, R12, UR40 ;  /* 0x000000280c0c7c36 */ /* 0x001fe20008000000 */
[----:B------:R-:W-:Y:S02]  /*23bd0*/  ULDC.64 UR40, c[0x0][0x228] ;  /* 0x00008a0000287ab9 */ /* 0x000fe40000000a00 */
[----:B------:R-:W-:-:S06]  /*23be0*/  ISETP.LT.AND P0, PT, R8, UR40, !P0 ;  /* 0x0000002808007c0c */ /* 0x000fcc000c701270 */
[----:B------:R-:W-:-:S04]  /*23bf0*/  @P1 LOP3.LUT R11, R11, 0x100, RZ, 0xfc, !PT ;  /* 0x000001000b0b1812 */ /* 0x000fc800078efcff */
[----:B------:R-:W-:Y:S01]  /*23c00*/  LOP3.LUT R11, R11, 0xffffff7f, RZ, 0xc0, !PT ;  /* 0xffffff7f0b0b7812 */ /* 0x000fe200078ec0ff */
[----:B------:R-:W-:Y:S01]  /*23c10*/  UMOV UR22, UR38 ;  /* 0x0000002600167c82 */ /* 0x000fe20008000000 */
[----:B------:R-:W-:Y:S02]  /*23c20*/  ULDC.64 UR38, c[0x0][0x228] ;  /* 0x00008a0000267ab9 */ /* 0x000fe40000000a00 */
[----:B------:R-:W-:Y:S02]  /*23c30*/  @P0 LOP3.LUT R11, R11, 0x80, RZ, 0xfc, !PT ;  /* 0x000000800b0b0812 */ /* 0x000fe400078efcff */
[----:B------:R-:W-:Y:S01]  /*23c40*/  ISETP.GE.AND P0, PT, R2, UR61, PT ;  /* 0x0000003d02007c0c */ /* 0x000fe2000bf06270 */
[----:B------:R0:W-:Y:S03]  /*23c50*/  STL [R1+0x4ec], R12 ;  /* 0x0004ec0c01007387 */ /* 0x0001e60000100800 */
[----:B------:R-:W-:Y:S01]  /*23c60*/  ISETP.LT.AND P1, PT, R9, UR38, !P0 ;  /* 0x0000002609007c0c */ /* 0x000fe2000c721270 */
[----:B0-----:R-:W-:Y:S01]  /*23c70*/  VIADD R12, R12, UR46 ;  /* 0x0000002e0c0c7c36 */ /* 0x001fe20008000000 */
[----:B------:R-:W-:Y:S01]  /*23c80*/  UMOV UR46, UR10 ;  /* 0x0000000a002e7c82 */ /* 0x000fe20008000000 */
[----:B------:R-:W-:Y:S01]  /*23c90*/  UMOV UR10, UR30 ;  /* 0x0000001e000a7c82 */ /* 0x000fe20008000000 */
[----:B------:R-:W-:Y:S01]  /*23ca0*/  ULDC.64 UR30, c[0x0][0x228] ;  /* 0x00008a00001e7ab9 */ /* 0x000fe20000000a00 */
[----:B------:R-:W-:-:S02]  /*23cb0*/  LOP3.LUT R11, R11, 0xffffffef, RZ, 0xc0, !PT ;  /* 0xffffffef0b0b7812 */ /* 0x000fc400078ec0ff */
[----:B------:R-:W-:-:S06]  /*23cc0*/  ISETP.LT.AND P0, PT, R8, UR30, !P0 ;  /* 0x0000001e08007c0c */ /* 0x000fcc000c701270 */
[----:B------:R-:W-:Y:S01]  /*23cd0*/  @P1 LOP3.LUT R11, R11, 0x10, RZ, 0xfc, !PT ;  /* 0x000000100b0b1812 */ /* 0x000fe200078efcff */
[----:B------:R-:W-:-:S03]  /*23ce0*/  VIADD R2, R7, 0x132 ;  /* 0x0000013207027836 */ /* 0x000fc60000000000 */
[----:B------:R-:W-:Y:S01]  /*23cf0*/  LOP3.LUT R11, R11, 0xfffffff7, RZ, 0xc0, !PT ;  /* 0xfffffff70b0b7812 */ /* 0x000fe200078ec0ff */
[----:B------:R-:W-:Y:S01]  /*23d00*/  UMOV UR30, UR5 ;  /* 0x00000005001e7c82 */ /* 0x000fe20008000000 */
[----:B------:R-:W-:Y:S01]  /*23d10*/  UMOV UR42, UR60 ;  /* 0x0000003c002a7c82 */ /* 0x000fe20008000000 */
[----:B------:R-:W-:Y:S01]  /*23d20*/  ULDC.64 UR60, c[0x0][0x228] ;  /* 0x00008a00003c7ab9 */ /* 0x000fe20000000a00 */
[----:B------:R-:W-:Y:S01]  /*23d30*/  ULDC UR5, c[0x0][0x228] ;  /* 0x00008a0000057ab9 */ /* 0x000fe20000000800 */
[----:B------:R-:W-:Y:S02]  /*23d40*/  @P0 LOP3.LUT R11, R11, 0x8, RZ, 0xfc, !PT ;  /* 0x000000080b0b0812 */ /* 0x000fe400078efcff */
[----:B------:R-:W-:-:S04]  /*23d50*/  ISETP.GE.AND P0, PT, R2, UR30, PT ;  /* 0x0000001e02007c0c */ /* 0x000fc8000bf06270 */
[----:B------:R-:W-:Y:S02]  /*23d60*/  ISETP.LT.AND P1, PT, R9, UR60, !P0 ;  /* 0x0000003c09007c0c */ /* 0x000fe4000c721270 */
[----:B------:R-:W-:Y:S02]  /*23d70*/  ISETP.LT.AND P0, PT, R8, UR5, !P0 ;  /* 0x0000000508007c0c */ /* 0x000fe4000c701270 */
[----:B------:R-:W-:Y:S01]  /*23d80*/  LOP3.LUT R4, R4, 0xfffffff7, RZ, 0xc0, !PT ;  /* 0xfffffff704047812 */ /* 0x000fe200078ec0ff */
[----:B------:R-:W-:Y:S01]  /*23d90*/  UMOV UR38, UR8 ;  /* 0x0000000800267c82 */ /* 0x000fe20008000000 */
[----:B------:R-:W-:Y:S01]  /*23da0*/  ULDC UR8, c[0x0][0x248] ;  /* 0x0000920000087ab9 */ /* 0x000fe20000000800 */
[----:B------:R0:W-:Y:S01]  /*23db0*/  STL [R1+0x4f4], R12 ;  /* 0x0004f40c01007387 */ /* 0x0001e20000100800 */
[----:B------:R-:W-:Y:S01]  /*23dc0*/  VIADD R2, R7, 0x130 ;  /* 0x0000013007027836 */ /* 0x000fe20000000000 */
[----:B------:R-:W-:-:S04]  /*23dd0*/  ULDC UR5, c[0x0][0x228] ;  /* 0x00008a0000057ab9 */ /* 0x000fc80000000800 */
[----:B------:R-:W-:Y:S01]  /*23de0*/  @P1 LOP3.LUT R4, R4, 0x8, RZ, 0xfc, !PT ;  /* 0x0000000804041812 */ /* 0x000fe200078efcff */
[----:B------:R-:W-:-:S03]  /*23df0*/  UMOV UR30, UR38 ;  /* 0x00000026001e7c82 */ /* 0x000fc60008000000 */
[----:B------:R-:W-:Y:S01]  /*23e00*/  LOP3.LUT R4, R4, 0xfffffffd, RZ, 0xc0, !PT ;  /* 0xfffffffd04047812 */ /* 0x000fe200078ec0ff */
[----:B0-----:R-:W-:Y:S01]  /*23e10*/  VIADD R12, R12, UR8 ;  /* 0x000000080c0c7c36 */ /* 0x001fe20008000000 */
[----:B------:R-:W-:Y:S02]  /*23e20*/  ULDC UR8, c[0x0][0x248] ;  /* 0x0000920000087ab9 */ /* 0x000fe40000000800 */
[----:B------:R-:W-:Y:S02]  /*23e30*/  @P0 LOP3.LUT R4, R4, 0x2, RZ, 0xfc, !PT ;  /* 0x0000000204040812 */ /* 0x000fe400078efcff */
[----:B------:R-:W-:Y:S01]  /*23e40*/  ISETP.GE.AND P0, PT, R2, UR30, PT ;  /* 0x0000001e02007c0c */ /* 0x000fe2000bf06270 */
[----:B------:R0:W-:Y:S03]  /*23e50*/  STL [R1+0x50c], R12 ;  /* 0x00050c0c01007387 */ /* 0x0001e60000100800 */
[----:B------:R-:W-:Y:S01]  /*23e60*/  ISETP.LT.AND P1, PT, R9, UR5, !P0 ;  /* 0x0000000509007c0c */ /* 0x000fe2000c721270 */
[----:B------:R-:W-:Y:S01]  /*23e70*/  UMOV UR40, UR50 ;  /* 0x0000003200287c82 */ /* 0x000fe20008000000 */
[----:B0-----:R-:W-:Y:S01]  /*23e80*/  VIADD R12, R12, UR8 ;  /* 0x000000080c0c7c36 */ /* 0x001fe20008000000 */
[----:B------:R-:W-:Y:S01]  /*23e90*/  ULDC UR8, c[0x0][0x228] ;  /* 0x00008a0000087ab9 */ /* 0x000fe20000000800 */
[----:B------:R-:W-:Y:S01]  /*23ea0*/  VIADD R2, R7, 0x12e ;  /* 0x0000012e07027836 */ /* 0x000fe20000000000 */
[----:B------:R-:W-:Y:S01]  /*23eb0*/  ISETP.LT.AND P0, PT, R8, UR8, !P0 ;  /* 0x0000000808007c0c */ /* 0x000fe2000c701270 */
[----:B------:R-:W-:Y:S01]  /*23ec0*/  UMOV UR50, UR6 ;  /* 0x0000000600327c82 */ /* 0x000fe20008000000 */
[----:B------:R-:W-:Y:S01]  /*23ed0*/  UMOV UR38, UR40 ;  /* 0x0000002800267c82 */ /* 0x000fe20008000000 */
[----:B------:R-:W-:Y:S01]  /*23ee0*/  UMOV UR40, UR42 ;  /* 0x0000002a00287c82 */ /* 0x000fe20008000000 */
[----:B------:R-:W-:Y:S01]  /*23ef0*/  UMOV UR42, UR50 ;  /* 0x00000032002a7c82 */ /* 0x000fe20008000000 */
[----:B------:R-:W-:Y:S01]  /*23f00*/  UMOV UR50, UR10 ;  /* 0x0000000a00327c82 */ /* 0x000fe20008000000 */
[----:B------:R-:W-:Y:S01]  /*23f10*/  UMOV UR10, UR48 ;  /* 0x00000030000a7c82 */ /* 0x000fe20008000000 */
[----:B------:R-:W-:Y:S01]  /*23f20*/  UMOV UR30, UR38 ;  /* 0x00000026001e7c82 */ /* 0x000fe20008000000 */
[----:B------:R-:W-:Y:S01]  /*23f30*/  UMOV UR48, UR24 ;  /* 0x0000001800307c82 */ /* 0x000fe20008000000 */
[----:B------:R-:W-:Y:S01]  /*23f40*/  LOP3.LUT R4, R4, 0xfffffffe, RZ, 0xc0, !PT ;  /* 0xfffffffe04047812 */ /* 0x000fe200078ec0ff */
[----:B------:R-:W-:Y:S01]  /*23f50*/  UMOV UR24, UR54 ;  /* 0x0000003600187c82 */ /* 0x000fe20008000000 */
[----:B------:R-:W-:Y:S01]  /*23f60*/  UMOV UR54, UR12 ;  /* 0x0000000c00367c82 */ /* 0x000fe20008000000 */
[----:B------:R-:W-:Y:S01]  /*23f70*/  ULDC UR12, c[0x0][0x228] ;  /* 0x00008a00000c7ab9 */ /* 0x000fe20000000800 */
[----:B------:R-:W-:Y:S01]  /*23f80*/  @P0 LOP3.LUT R5, R5, 0x80000000, RZ, 0xfc, !PT ;  /* 0x8000000005050812 */ /* 0x000fe200078efcff */
[----:B------:R-:W-:Y:S01]  /*23f90*/  ULDC UR5, c[0x0][0x228] ;  /* 0x00008a0000057ab9 */ /* 0x000fe20000000800 */
[----:B------:R-:W-:Y:S01]  /*23fa0*/  ISETP.GE.AND P0, PT, R2, UR30, PT ;  /* 0x0000001e02007c0c */ /* 0x000fe2000bf06270 */
[----:B------:R-:W-:Y:S01]  /*23fb0*/  ULDC UR6, c[0x0][0x248] ;  /* 0x0000920000067ab9 */ /* 0x000fe20000000800 */
[----:B------:R-:W-:Y:S01]  /*23fc0*/  @P1 LOP3.LUT R4, R4, 0x1, RZ, 0xfc, !PT ;  /* 0x0000000104041812 */ /* 0x000fe200078efcff */
[----:B------:R0:W-:Y:S01]  /*23fd0*/  STL [R1+0x510], R12 ;  /* 0x0005100c01007387 */ /* 0x0001e20000100800 */
[----:B------:R-:W-:Y:S01]  /*23fe0*/  ISETP.LT.AND P1, PT, R9, UR12, !P0 ;  /* 0x0000000c09007c0c */ /* 0x000fe2000c721270 */
[----:B------:R-:W-:Y:S01]  /*23ff0*/  ULDC UR8, c[0x0][0x248] ;  /* 0x0000920000087ab9 */ /* 0x000fe20000000800 */
[----:B------:R-:W-:-:S02]  /*24000*/  ISETP.LT.AND P0, PT, R8, UR5, !P0 ;  /* 0x0000000508007c0c */ /* 0x000fc4000c701270 */
[----:B------:R-:W-:Y:S01]  /*24010*/  LOP3.LUT R5, R5, 0xbfffffff, RZ, 0xc0, !PT ;  /* 0xbfffffff05057812 */ /* 0x000fe200078ec0ff */
[----:B------:R-:W-:Y:S01]  /*24020*/  VIADD R2, R7, 0x12c ;  /* 0x0000012c07027836 */ /* 0x000fe20000000000 */
[----:B------:R-:W-:Y:S01]  /*24030*/  UMOV UR38, UR40 ;  /* 0x0000002800267c82 */ /* 0x000fe20008000000 */
[----:B------:R-:W-:Y:S01]  /*24040*/  UMOV UR60, UR16 ;  /* 0x00000010003c7c82 */ /* 0x000fe20008000000 */
[----:B------:R-:W-:Y:S01]  /*24050*/  ULDC UR5, c[0x0][0x248] ;  /* 0x0000920000057ab9 */ /* 0x000fe20000000800 */
[----:B0-----:R-:W-:Y:S01]  /*24060*/  VIADD R12, R12, UR6 ;  /* 0x000000060c0c7c36 */ /* 0x001fe20008000000 */
[----:B------:R-:W-:Y:S01]  /*24070*/  ULDC UR6, c[0x0][0x248] ;  /* 0x0000920000067ab9 */ /* 0x000fe20000000800 */
[----:B------:R-:W-:Y:S02]  /*24080*/  ULDC UR12, c[0x0][0x248] ;  /* 0x00009200000c7ab9 */ /* 0x000fe40000000800 */
[----:B------:R-:W-:Y:S01]  /*24090*/  @P1 LOP3.LUT R5, R5, 0x40000000, RZ, 0xfc, !PT ;  /* 0x4000000005051812 */ /* 0x000fe200078efcff */
[----:B------:R0:W-:Y:S01]  /*240a0*/  STL [R1+0x514], R12 ;  /* 0x0005140c01007387 */ /* 0x0001e20000100800 */
[----:B------:R-:W-:Y:S01]  /*240b0*/  UMOV UR40, UR42 ;  /* 0x0000002a00287c82 */ /* 0x000fe20008000000 */
[----:B------:R-:W-:Y:S01]  /*240c0*/  UMOV UR30, UR38 ;  /* 0x00000026001e7c82 */ /* 0x000fe20008000000 */
[----:B------:R-:W-:Y:S01]  /*240d0*/  LOP3.LUT R5, R5, 0xdfffffff, RZ, 0xc0, !PT ;  /* 0xdfffffff05057812 */ /* 0x000fe200078ec0ff */
[----:B------:R-:W-:Y:S01]  /*240e0*/  ULDC UR16, c[0x0][0x228] ;  /* 0x00008a0000107ab9 */ /* 0x000fe20000000800 */
[----:B0-----:R-:W-:Y:S01]  /*240f0*/  VIADD R12, R12, UR6 ;  /* 0x000000060c0c7c36 */ /* 0x001fe20008000000 */
[----:B------:R-:W-:Y:S01]  /*24100*/  ULDC UR6, c[0x0][0x248] ;  /* 0x0000920000067ab9 */ /* 0x000fe20000000800 */
[----:B------:R-:W-:-:S02]  /*24110*/  @P0 LOP3.LUT R5, R5, 0x20000000, RZ, 0xfc, !PT ;  /* 0x2000000005050812 */ /* 0x000fc400078efcff */
[----:B------:R-:W-:Y:S01]  /*24120*/  ISETP.GE.AND P0, PT, R2, UR61, PT ;  /* 0x0000003d02007c0c */ /* 0x000fe2000bf06270 */
[----:B------:R0:W-:Y:S02]  /*24130*/  STL [R1+0x518], R12 ;  /* 0x0005180c01007387 */ /* 0x0001e40000100800 */
[----:B0-----:R-:W-:Y:S01]  /*24140*/  VIADD R12, R12, UR6 ;  /* 0x000000060c0c7c36 */ /* 0x001fe20008000000 */
[----:B------:R-:W-:Y:S02]  /*24150*/  ULDC UR6, c[0x0][0x228] ;  /* 0x00008a0000067ab9 */ /* 0x000fe40000000800 */
[----:B------:R-:W-:Y:S02]  /*24160*/  ISETP.LT.AND P1, PT, R9, UR6, !P0 ;  /* 0x0000000609007c0c */ /* 0x000fe4000c721270 */
[----:B------:R-:W-:Y:S01]  /*24170*/  LOP3.LUT R5, R5, 0xefffffff, RZ, 0xc0, !PT ;  /* 0xefffffff05057812 */ /* 0x000fe200078ec0ff */
[----:B------:R0:W-:Y:S01]  /*24180*/  STL [R1+0x51c], R12 ;  /* 0x00051c0c01007387 */ /* 0x0001e20000100800 */
[----:B------:R-:W-:Y:S01]  /*24190*/  VIADD R2, R7, 0x12a ;  /* 0x0000012a07027836 */ /* 0x000fe20000000000 */
[----:B------:R-:W-:Y:S01]  /*241a0*/  UMOV UR42, UR10 ;  /* 0x0000000a002a7c82 */ /* 0x000fe20008000000 */
[----:B------:R-:W-:Y:S01]  /*241b0*/  UMOV UR38, UR40 ;  /* 0x0000002800267c82 */ /* 0x000fe20008000000 */
[----:B------:R-:W-:Y:S01]  /*241c0*/  ULDC UR6, c[0x0][0x228] ;  /* 0x00008a0000067ab9 */ /* 0x000fe20000000800 */
[----:B0-----:R-:W-:Y:S01]  /*241d0*/  VIADD R12, R12, UR8 ;  /* 0x000000080c0c7c36 */ /* 0x001fe20008000000 */
[----:B------:R-:W-:-:S04]  /*241e0*/  ULDC UR8, c[0x0][0x228] ;  /* 0x00008a0000087ab9 */ /* 0x000fc80000000800 */
[----:B------:R-:W-:Y:S01]  /*241f0*/  @P1 LOP3.LUT R5, R5, 0x10000000, RZ, 0xfc, !PT ;  /* 0x1000000005051812 */ /* 0x000fe200078efcff */
[----:B------:R-:W-:Y:S01]  /*24200*/  ULDC UR10, c[0x0][0x248] ;  /* 0x00009200000a7ab9 */ /* 0x000fe20000000800 */
[----:B------:R-:W-:Y:S01]  /*24210*/  ISETP.LT.AND P0, PT, R8, UR8, !P0 ;  /* 0x0000000808007c0c */ /* 0x000fe2000c701270 */
[----:B------:R-:W-:Y:S01]  /*24220*/  UMOV UR40, UR42 ;  /* 0x0000002a00287c82 */ /* 0x000fe20008000000 */
[----:B------:R-:W-:Y:S01]  /*24230*/  LOP3.LUT R5, R5, 0xf7ffffff, RZ, 0xc0, !PT ;  /* 0xf7ffffff05057812 */ /* 0x000fe200078ec0ff */
[----:B------:R0:W-:Y:S01]  /*24240*/  STL [R1+0x520], R12 ;  /* 0x0005200c01007387 */ /* 0x0001e20000100800 */
[----:B------:R-:W-:-:S09]  /*24250*/  ULDC UR8, c[0x0][0x228] ;  /* 0x00008a0000087ab9 */ /* 0x000fd20000000800 */
[----:B------:R-:W-:Y:S02]  /*24260*/  @P0 LOP3.LUT R5, R5, 0x8000000, RZ, 0xfc, !PT ;  /* 0x0800000005050812 */ /* 0x000fe400078efcff */
[----:B------:R-:W-:-:S04]  /*24270*/  ISETP.GE.AND P0, PT, R2, UR40, PT ;  /* 0x0000002802007c0c */ /* 0x000fc8000bf06270 */
[----:B------:R-:W-:Y:S01]  /*24280*/  ISETP.LT.AND P1, PT, R9, UR16, !P0 ;  /* 0x0000001009007c0c */ /* 0x000fe2000c721270 */
[----:B0-----:R-:W-:Y:S01]  /*24290*/  VIADD R12, R12, UR10 ;  /* 0x0000000a0c0c7c36 */ /* 0x001fe20008000000 */
[----:B------:R-:W-:Y:S01]  /*242a0*/  ULDC UR10, c[0x0][0x228] ;  /* 0x00008a00000a7ab9 */ /* 0x000fe20000000800 */
[----:B------:R-:W-:Y:S01]  /*242b0*/  LOP3.LUT R5, R5, 0xfbffffff, RZ, 0xc0, !PT ;  /* 0xfbffffff05057812 */ /* 0x000fe200078ec0ff */
[----:B------:R-:W-:Y:S01]  /*242c0*/  VIADD R2, R7, 0x128 ;  /* 0x0000012807027836 */ /* 0x000fe20000000000 */
[----:B------:R-:W-:Y:S01]  /*242d0*/  ISETP.LT.AND P0, PT, R8, UR10, !P0 ;  /* 0x0000000a08007c0c */ /* 0x000fe2000c701270 */
[----:B------:R0:W-:Y:S01]  /*242e0*/  STL [R1+0x524], R12 ;  /* 0x0005240c01007387 */ /* 0x0001e20000100800 */
[----:B------:R-:W-:Y:S01]  /*242f0*/  UMOV UR42, UR24 ;  /* 0x00000018002a7c82 */ /* 0x000fe20008000000 */
[----:B------:R-:W-:Y:S01]  /*24300*/  ULDC UR10, c[0x0][0x228] ;  /* 0x00008a00000a7ab9 */ /* 0x000fe20000000800 */
[----:B------:R-:W-:-:S04]  /*24310*/  ULDC UR16, c[0x0][0x248] ;  /* 0x0000920000107ab9 */ /* 0x000fc80000000800 */
[----:B------:R-:W-:-:S04]  /*24320*/  @P1 LOP3.LUT R5, R5, 0x4000000, RZ, 0xfc, !PT ;  /* 0x0400000005051812 */ /* 0x000fc800078efcff */
[----:B------:R-:W-:Y:S01]  /*24330*/  LOP3.LUT R5, R5, 0xfdffffff, RZ, 0xc0, !PT ;  /* 0xfdffffff05057812 */ /* 0x000fe200078ec0ff */
[----:B0-----:R-:W-:Y:S01]  /*24340*/  VIADD R12, R12, UR5 ;  /* 0x000000050c0c7c36 */ /* 0x001fe20008000000 */
[----:B------:R-:W-:Y:S02]  /*24350*/  ULDC UR5, c[0x0][0x228] ;  /* 0x00008a0000057ab9 */ /* 0x000fe40000000800 */
[----:B------:R-:W-:Y:S02]  /*24360*/  @P0 LOP3.LUT R5, R5, 0x2000000, RZ, 0xfc, !PT ;  /* 0x0200000005050812 */ /* 0x000fe400078efcff */
[----:B------:R-:W-:-:S04]  /*24370*/  ISETP.GE.AND P0, PT, R2, UR60, PT ;  /* 0x0000003c02007c0c */ /* 0x000fc8000bf06270 */
[----:B------:R-:W-:Y:S02]  /*24380*/  ISETP.LT.AND P1, PT, R9, UR5, !P0 ;  /* 0x0000000509007c0c */ /* 0x000fe4000c721270 */
[----:B------:R-:W-:Y:S01]  /*24390*/  LOP3.LUT R5, R5, 0xfeffffff, RZ, 0xc0, !PT ;  /* 0xfeffffff05057812 */ /* 0x000fe200078ec0ff */
[----:B------:R-:W-:Y:S01]  /*243a0*/  VIADD R2, R7, 0x126 ;  /* 0x0000012607027836 */ /* 0x000fe20000000000 */
[----:B------:R-:W-:Y:S01]  /*243b0*/  ISETP.LT.AND P0, PT, R8, UR6, !P0 ;  /* 0x0000000608007c0c */ /* 0x000fe2000c701270 */
[----:B------:R-:W-:Y:S01]  /*243c0*/  UMOV UR24, UR14 ;  /* 0x0000000e00187c82 */ /* 0x000fe20008000000 */
[----:B------:R0:W-:Y:S01]  /*243d0*/  STL [R1+0x528], R12 ;  /* 0x0005280c01007387 */ /* 0x0001e20000100800 */
[----:B------:R-:W-:Y:S01]  /*243e0*/  UMOV UR60, UR46 ;  /* 0x0000002e003c7c82 */ /* 0x000fe20008000000 */
[----:B------:R-:W-:-:S05]  /*243f0*/  ULDC UR5, c[0x0][0x228] ;  /* 0x00008a0000057ab9 */ /* 0x000fca0000000800 */
[----:B------:R-:W-:Y:S01]  /*24400*/  @P1 LOP3.LUT R5, R5, 0x1000000, RZ, 0xfc, !PT ;  /* 0x0100000005051812 */ /* 0x000fe200078efcff */
[----:B------:R-:W-:Y:S01]  /*24410*/  UMOV UR40, UR24 ;  /* 0x0000001800287c82 */ /* 0x000fe20008000000 */
[----:B------:R-:W-:Y:S01]  /*24420*/  ULDC UR14, c[0x0][0x248] ;  /* 0x00009200000e7ab9 */ /* 0x000fe20000000800 */
[----:B0-----:R-:W-:Y:S01]  /*24430*/  VIADD R12, R12, UR12 ;  /* 0x0000000c0c0c7c36 */ /* 0x001fe20008000000 */
[----:B------:R-:W-:Y:S01]  /*24440*/  LOP3.LUT R5, R5, 0xff7fffff, RZ, 0xc0, !PT ;  /* 0xff7fffff05057812 */ /* 0x000fe200078ec0ff */
[----:B------:R-:W-:Y:S01]  /*24450*/  ULDC UR12, c[0x0][0x248] ;  /* 0x00009200000c7ab9 */ /* 0x000fe20000000800 */
[----:B------:R-:W-:Y:S01]  /*24460*/  ULDC UR24, c[0x0][0x228] ;  /* 0x00008a0000187ab9 */ /* 0x000fe20000000800 */
[----:B------:R-:W-:Y:S01]  /*24470*/  ULDC UR6, c[0x0][0x228] ;  /* 0x00008a0000067ab9 */ /* 0x000fe20000000800 */
[----:B------:R-:W-:Y:S02]  /*24480*/  @P0 LOP3.LUT R5, R5, 0x800000, RZ, 0xfc, !PT ;  /* 0x0080000005050812 */ /* 0x000fe400078efcff */
[----:B------:R-:W-:-:S04]  /*24490*/  ISETP.GE.AND P0, PT, R2, UR40, PT ;  /* 0x0000002802007c0c */ /* 0x000fc8000bf06270 */
[----:B------:R-:W-:Y:S01]  /*244a0*/  ISETP.LT.AND P1, PT, R9, UR8, !P0 ;  /* 0x0000000809007c0c */ /* 0x000fe2000c721270 */
[----:B------:R0:W-:Y:S01]  /*244b0*/  STL [R1+0x52c], R12 ;  /* 0x00052c0c01007387 */ /* 0x0001e20000100800 */
[----:B------:R-:W-:Y:S01]  /*244c0*/  LOP3.LUT R5, R5, 0xffbfffff, RZ, 0xc0, !PT ;  /* 0xffbfffff05057812 */ /* 0x000fe200078ec0ff */
[----:B------:R-:W-:Y:S01]  /*244d0*/  VIADD R2, R7, 0x124 ;  /* 0x0000012407027836 */ /* 0x000fe20000000000 */
[----:B------:R-:W-:Y:S01]  /*244e0*/  UMOV UR40, UR20 ;  /* 0x0000001400287c82 */ /* 0x000fe20008000000 */
[----:B------:R-:W-:Y:S01]  /*244f0*/  ULDC UR8, c[0x0][0x228] ;  /* 0x00008a0000087ab9 */ /* 0x000fe20000000800 */
[----:B------:R-:W-:Y:S01]  /*24500*/  UMOV UR46, UR18 ;  /* 0x00000012002e7c82 */ /* 0x000fe20008000000 */
[----:B------:R-:W-:Y:S01]  /*24510*/  ULDC UR18, c[0x0][0x248] ;  /* 0x0000920000127ab9 */ /* 0x000fe20000000800 */
[----:B------:R-:W-:Y:S01]  /*24520*/  ULDC UR20, c[0x0][0x248] ;  /* 0x0000920000147ab9 */ /* 0x000fe20000000800 */
[----:B0-----:R-:W-:Y:S01]  /*24530*/  VIADD R12, R12, UR12 ;  /* 0x0000000c0c0c7c36 */ /* 0x001fe20008000000 */
[----:B------:R-:W-:-:S02]  /*24540*/  ULDC UR12, c[0x0][0x228] ;  /* 0x00008a00000c7ab9 */ /* 0x000fc40000000800 */
[----:B------:R-:W-:Y:S01]  /*24550*/  ISETP.LT.AND P0, PT, R8, UR12, !P0 ;  /* 0x0000000c08007c0c */ /* 0x000fe2000c701270 */
[----:B------:R-:W-:Y:S01]  /*24560*/  ULDC UR12, c[0x0][0x248] ;  /* 0x00009200000c7ab9 */ /* 0x000fe20000000800 */
[----:B------:R-:W-:-:S04]  /*24570*/  @P1 LOP3.LUT R5, R5, 0x400000, RZ, 0xfc, !PT ;  /* 0x0040000005051812 */ /* 0x000fc800078efcff */
[----:B------:R-:W-:-:S07]  /*24580*/  LOP3.LUT R5, R5, 0xffdfffff, RZ, 0xc0, !PT ;  /* 0xffdfffff05057812 */ /* 0x000fce00078ec0ff */
        /* <DEDUP_REMOVED lines=8> */
[----:B0-----:R-:W-:Y:S01]  /*24610*/  VIADD R12, R12, UR14 ;  /* 0x0000000e0c0c7c36 */ /* 0x001fe20008000000 */
[----:B------:R-:W-:Y:S02]  /*24620*/  ULDC UR14, c[0x0][0x228] ;  /* 0x00008a00000e7ab9 */ /* 0x000fe40000000800 */
[----:B------:R-:W-:Y:S01]  /*24630*/  ISETP.LT.AND P0, PT, R8, UR14, !P0 ;  /* 0x0000000e08007c0c */ /* 0x000fe2000c701270 */
[----:B------:R-:W-:-:S03]  /*24640*/  ULDC UR14, c[0x0][0x228] ;  /* 0x00008a00000e7ab9 */ /* 0x000fc60000000800 */
[----:B------:R-:W-:-:S04]  /*24650*/  @P1 LOP3.LUT R5, R5, 0x100000, RZ, 0xfc, !PT ;  /* 0x0010000005051812 */ /* 0x000fc800078efcff */
[----:B------:R-:W-:-:S05]  /*24660*/  LOP3.LUT R5, R5, 0xfff7ffff, RZ, 0xc0, !PT ;  /* 0xfff7ffff05057812 */ /* 0x000fca00078ec0ff */
[----:B------:R-:W-:Y:S02]  /*24670*/  @P0 LOP3.LUT R5, R5, 0x80000, RZ, 0xfc, !PT ;  /* 0x0008000005050812 */ /* 0x000fe400078efcff */
[----:B------:R-:W-:-:S04]  /*24680*/  ISETP.GE.AND P0, PT, R2, UR40, PT ;  /* 0x0000002802007c0c */ /* 0x000fc8000bf06270 */
[----:B------:R-:W-:Y:S02]  /*24690*/  ISETP.LT.AND P1, PT, R9, UR24, !P0 ;  /* 0x0000001809007c0c */ /* 0x000fe4000c721270 */
[----:B------:R-:W-:Y:S01]  /*246a0*/  LOP3.LUT R5, R5, 0xfffbffff, RZ, 0xc0, !PT ;  /* 0xfffbffff05057812 */ /* 0x000fe200078ec0ff */
[----:B------:R-:W-:Y:S01]  /*246b0*/  VIADD R2, R7, 0x120 ;  /* 0x0000012007027836 */ /* 0x000fe20000000000 */
[----:B------:R-:W-:Y:S01]  /*246c0*/  ISETP.LT.AND P0, PT, R8, UR5, !P0 ;  /* 0x0000000508007c0c */ /* 0x000fe2000c701270 */
[----:B------:R0:W-:Y:S01]  /*246d0*/  STL [R1+0x534], R12 ;  /* 0x0005340c01007387 */ /* 0x0001e20000100800 */
[----:B------:R-:W-:Y:S01]  /*246e0*/  UMOV UR40, UR32 ;  /* 0x0000002000287c82 */ /* 0x000fe20008000000 */
[----:B------:R-:W-:Y:S01]  /*246f0*/  ULDC UR5, c[0x0][0x228] ;  /* 0x00008a0000057ab9 */ /* 0x000fe20000000800 */
[----:B------:R-:W-:Y:S01]  /*24700*/  UMOV UR38, UR50 ;  /* 0x0000003200267c82 */ /* 0x000fe20008000000 */
[----:B------:R-:W-:-:S04]  /*24710*/  ULDC UR24, c[0x0][0x248] ;  /* 0x0000920000187ab9 */ /* 0x000fc80000000800 */
[----:B------:R-:W-:Y:S01]  /*24720*/  @P1 LOP3.LUT R5, R5, 0x40000, RZ, 0xfc, !PT ;  /* 0x0004000005051812 */ /* 0x000fe200078efcff */
[----:B------:R-:W-:Y:S01]  /*24730*/  ULDC UR32, c[0x0][0x228] ;  /* 0x00008a0000207ab9 */ /* 0x000fe20000000800 */
[----:B0-----:R-:W-:Y:S01]  /*24740*/  VIADD R12, R12, UR16 ;  /* 0x000000100c0c7c36 */ /* 0x001fe20008000000 */
[----:B------:R-:W-:Y:S01]  /*24750*/  ULDC UR16, c[0x0][0x248] ;  /* 0x0000920000107ab9 */ /* 0x000fe20000000800 */
[----:B------:R-:W-:-:S04]  /*24760*/  LOP3.LUT R5, R5, 0xfffdffff, RZ, 0xc0, !PT ;  /* 0xfffdffff05057812 */ /* 0x000fc800078ec0ff */
[----:B------:R-:W-:Y:S02]  /*24770*/  @P0 LOP3.LUT R5, R5, 0x20000, RZ, 0xfc, !PT ;  /* 0x0002000005050812 */ /* 0x000fe400078efcff */
[----:B------:R-:W-:Y:S01]  /*24780*/  ISETP.GE.AND P0, PT, R2, UR60, PT ;  /* 0x0000003c02007c0c */ /* 0x000fe2000bf06270 */
[----:B------:R0:W-:Y:S03]  /*24790*/  STL [R1+0x538], R12 ;  /* 0x0005380c01007387 */ /* 0x0001e60000100800 */
[----:B------:R-:W-:Y:S02]  /*247a0*/  ISETP.LT.AND P1, PT, R9, UR6, !P0 ;  /* 0x0000000609007c0c */ /* 0x000fe4000c721270 */
[----:B------:R-:W-:Y:S01]  /*247b0*/  LOP3.LUT R5, R5, 0xfffeffff, RZ, 0xc0, !PT ;  /* 0xfffeffff05057812 */ /* 0x000fe200078ec0ff */
[----:B------:R-:W-:Y:S01]  /*247c0*/  VIADD R2, R7, 0x11e ;  /* 0x0000011e07027836 */ /* 0x000fe20000000000 */
[----:B------:R-:W-:Y:S01]  /*247d0*/  UMOV UR60, UR30 ;  /* 0x0000001e003c7c82 */ /* 0x000fe20008000000 */
[----:B------:R-:W-:Y:S01]  /*247e0*/  UMOV UR50, UR22 ;  /* 0x0000001600327c82 */ /* 0x000fe20008000000 */
[----:B------:R-:W-:Y:S01]  /*247f0*/  ULDC UR6, c[0x0][0x228] ;  /* 0x00008a0000067ab9 */ /* 0x000fe20000000800 */
[----:B0-----:R-:W-:Y:S01]  /*24800*/  VIADD R12, R12, UR16 ;  /* 0x000000100c0c7c36 */ /* 0x001fe20008000000 */
[----:B------:R-:W-:-:S05]  /*24810*/  ULDC UR16, c[0x0][0x248] ;  /* 0x0000920000107ab9 */ /* 0x000fca0000000800 */
[----:B------:R-:W-:Y:S01]  /*24820*/  @P1 LOP3.LUT R5, R5, 0x10000, RZ, 0xfc, !PT ;  /* 0x0001000005051812 */ /* 0x000fe200078efcff */
[----:B------:R0:W-:Y:S01]  /*24830*/  STL [R1+0x53c], R12 ;  /* 0x00053c0c01007387 */ /* 0x0001e20000100800 */
[----:B------:R-:W-:Y:S01]  /*24840*/  UMOV UR30, UR46 ;  /* 0x0000002e001e7c82 */ /* 0x000fe20008000000 */
[----:B------:R-:W-:Y:S01]  /*24850*/  ULDC UR22, c[0x0][0x248] ;  /* 0x0000920000167ab9 */ /* 0x000fe20000000800 */
[----:B0-----:R-:W-:Y:S01]  /*24860*/  VIADD R12, R12, UR16 ;  /* 0x000000100c0c7c36 */ /* 0x001fe20008000000 */
[----:B------:R-:W-:Y:S02]  /*24870*/  ULDC UR16, c[0x0][0x228] ;  /* 0x00008a0000107ab9 */ /* 0x000fe40000000800 */
[----:B------:R-:W-:Y:S02]  /*24880*/  ISETP.LT.AND P0, PT, R8, UR16, !P0 ;  /* 0x0000001008007c0c */ /* 0x000fe4000c701270 */
[----:B------:R-:W-:Y:S01]  /*24890*/  LOP3.LUT R5, R5, 0xffff7fff, RZ, 0xc0, !PT ;  /* 0xffff7fff05057812 */ /* 0x000fe200078ec0ff */
[----:B------:R0:W-:Y:S01]  /*248a0*/  STL [R1+0x540], R12 ;  /* 0x0005400c01007387 */ /* 0x0001e20000100800 */
[----:B------:R-:W-:Y:S01]  /*248b0*/  UMOV UR46, UR26 ;  /* 0x0000001a002e7c82 */ /* 0x000fe20008000000 */
[----:B------:R-:W-:Y:S01]  /*248c0*/  ULDC UR16, c[0x0][0x248] ;  /* 0x0000920000107ab9 */ /* 0x000fe20000000800 */
[----:B------:R-:W-:Y:S01]  /*248d0*/  UMOV UR61, UR34 ;  /* 0x00000022003d7c82 */ /* 0x000fe20008000000 */
[----:B------:R-:W-:Y:S01]  /*248e0*/  ULDC UR26, c[0x0][0x248] ;  /* 0x00009200001a7ab9 */ /* 0x000fe20000000800 */
[----:B------:R-:W-:-:S05]  /*248f0*/  ULDC UR34, c[0x0][0x248] ;  /* 0x0000920000227ab9 */ /* 0x000fca0000000800 */
        /* <DEDUP_REMOVED lines=24> */
[----:B------:R-:W-:Y:S01]  /*24a80*/  UMOV UR48, UR28 ;  /* 0x0000001c00307c82 */ /* 0x000fe20008000000 */
[----:B------:R-:W-:Y:S01]  /*24a90*/  ULDC UR10, c[0x0][0x228] ;  /* 0x00008a00000a7ab9 */ /* 0x000fe20000000800 */
[----:B------:R-:W-:Y:S01]  /*24aa0*/  ULDC UR28, c[0x0][0x248] ;  /* 0x00009200001c7ab9 */ /* 0x000fe20000000800 */
[----:B------:R-:W-:Y:S01]  /*24ab0*/  ULDC UR12, c[0x0][0x228] ;  /* 0x00008a00000c7ab9 */ /* 0x000fe20000000800 */
[----:B------:R-:W-:-:S02]  /*24ac0*/  ULDC UR30, c[0x0][0x248] ;  /* 0x00009200001e7ab9 */ /* 0x000fc40000000800 */
[----:B------:R-:W-:-:S04]  /*24ad0*/  @P1 LOP3.LUT R5, R5, 0x1000, RZ, 0xfc, !PT ;  /* 0x0000100005051812 */ /* 0x000fc800078efcff */
[----:B------:R-:W-:-:S04]  /*24ae0*/  LOP3.LUT R5, R5, 0xfffff7ff, RZ, 0xc0, !PT ;  /* 0xfffff7ff05057812 */ /* 0x000fc800078ec0ff */
[----:B------:R-:W-:Y:S02]  /*24af0*/  @P0 LOP3.LUT R5, R5, 0x800, RZ, 0xfc, !PT ;  /* 0x0000080005050812 */ /* 0x000fe400078efcff */
[----:B------:R-:W-:Y:S01]  /*24b00*/  ISETP.GE.AND P0, PT, R2, UR40, PT ;  /* 0x0000002802007c0c */ /* 0x000fe2000bf06270 */
[----:B0-----:R-:W-:Y:S01]  /*24b10*/  VIADD R12, R12, UR20 ;  /* 0x000000140c0c7c36 */ /* 0x001fe20008000000 */
[----:B------:R-:W-:Y:S01]  /*24b20*/  ULDC UR20, c[0x0][0x248] ;  /* 0x0000920000147ab9 */ /* 0x000fe20000000800 */
[----:B------:R-:W-:Y:S01]  /*24b30*/  LOP3.LUT R5, R5, 0xfffffbff, RZ, 0xc0, !PT ;  /* 0xfffffbff05057812 */ /* 0x000fe200078ec0ff */
[----:B------:R-:W-:Y:S01]  /*24b40*/  VIADD R2, R7, 0x118 ;  /* 0x0000011807027836 */ /* 0x000fe20000000000 */
[----:B------:R-:W-:Y:S01]  /*24b50*/  ISETP.LT.AND P1, PT, R9, UR14, !P0 ;  /* 0x0000000e09007c0c */ /* 0x000fe2000c721270 */
[----:B------:R0:W-:Y:S01]  /*24b60*/  STL [R1+0x54c], R12 ;  /* 0x00054c0c01007387 */ /* 0x0001e20000100800 */
[----:B------:R-:W-:Y:S01]  /*24b70*/  ULDC UR14, c[0x0][0x228] ;  /* 0x00008a00000e7ab9 */ /* 0x000fe20000000800 */
[----:B------:R-:W-:Y:S01]  /*24b80*/  ULDC UR40, c[0x0][0x228] ;  /* 0x00008a0000287ab9 */ /* 0x000fe20000000800 */
[----:B0-----:R-:W-:Y:S01]  /*24b90*/  VIADD R12, R12, UR20 ;  /* 0x000000140c0c7c36 */ /* 0x001fe20008000000 */
[----:B------:R-:W-:-:S02]  /*24ba0*/  ULDC UR20, c[0x0][0x228] ;  /* 0x00008a0000147ab9 */ /* 0x000fc40000000800 */
[----:B------:R-:W-:Y:S01]  /*24bb0*/  ISETP.LT.AND P0, PT, R8, UR20, !P0 ;  /* 0x0000001408007c0c */ /* 0x000fe2000c701270 */
[----:B------:R-:W-:-:S05]  /*24bc0*/  ULDC UR20, c[0x0][0x228] ;  /* 0x00008a0000147ab9 */ /* 0x000fca0000000800 */
[----:B------:R-:W-:-:S04]  /*24bd0*/  @P1 LOP3.LUT R5, R5, 0x400, RZ, 0xfc, !PT ;  /* 0x0000040005051812 */ /* 0x000fc800078efcff */
[----:B------:R-:W-:-:S04]  /*24be0*/  LOP3.LUT R5, R5, 0xfffffdff, RZ, 0xc0, !PT ;  /* 0xfffffdff05057812 */ /* 0x000fc800078ec0ff */
        /* <DEDUP_REMOVED lines=10> */
[----:B------:R-:W-:-:S04]  /*24c90*/  ISETP.LT.AND P0, PT, R8, UR22, !P0 ;  /* 0x0000001608007c0c */ /* 0x000fc8000c701270 */
[----:B------:R-:W-:Y:S01]  /*24ca0*/  @P1 LOP3.LUT R5, R5, 0x100, RZ, 0xfc, !PT ;  /* 0x0000010005051812 */ /* 0x000fe200078efcff */
[----:B------:R0:W-:Y:S01]  /*24cb0*/  STL [R1+0x554], R12 ;  /* 0x0005540c01007387 */ /* 0x0001e20000100800 */
[----:B------:R-:W-:Y:S01]  /*24cc0*/  UMOV UR38, UR48 ;  /* 0x0000003000267c82 */ /* 0x000fe20008000000 */
[----:B------:R-:W-:Y:S01]  /*24cd0*/  ULDC UR22, c[0x0][0x228] ;  /* 0x00008a0000167ab9 */ /* 0x000fe20000000800 */
[----:B------:R-:W-:Y:S01]  /*24ce0*/  LOP3.LUT R5, R5, 0xffffff7f, RZ, 0xc0, !PT ;  /* 0xffffff7f05057812 */ /* 0x000fe200078ec0ff */
[----:B------:R-:W-:-:S04]  /*24cf0*/  ULDC UR48, c[0x0][0x228] ;  /* 0x00008a0000307ab9 */ /* 0x000fc80000000800 */
[----:B------:R-:W-:Y:S02]  /*24d00*/  @P0 LOP3.LUT R5, R5, 0x80, RZ, 0xfc, !PT ;  /* 0x0000008005050812 */ /* 0x000fe400078efcff */
[----:B------:R-:W-:-:S04]  /*24d10*/  ISETP.GE.AND P0, PT, R2, UR42, PT ;  /* 0x0000002a02007c0c */ /* 0x000fc8000bf06270 */
[----:B------:R-:W-:Y:S02]  /*24d20*/  ISETP.LT.AND P1, PT, R9, UR32, !P0 ;  /* 0x0000002009007c0c */ /* 0x000fe4000c721270 */
[----:B------:R-:W-:Y:S01]  /*24d30*/  LOP3.LUT R5, R5, 0xffffffbf, RZ, 0xc0, !PT ;  /* 0xffffffbf05057812 */ /* 0x000fe200078ec0ff */
[----:B0-----:R-:W-:Y:S01]  /*24d40*/  VIADD R12, R12, UR24 ;  /* 0x000000180c0c7c36 */ /* 0x001fe20008000000 */
[----:B------:R-:W-:Y:S01]  /*24d50*/  ISETP.LT.AND P0, PT, R8, UR6, !P0 ;  /* 0x0000000608007c0c */ /* 0x000fe2000c701270 */
[----:B------:R-:W-:Y:S01]  /*24d60*/  VIADD R2, R7, 0x114 ;  /* 0x0000011407027836 */ /* 0x000fe20000000000 */
[----:B------:R-:W-:Y:S01]  /*24d70*/  ULDC UR24, c[0x0][0x248] ;  /* 0x0000920000187ab9 */ /* 0x000fe20000000800 */
[----:B------:R-:W-:Y:S01]  /*24d80*/  UMOV UR42, UR44 ;  /* 0x0000002c002a7c82 */ /* 0x000fe20008000000 */
[----:B------:R-:W-:-:S05]  /*24d90*/  ULDC UR32, c[0x0][0x228] ;  /* 0x00008a0000207ab9 */ /* 0x000fca0000000800 */
[----:B------:R-:W-:Y:S01]  /*24da0*/  @P1 LOP3.LUT R5, R5, 0x40, RZ, 0xfc, !PT ;  /* 0x0000004005051812 */ /* 0x000fe200078efcff */
[----:B------:R0:W-:Y:S01]  /*24db0*/  STL [R1+0x558], R12 ;  /* 0x0005580c01007387 */ /* 0x0001e20000100800 */
[----:B------:R-:W-:Y:S01]  /*24dc0*/  ULDC UR6, c[0x0][0x228] ;  /* 0x00008a0000067ab9 */ /* 0x000fe20000000800 */
[----:B------:R-:W-:Y:S01]  /*24dd0*/  ULDC UR44, c[0x0][0x228] ;  /* 0x00008a00002c7ab9 */ /* 0x000fe20000000800 */
        /* <DEDUP_REMOVED lines=34> */
[----:B------:R-:W-:Y:S01]  /*25000*/  @P0 LOP3.LUT R5, R5, 0x2, RZ, 0xfc, !PT ;  /* 0x0000000205050812 */ /* 0x000fe200078efcff */
[----:B0-----:R-:W-:Y:S01]  /*25010*/  VIADD R12, R12, UR18 ;  /* 0x000000120c0c7c36 */ /* 0x001fe20008000000 */
[----:B------:R-:W-:Y:S01]  /*25020*/  ISETP.GE.AND P0, PT, R2, UR38, PT ;  /* 0x0000002602007c0c */ /* 0x000fe2000bf06270 */
[----:B------:R-:W-:Y:S01]  /*25030*/  ULDC UR18, c[0x0][0x228] ;  /* 0x00008a0000127ab9 */ /* 0x000fe20000000800 */
[----:B------:R-:W-:Y:S01]  /*25040*/  VIADD R2, R7, 0x10e ;  /* 0x0000010e07027836 */ /* 0x000fe20000000000 */
[----:B------:R-:W-:Y:S01]  /*25050*/  LOP3.LUT R5, R5, 0xfffffffe, RZ, 0xc0, !PT ;  /* 0xfffffffe05057812 */ /* 0x000fe200078ec0ff */
[----:B------:R0:W-:Y:S01]  /*25060*/  STL [R1+0x56c], R12 ;  /* 0x00056c0c01007387 */ /* 0x0001e20000100800 */
[----:B------:R-:W-:Y:S01]  /*25070*/  ISETP.LT.AND P1, PT, R9, UR18, !P0 ;  /* 0x0000001209007c0c */ /* 0x000fe2000c721270 */
[----:B------:R-:W-:Y:S01]  /*25080*/  ULDC UR18, c[0x0][0x228] ;  /* 0x00008a0000127ab9 */ /* 0x000fe20000000800 */
[----:B------:R-:W-:Y:S01]  /*25090*/  ISETP.LT.AND P0, PT, R8, UR10, !P0 ;  /* 0x0000000a08007c0c */ /* 0x000fe2000c701270 */
[----:B------:R-:W-:Y:S01]  /*250a0*/  ULDC UR10, c[0x0][0x248] ;  /* 0x00009200000a7ab9 */ /* 0x000fe20000000800 */
[----:B------:R-:W-:Y:S01]  /*250b0*/  ULDC UR38, c[0x0][0x248] ;  /* 0x0000920000267ab9 */ /* 0x000fe20000000800 */
[----:B0-----:R-:W-:Y:S01]  /*250c0*/  VIADD R12, R12, UR28 ;  /* 0x0000001c0c0c7c36 */ /* 0x001fe20008000000 */
[----:B------:R-:W-:-:S09]  /*250d0*/  ULDC UR28, c[0x0][0x248] ;  /* 0x00009200001c7ab9 */ /* 0x000fd20000000800 */
[----:B------:R-:W-:Y:S02]  /*250e0*/  @P0 LOP3.LUT R10, R10, 0x80000000, RZ, 0xfc, !PT ;  /* 0x800000000a0a0812 */ /* 0x000fe400078efcff */
[----:B------:R-:W-:Y:S02]  /*250f0*/  ISETP.GE.AND P0, PT, R2, UR42, PT ;  /* 0x0000002a02007c0c */ /* 0x000fe4000bf06270 */
[----:B------:R-:W-:Y:S02]  /*25100*/  @P1 LOP3.LUT R5, R5, 0x1, RZ, 0xfc, !PT ;  /* 0x0000000105051812 */ /* 0x000fe400078efcff */
[----:B------:R-:W-:Y:S01]  /*25110*/  ISETP.LT.AND P1, PT, R9, UR12, !P0 ;  /* 0x0000000c09007c0c */ /* 0x000fe2000c721270 */
[----:B------:R0:W-:Y:S01]  /*25120*/  STL [R1+0x570], R12 ;  /* 0x0005700c01007387 */ /* 0x0001e20000100800 */
[----:B------:R-:W-:Y:S01]  /*25130*/  LOP3.LUT R10, R10, 0xbfffffff, RZ, 0xc0, !PT ;  /* 0xbfffffff0a0a7812 */ /* 0x000fe200078ec0ff */
[----:B------:R-:W-:Y:S01]  /*25140*/  VIADD R2, R7, 0x10c ;  /* 0x0000010c07027836 */ /* 0x000fe20000000000 */
[----:B------:R-:W-:Y:S01]  /*25150*/  UMOV UR42, UR56 ;  /* 0x00000038002a7c82 */ /* 0x000fe20008000000 */
[----:B------:R-:W-:Y:S01]  /*25160*/  ULDC UR12, c[0x0][0x228] ;  /* 0x00008a00000c7ab9 */ /* 0x000fe20000000800 */
[----:B------:R-:W-:Y:S01]  /*25170*/  ULDC UR56, c[0x0][0x228] ;  /* 0x00008a0000387ab9 */ /* 0x000fe20000000800 */
[----:B0-----:R-:W-:Y:S01]  /*25180*/  VIADD R12, R12, UR28 ;  /* 0x0000001c0c0c7c36 */ /* 0x001fe20008000000 */
[----:B------:R-:W-:-:S02]  /*25190*/  ULDC UR28, c[0x0][0x228] ;  /* 0x00008a00001c7ab9 */ /* 0x000fc40000000800 */
[----:B------:R-:W-:Y:S01]  /*251a0*/  ISETP.LT.AND P0, PT, R8, UR28, !P0 ;  /* 0x0000001c08007c0c */ /* 0x000fe2000c701270 */
[----:B------:R-:W-:Y:S02]  /*251b0*/  ULDC UR28, c[0x0][0x228] ;  /* 0x00008a00001c7ab9 */ /* 0x000fe40000000800 */
[----:B------:R-:W-:-:S04]  /*251c0*/  @P1 LOP3.LUT R10, R10, 0x40000000, RZ, 0xfc, !PT ;  /* 0x400000000a0a1812 */ /* 0x000fc800078efcff */
[----:B------:R-:W-:-:S06]  /*251d0*/  LOP3.LUT R10, R10, 0xdfffffff, RZ, 0xc0, !PT ;  /* 0xdfffffff0a0a7812 */ /* 0x000fcc00078ec0ff */
[----:B------:R-:W-:Y:S02]  /*251e0*/  @P0 LOP3.LUT R10, R10, 0x20000000, RZ, 0xfc, !PT ;  /* 0x200000000a0a0812 */ /* 0x000fe400078efcff */
[----:B------:R-:W-:Y:S02]  /*251f0*/  ISETP.GE.AND P0, PT, R2, UR61, PT ;  /* 0x0000003d02007c0c */ /* 0x000fe4000bf06270 */
[----:B------:R-:W-:Y:S01]  /*25200*/  LOP3.LUT R10, R10, 0xefffffff, RZ, 0xc0, !PT ;  /* 0xefffffff0a0a7812 */ /* 0x000fe200078ec0ff */
[----:B------:R-:W-:Y:S01]  /*25210*/  VIADD R2, R7, 0x10a ;  /* 0x0000010a07027836 */ /* 0x000fe20000000000 */
[----:B------:R-:W-:Y:S01]  /*25220*/  ISETP.LT.AND P1, PT, R9, UR14, !P0 ;  /* 0x0000000e09007c0c */ /* 0x000fe2000c721270 */
[----:B------:R0:W-:Y:S01]  /*25230*/  STL [R1+0x574], R12 ;  /* 0x0005740c01007387 */ /* 0x0001e20000100800 */
[----:B------:R-:W-:Y:S01]  /*25240*/  ISETP.LT.AND P0, PT, R8, UR20, !P0 ;  /* 0x0000001408007c0c */ /* 0x000fe2000c701270 */
[----:B------:R-:W-:Y:S01]  /*25250*/  ULDC UR14, c[0x0][0x228] ;  /* 0x00008a00000e7ab9 */ /* 0x000fe20000000800 */
[----:B------:R-:W-:Y:S01]  /*25260*/  ULDC UR20, c[0x0][0x248] ;  /* 0x0000920000147ab9 */ /* 0x000fe20000000800 */
[----:B------:R-:W-:Y:S01]  /*25270*/  LOP3.LUT R11, R11, 0x7fffffff, RZ, 0xc0, !PT ;  /* 0x7fffffff0b0b7812 */ /* 0x000fe200078ec0ff */
[----:B------:R-:W-:-:S07]  /*25280*/  ULDC UR61, c[0x0][0x228] ;  /* 0x00008a00003d7ab9 */ /* 0x000fce0000000800 */
[----:B------:R-:W-:-:S04]  /*25290*/  @P1 LOP3.LUT R10, R10, 0x10000000, RZ, 0xfc, !PT ;  /* 0x100000000a0a1812 */ /* 0x000fc800078efcff */
[----:B------:R-:W-:-:S04]  /*252a0*/  LOP3.LUT R10, R10, 0xf7ffffff, RZ, 0xc0, !PT ;  /* 0xf7ffffff0a0a7812 */ /* 0x000fc800078ec0ff */
[----:B------:R-:W-:Y:S02]  /*252b0*/  @P0 LOP3.LUT R10, R10, 0x8000000, RZ, 0xfc, !PT ;  /* 0x080000000a0a0812 */ /* 0x000fe400078efcff */
[----:B------:R-:W-:-:S04]  /*252c0*/  ISETP.GE.AND P0, PT, R2, UR60, PT ;  /* 0x0000003c02007c0c */ /* 0x000fc8000bf06270 */
[----:B------:R-:W-:Y:S02]  /*252d0*/  ISETP.LT.AND P1, PT, R9, UR40, !P0 ;  /* 0x0000002809007c0c */ /* 0x000fe4000c721270 */
[----:B------:R-:W-:Y:S01]  /*252e0*/  LOP3.LUT R10, R10, 0xfbffffff, RZ, 0xc0, !PT ;  /* 0xfbffffff0a0a7812 */ /* 0x000fe200078ec0ff */
[----:B0-----:R-:W-:Y:S01]  /*252f0*/  VIADD R12, R12, UR30 ;  /* 0x0000001e0c0c7c36 */ /* 0x001fe20008000000 */
[----:B------:R-:W-:Y:S01]  /*25300*/  ISETP.LT.AND P0, PT, R8, UR22, !P0 ;  /* 0x0000001608007c0c */ /* 0x000fe2000c701270 */
[----:B------:R-:W-:Y:S01]  /*25310*/  ULDC UR30, c[0x0][0x248] ;  /* 0x00009200001e7ab9 */ /* 0x000fe20000000800 */
[----:B------:R-:W-:Y:S01]  /*25320*/  VIADD R2, R7, 0x108 ;  /* 0x0000010807027836 */ /* 0x000fe20000000000 */
[----:B------:R-:W-:Y:S01]  /*25330*/  UMOV UR60, UR50 ;  /* 0x00000032003c7c82 */ /* 0x000fe20008000000 */
[----:B------:R0:W-:Y:S01]  /*25340*/  STL [R1+0x578], R12 ;  /* 0x0005780c01007387 */ /* 0x0001e20000100800 */
[----:B------:R-:W-:Y:S01]  /*25350*/  ULDC UR22, c[0x0][0x228] ;  /* 0x00008a0000167ab9 */ /* 0x000fe20000000800 */
[----:B------:R-:W-:Y:S01]  /*25360*/  ULDC UR40, c[0x0][0x248] ;  /* 0x0000920000287ab9 */ /* 0x000fe20000000800 */
[----:B------:R-:W-:-:S02]  /*25370*/  ULDC UR50, c[0x0][0x248] ;  /* 0x0000920000327ab9 */ /* 0x000fc40000000800 */
[----:B------:R-:W-:-:S04]  /*25380*/  @P1 LOP3.LUT R10, R10, 0x4000000, RZ, 0xfc, !PT ;  /* 0x040000000a0a1812 */ /* 0x000fc800078efcff */
[----:B------:R-:W-:Y:S01]  /*25390*/  LOP3.LUT R10, R10, 0xfdffffff, RZ, 0xc0, !PT ;  /* 0xfdffffff0a0a7812 */ /* 0x000fe200078ec0ff */
[----:B0-----:R-:W-:Y:S01]  /*253a0*/  VIADD R12, R12, UR30 ;  /* 0x0000001e0c0c7c36 */ /* 0x001fe20008000000 */
[----:B------:R-:W-:Y:S02]  /*253b0*/  ULDC UR30, c[0x0][0x248] ;  /* 0x00009200001e7ab9 */ /* 0x000fe40000000800 */
[----:B------:R-:W-:Y:S02]  /*253c0*/  @P0 LOP3.LUT R10, R10, 0x2000000, RZ, 0xfc, !PT ;  /* 0x020000000a0a0812 */ /* 0x000fe400078efcff */
[----:B------:R0:W-:Y:S01]  /*253d0*/  STL [R1+0x57c], R12 ;  /* 0x00057c0c01007387 */ /* 0x0001e20000100800 */
        /* <DEDUP_REMOVED lines=24> */
[----:B------:R-:W-:-:S08]  /*25560*/  ULDC UR52, c[0x0][0x228] ;  /* 0x00008a0000347ab9 */ /* 0x000fd00000000800 */
[----:B------:R-:W-:-:S04]  /*25570*/  @P1 LOP3.LUT R10, R10, 0x400000, RZ, 0xfc, !PT ;  /* 0x004000000a0a1812 */ /* 0x000fc800078efcff */
[----:B------:R-:W-:-:S04]  /*25580*/  LOP3.LUT R10, R10, 0xffdfffff, RZ, 0xc0, !PT ;  /* 0xffdfffff0a0a7812 */ /* 0x000fc800078ec0ff */
[----:B------:R-:W-:Y:S02]  /*25590*/  @P0 LOP3.LUT R10, R10, 0x200000, RZ, 0xfc, !PT ;  /* 0x002000000a0a0812 */ /* 0x000fe400078efcff */
[----:B------:R-:W-:Y:S02]  /*255a0*/  ISETP.GE.AND P0, PT, R2, UR54, PT ;  /* 0x0000003602007c0c */ /* 0x000fe4000bf06270 */
[----:B------:R-:W-:Y:S01]  /*255b0*/  LOP3.LUT R10, R10, 0xffefffff, RZ, 0xc0, !PT ;  /* 0xffefffff0a0a7812 */ /* 0x000fe200078ec0ff */
[----:B------:R-:W-:Y:S01]  /*255c0*/  VIADD R2, R7, 0x102 ;  /* 0x0000010207027836 */ /* 0x000fe20000000000 */
[----:B------:R-:W-:Y:S01]  /*255d0*/  ISETP.LT.AND P1, PT, R9, UR48, !P0 ;  /* 0x0000003009007c0c */ /* 0x000fe2000c721270 */
[----:B0-----:R-:W-:Y:S01]  /*255e0*/  VIADD R12, R12, UR34 ;  /* 0x000000220c0c7c36 */ /* 0x001fe20008000000 */
[----:B------:R-:W-:Y:S01]  /*255f0*/  ISETP.LT.AND P0, PT, R8, UR16, !P0 ;  /* 0x0000001008007c0c */ /* 0x000fe2000c701270 */
[----:B------:R-:W-:Y:S01]  /*25600*/  ULDC UR34, c[0x0][0x248] ;  /* 0x0000920000227ab9 */ /* 0x000fe20000000800 */
[----:B------:R-:W-:Y:S01]  /*25610*/  ULDC UR16, c[0x0][0x228] ;  /* 0x00008a0000107ab9 */ /* 0x000fe20000000800 */
[----:B------:R-:W-:Y:S01]  /*25620*/  ULDC UR48, c[0x0][0x248] ;  /* 0x0000920000307ab9 */ /* 0x000fe20000000800 */
[----:B------:R-:W-:-:S07]  /*25630*/  ULDC UR54, c[0x0][0x228] ;  /* 0x00008a0000367ab9 */ /* 0x000fce0000000800 */
        /* <DEDUP_REMOVED lines=15> */
[----:B------:R-:W-:Y:S01]  /*25730*/  ISETP.GE.AND P0, PT, R2, UR4, PT ;  /* 0x0000000402007c0c */ /* 0x000fe2000bf06270 */
[----:B0-----:R-:W-:Y:S01]  /*25740*/  VIADD R12, R12, UR34 ;  /* 0x000000220c0c7c36 */ /* 0x001fe20008000000 */
[----:B------:R-:W-:Y:S02]  /*25750*/  ULDC UR34, c[0x0][0x248] ;  /* 0x0000920000227ab9 */ /* 0x000fe40000000800 */
[----:B------:R-:W-:Y:S02]  /*25760*/  ISETP.LT.AND P1, PT, R9, UR26, !P0 ;  /* 0x0000001a09007c0c */ /* 0x000fe4000c721270 */
[----:B------:R-:W-:Y:S01]  /*25770*/  LOP3.LUT R10, R10, 0xfffeffff, RZ, 0xc0, !PT ;  /* 0xfffeffff0a0a7812 */ /* 0x000fe200078ec0ff */
[----:B------:R0:W-:Y:S01]  /*25780*/  STL [R1+0x58c], R12 ;  /* 0x00058c0c01007387 */ /* 0x0001e20000100800 */
[----:B------:R-:W-:Y:S01]  /*25790*/  ISETP.LT.AND P0, PT, R8, UR8, !P0 ;  /* 0x0000000808007c0c */ /* 0x000fe2000c701270 */
[----:B------:R-:W-:Y:S01]  /*257a0*/  VIADD R2, R7, 0xfe ;  /* 0x000000fe07027836 */ /* 0x000fe20000000000 */
[----:B------:R-:W-:Y:S01]  /*257b0*/  ULDC UR8, c[0x0][0x248] ;  /* 0x0000920000087ab9 */ /* 0x000fe20000000800 */
[----:B------:R-:W-:Y:S01]  /*257c0*/  ULDC UR26, c[0x0][0x248] ;  /* 0x00009200001a7ab9 */ /* 0x000fe20000000800 */
[----:B0-----:R-:W-:-:S05]  /*257d0*/  VIADD R12, R12, UR34 ;  /* 0x000000220c0c7c36 */ /* 0x001fca0008000000 */
[----:B------:R-:W-:Y:S01]  /*257e0*/  @P1 LOP3.LUT R10, R10, 0x10000, RZ, 0xfc, !PT ;  /* 0x000100000a0a1812 */ /* 0x000fe200078efcff */
[----:B------:R-:W-:Y:S01]  /*257f0*/  ULDC UR34, c[0x0][0x248] ;  /* 0x0000920000227ab9 */ /* 0x000fe20000000800 */
[----:B------:R0:W-:Y:S02]  /*25800*/  STL [R1+0x590], R12 ;  /* 0x0005900c01007387 */ /* 0x0001e40000100800 */
[----:B------:R-:W-:Y:S01]  /*25810*/  LOP3.LUT R10, R10, 0xffff7fff, RZ, 0xc0, !PT ;  /* 0xffff7fff0a0a7812 */ /* 0x000fe200078ec0ff */
[----:B0-----:R-:W-:Y:S01]  /*25820*/  VIADD R12, R12, UR24 ;  /* 0x000000180c0c7c36 */ /* 0x001fe20008000000 */
[----:B------:R-:W-:-:S04]  /*25830*/  ULDC UR24, c[0x0][0x248] ;  /* 0x0000920000187ab9 */ /* 0x000fc80000000800 */
[----:B------:R0:W-:Y:S01]  /*25840*/  STL [R1+0x594], R12 ;  /* 0x0005940c01007387 */ /* 0x0001e20000100800 */
[----:B------:R-:W-:Y:S02]  /*25850*/  @P0 LOP3.LUT R10, R10, 0x8000, RZ, 0xfc, !PT ;  /* 0x000080000a0a0812 */ /* 0x000fe400078efcff */
[----:B------:R-:W-:Y:S01]  /*25860*/  ISETP.GE.AND P0, PT, R2, UR9, PT ;  /* 0x0000000902007c0c */ /* 0x000fe2000bf06270 */
[----:B0-----:R-:W-:Y:S01]  /*25870*/  VIADD R12, R12, UR24 ;  /* 0x000000180c0c7c36 */ /* 0x001fe20008000000 */
[----:B------:R-:W-:Y:S01]  /*25880*/  ULDC UR24, c[0x0][0x248] ;  /* 0x0000920000187ab9 */ /* 0x000fe20000000800 */
[----:B------:R-:W-:Y:S01]  /*25890*/  LOP3.LUT R10, R10, 0xffffbfff, RZ, 0xc0, !PT ;  /* 0xffffbfff0a0a7812 */ /* 0x000fe200078ec0ff */
[----:B------:R-:W-:Y:S01]  /*258a0*/  VIADD R2, R7, 0xfc ;  /* 0x000000fc07027836 */ /* 0x000fe20000000000 */
[----:B------:R-:W-:Y:S01]  /*258b0*/  ULDC UR9, c[0x0][0x248] ;  /* 0x0000920000097ab9 */ /* 0x000fe20000000800 */
[----:B------:R0:W-:Y:S02]  /*258c0*/  STL [R1+0x598], R12 ;  /* 0x0005980c01007387 */ /* 0x0001e40000100800 */
[----:B0-----:R-:W-:Y:S01]  /*258d0*/  VIADD R12, R12, UR24 ;  /* 0x000000180c0c7c36 */ /* 0x001fe20008000000 */
[----:B------:R-:W-:-:S02]  /*258e0*/  ULDC UR24, c[0x0][0x228] ;  /* 0x00008a0000187ab9 */ /* 0x000fc40000000800 */
[----:B------:R-:W-:Y:S01]  /*258f0*/  ISETP.LT.AND P1, PT, R9, UR24, !P0 ;  /* 0x0000001809007c0c */ /* 0x000fe2000c721270 */
[----:B------:R-:W-:Y:S01]  /*25900*/  ULDC UR24, c[0x0][0x248] ;  /* 0x0000920000187ab9 */ /* 0x000fe20000000800 */
[----:B------:R-:W-:Y:S01]  /*25910*/  ISETP.LT.AND P0, PT, R8, UR18, !P0 ;  /* 0x0000001208007c0c */ /* 0x000fe2000c701270 */
[----:B------:R0:W-:Y:S01]  /*25920*/  STL [R1+0x59c], R12 ;  /* 0x00059c0c01007387 */ /* 0x0001e20000100800 */
[----:B------:R-:W-:-:S09]  /*25930*/  ULDC UR18, c[0x0][0x228] ;  /* 0x00008a0000127ab9 */ /* 0x000fd20000000800 */
[----:B------:R-:W-:-:S04]  /*25940*/  @P1 LOP3.LUT R10, R10, 0x4000, RZ, 0xfc, !PT ;  /* 0x000040000a0a1812 */ /* 0x000fc800078efcff */
[----:B------:R-:W-:Y:S01]  /*25950*/  LOP3.LUT R10, R10, 0xffffdfff, RZ, 0xc0, !PT ;  /* 0xffffdfff0a0a7812 */ /* 0x000fe200078ec0ff */
[----:B0-----:R-:W-:Y:S01]  /*25960*/  VIADD R12, R12, UR34 ;  /* 0x000000220c0c7c36 */ /* 0x001fe20008000000 */
[----:B------:R-:W-:Y:S02]  /*25970*/  ULDC UR34, c[0x0][0x228] ;  /* 0x00008a0000227ab9 */ /* 0x000fe40000000800 */
[----:B------:R-:W-:Y:S02]  /*25980*/  @P0 LOP3.LUT R10, R10, 0x2000, RZ, 0xfc, !PT ;  /* 0x000020000a0a0812 */ /* 0x000fe400078efcff */
[----:B------:R-:W-:Y:S01]  /*25990*/  ISETP.GE.AND P0, PT, R2, UR37, PT ;  /* 0x0000002502007c0c */ /* 0x000fe2000bf06270 */
[----:B------:R0:W-:Y:S01]  /*259a0*/  STL [R1+0x5a0], R12 ;  /* 0x0005a00c01007387 */ /* 0x0001e20000100800 */
[----:B------:R-:W-:Y:S01]  /*259b0*/  LOP3.LUT R10, R10, 0xffffefff, RZ, 0xc0, !PT ;  /* 0xffffefff0a0a7812 */ /* 0x000fe200078ec0ff */
[----:B------:R-:W-:Y:S01]  /*259c0*/  VIADD R2, R7, 0xfa ;  /* 0x000000fa07027836 */ /* 0x000fe20000000000 */
[----:B------:R-:W-:Y:S01]  /*259d0*/  ISETP.LT.AND P1, PT, R9, UR34, !P0 ;  /* 0x0000002209007c0c */ /* 0x000fe2000c721270 */
[----:B------:R-:W-:Y:S01]  /*259e0*/  ULDC UR37, c[0x0][0x228] ;  /* 0x00008a0000257ab9 */ /* 0x000fe20000000800 */
[----:B------:R-:W-:Y:S01]  /*259f0*/  ULDC UR34, c[0x0][0x248] ;  /* 0x0000920000227ab9 */ /* 0x000fe20000000800 */
[----:B0-----:R-:W-:Y:S01]  /*25a00*/  VIADD R12, R12, UR10 ;  /* 0x0000000a0c0c7c36 */ /* 0x001fe20008000000 */
[----:B------:R-:W-:-:S02]  /*25a10*/  ULDC UR10, c[0x0][0x228] ;  /* 0x00008a00000a7ab9 */ /* 0x000fc40000000800 */
[----:B------:R-:W-:Y:S01]  /*25a20*/  ISETP.LT.AND P0, PT, R8, UR10, !P0 ;  /* 0x0000000a08007c0c */ /* 0x000fe2000c701270 */
[----:B------:R-:W-:-:S06]  /*25a30*/  ULDC UR10, c[0x0][0x228] ;  /* 0x00008a00000a7ab9 */ /* 0x000fcc0000000800 */
        /* <DEDUP_REMOVED lines=29> */
[----:B------:R-:W-:Y:S01]  /*25c10*/  LOP3.LUT R10, R10, 0xffffff7f, RZ, 0xc0, !PT ;  /* 0xffffff7f0a0a7812 */ /* 0x000fe200078ec0ff */
[----:B------:R0:W-:Y:S03]  /*25c20*/  STL [R1+0x5ac], R12 ;  /* 0x0005ac0c01007387 */ /* 0x0001e60000100800 */
[----:B------:R-:W-:Y:S02]  /*25c30*/  @P0 LOP3.LUT R10, R10, 0x80, RZ, 0xfc, !PT ;  /* 0x000000800a0a0812 */ /* 0x000fe400078efcff */
[----:B------:R-:W-:Y:S01]  /*25c40*/  ISETP.GE.AND P0, PT, R2, UR21, PT ;  /* 0x0000001502007c0c */ /* 0x000fe2000bf06270 */
[----:B0-----:R-:W-:Y:S01]  /*25c50*/  VIADD R12, R12, UR38 ;  /* 0x000000260c0c7c36 */ /* 0x001fe20008000000 */
[----:B------:R-:W-:Y:S01]  /*25c60*/  LOP3.LUT R10, R10, 0xffffffbf, RZ, 0xc0, !PT ;  /* 0xffffffbf0a0a7812 */ /* 0x000fe200078ec0ff */
[----:B------:R-:W-:Y:S01]  /*25c70*/  VIADD R2, R7, 0xf4 ;  /* 0x000000f407027836 */ /* 0x000fe20000000000 */
[----:B------:R-:W-:Y:S01]  /*25c80*/  ISETP.LT.AND P1, PT, R9, UR14, !P0 ;  /* 0x0000000e09007c0c */ /* 0x000fe2000c721270 */
[----:B------:R-:W-:Y:S01]  /*25c90*/  ULDC UR38, c[0x0][0x248] ;  /* 0x0000920000267ab9 */ /* 0x000fe20000000800 */
[----:B------:R0:W-:Y:S01]  /*25ca0*/  STL [R1+0x5b0], R12 ;  /* 0x0005b00c01007387 */ /* 0x0001e20000100800 */
[----:B------:R-:W-:Y:S01]  /*25cb0*/  ULDC UR21, c[0x0][0x248] ;  /* 0x0000920000157ab9 */ /* 0x000fe20000000800 */
[----:B------:R-:W-:Y:S01]  /*25cc0*/  ULDC UR14, c[0x0][0x228] ;  /* 0x00008a00000e7ab9 */ /* 0x000fe20000000800 */
[----:B0-----:R-:W-:Y:S01]  /*25cd0*/  VIADD R12, R12, UR20 ;  /* 0x000000140c0c7c36 */ /* 0x001fe20008000000 */
[----:B------:R-:W-:-:S02]  /*25ce0*/  ULDC UR20, c[0x0][0x228] ;  /* 0x00008a0000147ab9 */ /* 0x000fc40000000800 */
[----:B------:R-:W-:Y:S01]  /*25cf0*/  ISETP.LT.AND P0, PT, R8, UR20, !P0 ;  /* 0x0000001408007c0c */ /* 0x000fe2000c701270 */
[----:B------:R-:W-:-:S04]  /*25d00*/  ULDC UR20, c[0x0][0x228] ;  /* 0x00008a0000147ab9 */ /* 0x000fc80000000800 */
[----:B------:R-:W-:-:S04]  /*25d10*/  @P1 LOP3.LUT R10, R10, 0x40, RZ, 0xfc, !PT ;  /* 0x000000400a0a1812 */ /* 0x000fc800078efcff */
[----:B------:R-:W-:-:S04]  /*25d20*/  LOP3.LUT R10, R10, 0xffffffdf, RZ, 0xc0, !PT ;  /* 0xffffffdf0a0a7812 */ /* 0x000fc800078ec0ff */
        /* <DEDUP_REMOVED lines=17> */
[----:B------:R0:W-:Y:S01]  /*25e40*/  STL [R1+0x5b8], R12 ;  /* 0x0005b80c01007387 */ /* 0x0001e20000100800 */
[----:B------:R-:W-:Y:S01]  /*25e50*/  ISETP.LT.AND P1, PT, R9, UR37, !P0 ;  /* 0x0000002509007c0c */ /* 0x000fe2000c721270 */
[----:B------:R-:W-:Y:S01]  /*25e60*/  VIADD R2, R7, 0xf0 ;  /* 0x000000f007027836 */ /* 0x000fe20000000000 */
[----:B------:R-:W-:Y:S01]  /*25e70*/  ISETP.LT.AND P0, PT, R8, UR5, !P0 ;  /* 0x0000000508007c0c */ /* 0x000fe2000c701270 */
[----:B------:R-:W-:Y:S01]  /*25e80*/  ULDC UR5, c[0x0][0x248] ;  /* 0x0000920000057ab9 */ /* 0x000fe20000000800 */
[----:B------:R-:W-:Y:S01]  /*25e90*/  ULDC UR33, c[0x0][0x248] ;  /* 0x0000920000217ab9 */ /* 0x000fe20000000800 */
[----:B------:R-:W-:Y:S01]  /*25ea0*/  ULDC UR37, c[0x0][0x248] ;  /* 0x0000920000257ab9 */ /* 0x000fe20000000800 */
[----:B0-----:R-:W-:Y:S01]  /*25eb0*/  VIADD R12, R12, UR40 ;  /* 0x000000280c0c7c36 */ /* 0x001fe20008000000 */
[----:B------:R-:W-:-:S06]  /*25ec0*/  ULDC UR40, c[0x0][0x248] ;  /* 0x0000920000287ab9 */ /* 0x000fcc0000000800 */
[----:B------:R-:W-:Y:S01]  /*25ed0*/  @P1 LOP3.LUT R10, R10, 0x4, RZ, 0xfc, !PT ;  /* 0x000000040a0a1812 */ /* 0x000fe200078efcff */
[----:B------:R0:W-:Y:S03]  /*25ee0*/  STL [R1+0x5bc], R12 ;  /* 0x0005bc0c01007387 */ /* 0x0001e60000100800 */
[----:B------:R-:W-:-:S04]  /*25ef0*/  LOP3.LUT R10, R10, 0xfffffffd, RZ, 0xc0, !PT ;  /* 0xfffffffd0a0a7812 */ /* 0x000fc800078ec0ff */
[----:B------:R-:W-:Y:S01]  /*25f00*/  @P0 LOP3.LUT R10, R10, 0x2, RZ, 0xfc, !PT ;  /* 0x000000020a0a0812 */ /* 0x000fe200078efcff */
[----:B0-----:R-:W-:Y:S01]  /*25f10*/  VIADD R12, R12, UR40 ;  /* 0x000000280c0c7c36 */ /* 0x001fe20008000000 */
[----:B------:R-:W-:Y:S01]  /*25f20*/  ULDC UR40, c[0x0][0x248] ;  /* 0x0000920000287ab9 */ /* 0x000fe20000000800 */
[----:B------:R-:W-:-:S03]  /*25f30*/  ISETP.GE.AND P0, PT, R2, UR19, PT ;  /* 0x0000001302007c0c */ /* 0x000fc6000bf06270 */
[----:B------:R0:W-:Y:S01]  /*25f40*/  STL [R1+0x5c0], R12 ;  /* 0x0005c00c01007387 */ /* 0x0001e20000100800 */
[----:B------:R-:W-:Y:S01]  /*25f50*/  ISETP.LT.AND P1, PT, R9, UR30, !P0 ;  /* 0x0000001e09007c0c */ /* 0x000fe2000c721270 */
[----:B------:R-:W-:Y:S01]  /*25f60*/  VIADD R2, R7, 0xee ;  /* 0x000000ee07027836 */ /* 0x000fe20000000000 */
[----:B------:R-:W-:Y:S01]  /*25f70*/  LOP3.LUT R10, R10, 0xfffffffe, RZ, 0xc0, !PT ;  /* 0xfffffffe0a0a7812 */ /* 0x000fe200078ec0ff */
[----:B------:R-:W-:Y:S01]  /*25f80*/  ULDC UR19, c[0x0][0x248] ;  /* 0x0000920000137ab9 */ /* 0x000fe20000000800 */
[----:B------:R-:W-:Y:S01]  /*25f90*/  ULDC UR30, c[0x0][0x228] ;  /* 0x00008a00001e7ab9 */ /* 0x000fe20000000800 */
[----:B0-----:R-:W-:Y:S01]  /*25fa0*/  VIADD R12, R12, UR40 ;  /* 0x000000280c0c7c36 */ /* 0x001fe20008000000 */
[----:B------:R-:W-:Y:S02]  /*25fb0*/  ULDC UR40, c[0x0][0x228] ;  /* 0x00008a0000287ab9 */ /* 0x000fe40000000800 */
[----:B------:R-:W-:Y:S01]  /*25fc0*/  ISETP.LT.AND P0, PT, R8, UR40, !P0 ;  /* 0x0000002808007c0c */ /* 0x000fe2000c701270 */
[----:B------:R-:W-:-:S04]  /*25fd0*/  ULDC UR40, c[0x0][0x228] ;  /* 0x00008a0000287ab9 */ /* 0x000fc80000000800 */
[----:B------:R-:W-:-:S08]  /*25fe0*/  @P1 LOP3.LUT R10, R10, 0x1, RZ, 0xfc, !PT ;  /* 0x000000010a0a1812 */ /* 0x000fd000078efcff */
        /* <DEDUP_REMOVED lines=12> */
[----:B------:R-:W-:-:S04]  /*260b0*/  @P1 LOP3.LUT R11, R11, 0x40000000, RZ, 0xfc, !PT ;  /* 0x400000000b0b1812 */ /* 0x000fc800078efcff */
[----:B------:R-:W-:Y:S01]  /*260c0*/  LOP3.LUT R11, R11, 0xdfffffff, RZ, 0xc0, !PT ;  /* 0xdfffffff0b0b7812 */ /* 0x000fe200078ec0ff */
[----:B------:R0:W-:Y:S03]  /*260d0*/  STL [R1+0x5c8], R12 ;  /* 0x0005c80c01007387 */ /* 0x0001e60000100800 */
        /* <DEDUP_REMOVED lines=16> */
[----:B------:R-:W-:Y:S01]  /*261e0*/  LOP3.LUT R11, R11, 0xf7ffffff, RZ, 0xc0, !PT ;  /* 0xf7ffffff0b0b7812 */ /* 0x000fe200078ec0ff */
[----:B0-----:R-:W-:Y:S01]  /*261f0*/  VIADD R12, R12, UR48 ;  /* 0x000000300c0c7c36 */ /* 0x001fe20008000000 */
[----:B------:R-:W-:Y:S02]  /*26200*/  ULDC UR48, c[0x0][0x248] ;  /* 0x0000920000307ab9 */ /* 0x000fe40000000800 */
[----:B------:R-:W-:Y:S02]  /*26210*/  @P0 LOP3.LUT R11, R11, 0x8000000, RZ, 0xfc, !PT ;  /* 0x080000000b0b0812 */ /* 0x000fe400078efcff */
[----:B------:R0:W-:Y:S01]  /*26220*/  STL [R1+0x5d4], R12 ;  /* 0x0005d40c01007387 */ /* 0x0001e20000100800 */
[----:B------:R-:W-:Y:S01]  /*26230*/  ISETP.GE.AND P0, PT, R2, UR55, PT ;  /* 0x0000003702007c0c */ /* 0x000fe2000bf06270 */
[----:B0-----:R-:W-:-:S03]  /*26240*/  VIADD R12, R12, UR48 ;  /* 0x000000300c0c7c36 */ /* 0x001fc60008000000 */
[----:B------:R-:W-:Y:S02]  /*26250*/  ISETP.LT.AND P1, PT, R9, UR54, !P0 ;  /* 0x0000003609007c0c */ /* 0x000fe4000c721270 */
[----:B------:R-:W-:Y:S01]  /*26260*/  LOP3.LUT R11, R11, 0xfbffffff, RZ, 0xc0, !PT ;  /* 0xfbffffff0b0b7812 */ /* 0x000fe200078ec0ff */
[----:B------:R-:W-:Y:S01]  /*26270*/  VIADD R2, R7, 0xe8 ;  /* 0x000000e807027836 */ /* 0x000fe20000000000 */
[----:B------:R0:W-:Y:S01]  /*26280*/  STL [R1+0x5d8], R12 ;  /* 0x0005d80c01007387 */ /* 0x0001e20000100800 */
[----:B------:R-:W-:Y:S01]  /*26290*/  ISETP.LT.AND P0, PT, R8, UR52, !P0 ;  /* 0x0000003408007c0c */ /* 0x000fe2000c701270 */
[----:B------:R-:W-:Y:S01]  /*262a0*/  ULDC UR48, c[0x0][0x228] ;  /* 0x00008a0000307ab9 */ /* 0x000fe20000000800 */
[----:B------:R-:W-:Y:S01]  /*262b0*/  ULDC UR55, c[0x0][0x228] ;  /* 0x00008a0000377ab9 */ /* 0x000fe20000000800 */
[----:B------:R-:W-:Y:S01]  /*262c0*/  ULDC UR52, c[0x0][0x228] ;  /* 0x00008a0000347ab9 */ /* 0x000fe20000000800 */
[----:B------:R-:W-:Y:S01]  /*262d0*/  ULDC UR54, c[0x0][0x228] ;  /* 0x00008a0000367ab9 */ /* 0x000fe20000000800 */
[----:B0-----:R-:W-:Y:S01]  /*262e0*/  VIADD R12, R12, UR44 ;  /* 0x0000002c0c0c7c36 */ /* 0x001fe20008000000 */
[----:B------:R-:W-:-:S04]  /*262f0*/  ULDC UR44, c[0x0][0x248] ;  /* 0x00009200002c7ab9 */ /* 0x000fc80000000800 */
[----:B------:R0:W-:Y:S01]  /*26300*/  STL [R1+0x5dc], R12 ;  /* 0x0005dc0c01007387 */ /* 0x0001e20000100800 */
[----:B------:R-:W-:Y:S01]  /*26310*/  @P1 LOP3.LUT R11, R11, 0x4000000, RZ, 0xfc, !PT ;  /* 0x040000000b0b1812 */ /* 0x000fe200078efcff */
[----:B0-----:R-:W-:-:S03]  /*26320*/  VIADD R12, R12, UR44 ;  /* 0x0000002c0c0c7c36 */ /* 0x001fc60008000000 */
[----:B------:R-:W-:Y:S01]  /*26330*/  LOP3.LUT R11, R11, 0xfdffffff, RZ, 0xc0, !PT ;  /* 0xfdffffff0b0b7812 */ /* 0x000fe200078ec0ff */
[----:B------:R-:W-:Y:S01]  /*26340*/  ULDC UR44, c[0x0][0x228] ;  /* 0x00008a00002c7ab9 */ /* 0x000fe20000000800 */
[----:B------:R0:W-:Y:S02]  /*26350*/  STL [R1+0x5e0], R12 ;  /* 0x0005e00c01007387 */ /* 0x0001e40000100800 */
        /* <DEDUP_REMOVED lines=10> */
[----:B------:R0:W-:Y:S01]  /*26400*/  STL [R1+0x5e8], R12 ;  /* 0x0005e80c01007387 */ /* 0x0001e20000100800 */
[----:B------:R-:W-:Y:S01]  /*26410*/  ISETP.LT.AND P1, PT, R9, UR50, !P0 ;  /* 0x0000003209007c0c */ /* 0x000fe2000c721270 */
[----:B------:R-:W-:Y:S01]  /*26420*/  ULDC UR50, c[0x0][0x228] ;  /* 0x00008a0000327ab9 */ /* 0x000fe20000000800 */
[----:B0-----:R-:W-:Y:S01]  /*26430*/  VIADD R12, R12, UR8 ;  /* 0x000000080c0c7c36 */ /* 0x001fe20008000000 */
[----:B------:R-:W-:-:S04]  /*26440*/  ULDC UR8, c[0x0][0x248] ;  /* 0x0000920000087ab9 */ /* 0x000fc80000000800 */
[----:B------:R0:W-:Y:S01]  /*26450*/  STL [R1+0x5ec], R12 ;  /* 0x0005ec0c01007387 */ /* 0x0001e20000100800 */
[----:B------:R-:W-:Y:S01]  /*26460*/  ISETP.LT.AND P0, PT, R8, UR48, !P0 ;  /* 0x0000003008007c0c */ /* 0x000fe2000c701270 */
[----:B0-----:R-:W-:-:S04]  /*26470*/  VIADD R12, R12, UR8 ;  /* 0x000000080c0c7c36 */ /* 0x001fc80008000000 */
[----:B------:R-:W-:Y:S01]  /*26480*/  @P1 LOP3.LUT R11, R11, 0x1000000, RZ, 0xfc, !PT ;  /* 0x010000000b0b1812 */ /* 0x000fe200078efcff */
[----:B------:R-:W-:Y:S01]  /*26490*/  ULDC UR8, c[0x0][0x228] ;  /* 0x00008a0000087ab9 */ /* 0x000fe20000000800 */
[----:B------:R0:W-:Y:S02]  /*264a0*/  STL [R1+0x800], R12 ;  /* 0x0008000c01007387 */ /* 0x0001e40000100800 */
[----:B------:R-:W-:Y:S01]  /*264b0*/  LOP3.LUT R11, R11, 0xff7fffff, RZ, 0xc0, !PT ;  /* 0xff7fffff0b0b7812 */ /* 0x000fe200078ec0ff */
[----:B0-----:R-:W-:-:S03]  /*264c0*/  VIADD R12, R12, UR9 ;  /* 0x000000090c0c7c36 */ /* 0x001fc60008000000 */
[----:B------:R-:W-:Y:S01]  /*264d0*/  @P0 LOP3.LUT R11, R11, 0x800000, RZ, 0xfc, !PT ;  /* 0x008000000b0b0812 */ /* 0x000fe200078efcff */
[----:B------:R-:W-:Y:S01]  /*264e0*/  ULDC UR9, c[0x0][0x228] ;  /* 0x00008a0000097ab9 */ /* 0x000fe20000000800 */
[----:B------:R0:W-:Y:S01]  /*264f0*/  STL [R1+0x804], R12 ;  /* 0x0008040c01007387 */ /* 0x0001e20000100800 */
[----:B------:R-:W-:Y:S01]  /*26500*/  ISETP.GE.AND P0, PT, R2, UR53, PT ;  /* 0x0000003502007c0c */ /* 0x000fe2000bf06270 */
[----:B0-----:R-:W-:-:S03]  /*26510*/  VIADD R12, R12, UR24 ;  /* 0x000000180c0c7c36 */ /* 0x001fc60008000000 */
[----:B------:R-:W-:Y:S02]  /*26520*/  ISETP.LT.AND P1, PT, R9, UR38, !P0 ;  /* 0x0000002609007c0c */ /* 0x000fe4000c721270 */
[----:B------:R-:W-:Y:S01]  /*26530*/  LOP3.LUT R11, R11, 0xffbfffff, RZ, 0xc0, !PT ;  /* 0xffbfffff0b0b7812 */ /* 0x000fe200078ec0ff */
[----:B------:R-:W-:Y:S01]  /*26540*/  VIADD R2, R7, 0xe4 ;  /* 0x000000e407027836 */ /* 0x000fe20000000000 */
[----:B------:R0:W-:Y:S01]  /*26550*/  STL [R1+0x808], R12 ;  /* 0x0008080c01007387 */ /* 0x0001e20000100800 */
[----:B------:R-:W-:Y:S01]  /*26560*/  ULDC UR38, c[0x0][0x248] ;  /* 0x0000920000267ab9 */ /* 0x000fe20000000800 */
[----:B------:R-:W-:Y:S01]  /*26570*/  ULDC UR24, c[0x0][0x228] ;  /* 0x00008a0000187ab9 */ /* 0x000fe20000000800 */
[----:B------:R-:W-:Y:S01]  /*26580*/  ULDC UR53, c[0x0][0x228] ;  /* 0x00008a0000357ab9 */ /* 0x000fe20000000800 */
[----:B0-----:R-:W-:Y:S01]  /*26590*/  VIADD R12, R12, UR12 ;  /* 0x0000000c0c0c7c36 */ /* 0x001fe20008000000 */
[----:B------:R-:W-:Y:S01]  /*265a0*/  ISETP.LT.AND P0, PT, R8, UR46, !P0 ;  /* 0x0000002e08007c0c */ /* 0x000fe2000c701270 */
[----:B------:R-:W-:-:S03]  /*265b0*/  ULDC UR12, c[0x0][0x228] ;  /* 0x00008a00000c7ab9 */ /* 0x000fc60000000800 */
[----:B------:R-:W-:Y:S01]  /*265c0*/  @P1 LOP3.LUT R11, R11, 0x400000, RZ, 0xfc, !PT ;  /* 0x004000000b0b1812 */ /* 0x000fe200078efcff */
[----:B------:R-:W-:Y:S01]  /*265d0*/  ULDC UR46, c[0x0][0x228] ;  /* 0x00008a00002e7ab9 */ /* 0x000fe20000000800 */
[----:B------:R0:W-:Y:S02]  /*265e0*/  STL [R1+0x80c], R12 ;  /* 0x00080c0c01007387 */ /* 0x0001e40000100800 */
[----:B0-----:R-:W-:Y:S01]  /*265f0*/  VIADD R12, R12, UR26 ;  /* 0x0000001a0c0c7c36 */ /* 0x001fe20008000000 */
[----:B------:R-:W-:-:S04]  /*26600*/  ULDC UR26, c[0x0][0x248] ;  /* 0x00009200001a7ab9 */ /* 0x000fc80000000800 */
[----:B------:R0:W-:Y:S02]  /*26610*/  STL [R1+0x810], R12 ;  /* 0x0008100c01007387 */ /* 0x0001e40000100800 */
[----:B0-----:R-:W-:Y:S01]  /*26620*/  VIADD R12, R12, UR26 ;  /* 0x0000001a0c0c7c36 */ /* 0x001fe20008000000 */
[----:B------:R-:W-:Y:S01]  /*26630*/  LOP3.LUT R11, R11, 0xffdfffff, RZ, 0xc0, !PT ;  /* 0xffdfffff0b0b7812 */ /* 0x000fe200078ec0ff */
[----:B------:R-:W-:-:S03]  /*26640*/  ULDC UR26, c[0x0][0x228] ;  /* 0x00008a00001a7ab9 */ /* 0x000fc60000000800 */
[----:B------:R0:W-:Y:S01]  /*26650*/  STL [R1+0x814], R12 ;  /* 0x0008140c01007387 */ /* 0x0001e20000100800 */
[----:B------:R-:W-:Y:S01]  /*26660*/  @P0 LOP3.LUT R11, R11, 0x200000, RZ, 0xfc, !PT ;  /* 0x002000000b0b0812 */ /* 0x000fe200078efcff */
[----:B0-----:R-:W-:Y:S01]  /*26670*/  VIADD R12, R12, UR34 ;  /* 0x000000220c0c7c36 */ /* 0x001fe20008000000 */
[----:B------:R-:W-:Y:S01]  /*26680*/  ISETP.GE.AND P0, PT, R2, UR27, PT ;  /* 0x0000001b02007c0c */ /* 0x000fe2000bf06270 */
[----:B------:R-:W-:-:S03]  /*26690*/  ULDC UR34, c[0x0][0x248] ;  /* 0x0000920000227ab9 */ /* 0x000fc60000000800 */
[----:B------:R0:W-:Y:S01]  /*266a0*/  STL [R1+0x818], R12 ;  /* 0x0008180c01007387 */ /* 0x0001e20000100800 */
[----:B------:R-:W-:Y:S02]  /*266b0*/  ISETP.LT.AND P1, PT, R9, UR55, !P0 ;  /* 0x0000003709007c0c */ /* 0x000fe4000c721270 */
[----:B------:R-:W-:Y:S01]  /*266c0*/  LOP3.LUT R11, R11, 0xffefffff, RZ, 0xc0, !PT ;  /* 0xffefffff0b0b7812 */ /* 0x000fe200078ec0ff */
[----:B------:R-:W-:Y:S01]  /*266d0*/  VIADD R2, R7, 0xe2 ;  /* 0x000000e207027836 */ /* 0x000fe20000000000 */
[----:B------:R-:W-:Y:S01]  /*266e0*/  ULDC UR27, c[0x0][0x248] ;  /* 0x00009200001b7ab9 */ /* 0x000fe20000000800 */
[----:B0-----:R-:W-:Y:S01]  /*266f0*/  VIADD R12, R12, UR21 ;  /* 0x000000150c0c7c36 */ /* 0x001fe20008000000 */
[----:B------:R-:W-:Y:S01]  /*26700*/  ISETP.LT.AND P0, PT, R8, UR57, !P0 ;  /* 0x0000003908007c0c */ /* 0x000fe2000c701270 */
[----:B------:R-:W-:Y:S01]  /*26710*/  ULDC UR57, c[0x0][0x228] ;  /* 0x00008a0000397ab9 */ /* 0x000fe20000000800 */
[----:B------:R-:W-:Y:S01]  /*26720*/  ULDC UR21, c[0x0][0x228] ;  /* 0x00008a0000157ab9 */ /* 0x000fe20000000800 */
[----:B------:R-:W-:Y:S01]  /*26730*/  ULDC UR55, c[0x0][0x228] ;  /* 0x00008a0000377ab9 */ /* 0x000fe20000000800 */
[----:B------:R0:W-:Y:S02]  /*26740*/  STL [R1+0x820], R12 ;  /* 0x0008200c01007387 */ /* 0x0001e40000100800 */
[----:B0-----:R-:W-:Y:S01]  /*26750*/  VIADD R12, R12, UR34 ;  /* 0x000000220c0c7c36 */ /* 0x001fe20008000000 */
[----:B------:R-:W-:Y:S01]  /*26760*/  @P1 LOP3.LUT R11, R11, 0x100000, RZ, 0xfc, !PT ;  /* 0x001000000b0b1812 */ /* 0x000fe200078efcff */
[----:B------:R-:W-:-:S03]  /*26770*/  ULDC UR34, c[0x0][0x228] ;  /* 0x00008a0000227ab9 */ /* 0x000fc60000000800 */
[----:B------:R0:W-:Y:S02]  /*26780*/  STL [R1+0x824], R12 ;  /* 0x0008240c01007387 */ /* 0x0001e40000100800 */
[----:B0-----:R-:W-:Y:S01]  /*26790*/  VIADD R12, R12, UR22 ;  /* 0x000000160c0c7c36 */ /* 0x001fe20008000000 */
[----:B------:R-:W-:-:S04]  /*267a0*/  ULDC UR22, c[0x0][0x248] ;  /* 0x0000920000167ab9 */ /* 0x000fc80000000800 */
[----:B------:R0:W-:Y:S01]  /*267b0*/  STL [R1+0x828], R12 ;  /* 0x0008280c01007387 */ /* 0x0001e20000100800 */
[----:B------:R-:W-:Y:S01]  /*267c0*/  LOP3.LUT R11, R11, 0xfff7ffff, RZ, 0xc0, !PT ;  /* 0xfff7ffff0b0b7812 */ /* 0x000fe200078ec0ff */
[----:B0-----:R-:W-:-:S03]  /*267d0*/  VIADD R12, R12, UR22 ;  /* 0x000000160c0c7c36 */ /* 0x001fc60008000000 */
[----:B------:R-:W-:Y:S01]  /*267e0*/  @P0 LOP3.LUT R11, R11, 0x80000, RZ, 0xfc, !PT ;  /* 0x000800000b0b0812 */ /* 0x000fe200078efcff */
[----:B------:R-:W-:Y:S01]  /*267f0*/  ULDC UR22, c[0x0][0x248] ;  /* 0x0000920000167ab9 */ /* 0x000fe20000000800 */
[----:B------:R0:W-:Y:S01]  /*26800*/  STL [R1+0x82c], R12 ;  /* 0x00082c0c01007387 */ /* 0x0001e20000100800 */
        /* <DEDUP_REMOVED lines=10> */
[----:B------:R-:W-:Y:S01]  /*268b0*/  ISETP.LT.AND P0, PT, R8, UR61, !P0 ;  /* 0x0000003d08007c0c */ /* 0x000fe2000c701270 */
[----:B------:R-:W-:Y:S01]  /*268c0*/  ULDC UR5, c[0x0][0x228] ;  /* 0x00008a0000057ab9 */ /* 0x000fe20000000800 */
[----:B------:R-:W-:-:S02]  /*268d0*/  ULDC UR61, c[0x0][0x228] ;  /* 0x00008a00003d7ab9 */ /* 0x000fc40000000800 */
[----:B------:R0:W-:Y:S02]  /*268e0*/  STL [R1+0x834], R12 ;  /* 0x0008340c01007387 */ /* 0x0001e40000100800 */
[----:B0-----:R-:W-:-:S04]  /*268f0*/  VIADD R12, R12, UR19 ;  /* 0x000000130c0c7c36 */ /* 0x001fc80008000000 */
        /* <DEDUP_REMOVED lines=16> */
[----:B0-----:R-:W-:Y:S01]  /*26a00*/  VIADD R12, R12, UR29 ;  /* 0x0000001d0c0c7c36 */ /* 0x001fe20008000000 */
[----:B------:R-:W-:Y:S01]  /*26a10*/  ISETP.LT.AND P0, PT, R8, UR10, !P0 ;  /* 0x0000000a08007c0c */ /* 0x000fe2000c701270 */
[----:B------:R-:W-:-:S04]  /*26a20*/  ULDC UR10, c[0x0][0x248] ;  /* 0x00009200000a7ab9 */ /* 0x000fc80000000800 */
[----:B------:R-:W-:Y:S01]  /*26a30*/  @P1 LOP3.LUT R11, R11, 0x10000, RZ, 0xfc, !PT ;  /* 0x000100000b0b1812 */ /* 0x000fe200078efcff */
[----:B------:R-:W-:Y:S01]  /*26a40*/  ULDC UR29, c[0x0][0x228] ;  /* 0x00008a00001d7ab9 */ /* 0x000fe20000000800 */
[----:B------:R0:W-:Y:S02]  /*26a50*/  STL [R1+0x844], R12 ;  /* 0x0008440c01007387 */ /* 0x0001e40000100800 */
[----:B0-----:R-:W-:Y:S01]  /*26a60*/  VIADD R12, R12, UR16 ;  /* 0x000000100c0c7c36 */ /* 0x001fe20008000000 */
[----:B------:R-:W-:Y:S01]  /*26a70*/  LOP3.LUT R11, R11, 0xffff7fff, RZ, 0xc0, !PT ;  /* 0xffff7fff0b0b7812 */ /* 0x000fe200078ec0ff */
[----:B------:R-:W-:-:S03]  /*26a80*/  ULDC UR16, c[0x0][0x228] ;  /* 0x00008a0000107ab9 */ /* 0x000fc60000000800 */
[----:B------:R0:W-:Y:S02]  /*26a90*/  STL [R1+0x848], R12 ;  /* 0x0008480c01007387 */ /* 0x0001e40000100800 */
[----:B0-----:R-:W-:Y:S01]  /*26aa0*/  VIADD R12, R12, UR32 ;  /* 0x000000200c0c7c36 */ /* 0x001fe20008000000 */
[----:B------:R-:W-:Y:S01]  /*26ab0*/  @P0 LOP3.LUT R11, R11, 0x8000, RZ, 0xfc, !PT ;  /* 0x000080000b0b0812 */ /* 0x000fe200078efcff */
[----:B------:R-:W-:-:S03]  /*26ac0*/  ULDC UR32, c[0x0][0x228] ;  /* 0x00008a0000207ab9 */ /* 0x000fc60000000800 */
        /* <DEDUP_REMOVED lines=8> */
[----:B------:R-:W-:Y:S01]  /*26b50*/  ULDC.64 UR48, c[0x0][0x228] ;  /* 0x00008a0000307ab9 */ /* 0x000fe20000000a00 */
[----:B------:R-:W-:Y:S01]  /*26b60*/  ULDC UR33, c[0x0][0x228] ;  /* 0x00008a0000217ab9 */ /* 0x000fe20000000800 */
[----:B0-----:R-:W-:Y:S01]  /*26b70*/  VIADD R12, R12, UR35 ;  /* 0x000000230c0c7c36 */ /* 0x001fe20008000000 */
[----:B------:R-:W-:-:S04]  /*26b80*/  ULDC UR35, c[0x0][0x248] ;  /* 0x0000920000237ab9 */ /* 0x000fc80000000800 */
[----:B------:R0:W-:Y:S01]  /*26b90*/  STL [R1+0x854], R12 ;  /* 0x0008540c01007387 */ /* 0x0001e20000100800 */
[----:B------:R-:W-:Y:S01]  /*26ba0*/  ISETP.LT.AND P0, PT, R8, UR9, !P0 ;  /* 0x0000000908007c0c */ /* 0x000fe2000c701270 */
[----:B0-----:R-:W-:Y:S01]  /*26bb0*/  VIADD R12, R12, UR35 ;  /* 0x000000230c0c7c36 */ /* 0x001fe20008000000 */
[----:B------:R-:W-:Y:S01]  /*26bc0*/  @P1 LOP3.LUT R11, R11, 0x4000, RZ, 0xfc, !PT ;  /* 0x000040000b0b1812 */ /* 0x000fe200078efcff */
[----:B------:R-:W-:-:S03]  /*26bd0*/  ULDC UR35, c[0x0][0x228] ;  /* 0x00008a0000237ab9 */ /* 0x000fc60000000800 */
        /* <DEDUP_REMOVED lines=12> */
[----:B------:R0:W-:Y:S02]  /*26ca0*/  STL [R1+0x864], R12 ;  /* 0x0008640c01007387 */ /* 0x0001e40000100800 */
[----:B0-----:R-:W-:Y:S01]  /*26cb0*/  VIADD R12, R12, UR27 ;  /* 0x0000001b0c0c7c36 */ /* 0x001fe20008000000 */
[----:B------:R-:W-:-:S04]  /*26cc0*/  ULDC UR27, c[0x0][0x248] ;  /* 0x00009200001b7ab9 */ /* 0x000fc80000000800 */
[----:B------:R0:W-:Y:S01]  /*26cd0*/  STL [R1+0x868], R12 ;  /* 0x0008680c01007387 */ /* 0x0001e20000100800 */
[----:B------:R-:W-:Y:S02]  /*26ce0*/  ISETP.LT.AND P0, PT, R8, UR24, !P0 ;  /* 0x0000001808007c0c */ /* 0x000fe4000c701270 */
[----:B------:R-:W-:Y:S01]  /*26cf0*/  LOP3.LUT R11, R11, 0xfffffbff, RZ, 0xc0, !PT ;  /* 0xfffffbff0b0b7812 */ /* 0x000fe200078ec0ff */
[----:B0-----:R-:W-:-:S05]  /*26d00*/  VIADD R12, R12, UR27 ;  /* 0x0000001b0c0c7c36 */ /* 0x001fca0008000000 */
[----:B------:R0:W-:Y:S01]  /*26d10*/  STL [R1+0x86c], R12 ;  /* 0x00086c0c01007387 */ /* 0x0001e20000100800 */
[----:B------:R-:W-:Y:S01]  /*26d20*/  @P1 LOP3.LUT R11, R11, 0x400, RZ, 0xfc, !PT ;  /* 0x000004000b0b1812 */ /* 0x000fe200078efcff */
[----:B------:R-:W-:Y:S02]  /*26d30*/  VIADD R2, R7, 0xda ;  /* 0x000000da07027836 */ /* 0x000fe40000000000 */
[----:B0-----:R-:W-:Y:S01]  /*26d40*/  VIADD R12, R12, UR25 ;  /* 0x000000190c0c7c36 */ /* 0x001fe20008000000 */
[----:B------:R-:W-:Y:S01]  /*26d50*/  ULDC UR25, c[0x0][0x248] ;  /* 0x0000920000197ab9 */ /* 0x000fe20000000800 */
[----:B------:R-:W-:-:S03]  /*26d60*/  LOP3.LUT R11, R11, 0xfffffdff, RZ, 0xc0, !PT ;  /* 0xfffffdff0b0b7812 */ /* 0x000fc600078ec0ff */
        /* <DEDUP_REMOVED lines=8> */
[----:B------:R-:W-:Y:S01]  /*26df0*/  ULDC.64 UR24, c[0x0][0x228] ;  /* 0x00008a0000187ab9 */ /* 0x000fe20000000a00 */
[----:B------:R-:W-:Y:S01]  /*26e00*/  ULDC UR7, c[0x0][0x248] ;  /* 0x0000920000077ab9 */ /* 0x000fe20000000800 */
[----:B0-----:R-:W-:Y:S01]  /*26e10*/  VIADD R12, R12, UR10 ;  /* 0x0000000a0c0c7c36 */ /* 0x001fe20008000000 */
[----:B------:R-:W-:-:S04]  /*26e20*/  ULDC UR10, c[0x0][0x248] ;  /* 0x00009200000a7ab9 */ /* 0x000fc80000000800 */
[----:B------:R0:W-:Y:S01]  /*26e30*/  STL [R1+0x878], R12 ;  /* 0x0008780c01007387 */ /* 0x0001e20000100800 */
[----:B------:R-:W-:Y:S01]  /*26e40*/  ISETP.LT.AND P0, PT, R8, UR17, !P0 ;  /* 0x0000001108007c0c */ /* 0x000fe2000c701270 */
[----:B0-----:R-:W-:-:S05]  /*26e50*/  VIADD R12, R12, UR10 ;  /* 0x0000000a0c0c7c36 */ /* 0x001fca0008000000 */
[----:B------:R0:W-:Y:S01]  /*26e60*/  STL [R1+0x87c], R12 ;  /* 0x00087c0c01007387 */ /* 0x0001e20000100800 */
[----:B------:R-:W-:Y:S01]  /*26e70*/  @P1 LOP3.LUT R11, R11, 0x40, RZ, 0xfc, !PT ;  /* 0x000000400b0b1812 */ /* 0x000fe200078efcff */
[----:B0-----:R-:W-:Y:S01]  /*26e80*/  VIADD R12, R12, UR8 ;  /* 0x000000080c0c7c36 */ /* 0x001fe20008000000 */
[----:B------:R-:W-:-:S04]  /*26e90*/  ULDC UR8, c[0x0][0x248] ;  /* 0x0000920000087ab9 */ /* 0x000fc80000000800 */
[----:B------:R0:W-:Y:S01]  /*26ea0*/  STL [R1+0x880], R12 ;  /* 0x0008800c01007387 */ /* 0x0001e20000100800 */
[----:B------:R-:W-:Y:S01]  /*26eb0*/  LOP3.LUT R11, R11, 0xffffffdf, RZ, 0xc0, !PT ;  /* 0xffffffdf0b0b7812 */ /* 0x000fe200078ec0ff */
[----:B0-----:R-:W-:Y:S01]  /*26ec0*/  VIADD R12, R12, UR8 ;  /* 0x000000080c0c7c36 */ /* 0x001fe20008000000 */
[----:B------:R-:W-:Y:S02]  /*26ed0*/  ULDC UR8, c[0x0][0x248] ;  /* 0x0000920000087ab9 */ /* 0x000fe40000000800 */
[----:B------:R-:W-:Y:S02]  /*26ee0*/  @P0 LOP3.LUT R11, R11, 0x20, RZ, 0xfc, !PT ;  /* 0x000000200b0b0812 */ /* 0x000fe400078efcff */
[----:B------:R0:W-:Y:S01]  /*26ef0*/  STL [R1+0x884], R12 ;  /* 0x0008840c01007387 */ /* 0x0001e20000100800 */
[----:B------:R-:W-:Y:S01]  /*26f00*/  ISETP.GE.AND P0, PT, R2, UR11, PT ;  /* 0x0000000b02007c0c */ /* 0x000fe2000bf06270 */
[----:B0-----:R-:W-:Y:S01]  /*26f10*/  VIADD R12, R12, UR8 ;  /* 0x000000080c0c7c36 */ /* 0x001fe20008000000 */
[----:B------:R-:W-:-:S02]  /*26f20*/  ULDC UR8, c[0x0][0x248] ;  /* 0x0000920000087ab9 */ /* 0x000fc40000000800 */
[----:B------:R-:W-:Y:S02]  /*26f30*/  ISETP.LT.AND P1, PT, R9, UR28, !P0 ;  /* 0x0000001c09007c0c */ /* 0x000fe4000c721270 */
[----:B------:R-:W-:Y:S01]  /*26f40*/  LOP3.LUT R11, R11, 0xfffffffb, RZ, 0xc0, !PT ;  /* 0xfffffffb0b0b7812 */ /* 0x000fe200078ec0ff */
[----:B------:R0:W-:Y:S01]  /*26f50*/  STL [R1+0x888], R12 ;  /* 0x0008880c01007387 */ /* 0x0001e20000100800 */
[----:B------:R-:W-:Y:S01]  /*26f60*/  VIADD R2, R7, 0xd7 ;  /* 0x000000d707027836 */ /* 0x000fe20000000000 */
[----:B------:R-:W-:Y:S01]  /*26f70*/  ULDC.64 UR10, c[0x0][0x228] ;  /* 0x00008a00000a7ab9 */ /* 0x000fe20000000a00 */
[----:B0-----:R-:W-:Y:S01]  /*26f80*/  VIADD R12, R12, UR8 ;  /* 0x000000080c0c7c36 */ /* 0x001fe20008000000 */
[----:B------:R-:W-:-:S04]  /*26f90*/  ULDC UR8, c[0x0][0x248] ;  /* 0x0000920000087ab9 */ /* 0x000fc80000000800 */
[----:B------:R0:W-:Y:S02]  /*26fa0*/  STL [R1+0x88c], R12 ;  /* 0x00088c0c01007387 */ /* 0x0001e40000100800 */
[----:B------:R-:W-:Y:S01]  /*26fb0*/  @P1 LOP3.LUT R11, R11, 0x4, RZ, 0xfc, !PT ;  /* 0x000000040b0b1812 */ /* 0x000fe200078efcff */
[----:B0-----:R-:W-:Y:S01]  /*26fc0*/  VIADD R12, R12, UR8 ;  /* 0x000000080c0c7c36 */ /* 0x001fe20008000000 */
[----:B------:R-:W-:Y:S02]  /*26fd0*/  ULDC.64 UR8, c[0x0][0x228] ;  /* 0x00008a0000087ab9 */ /* 0x000fe40000000a00 */
[----:B------:R-:W-:Y:S01]  /*26fe0*/  ISETP.LT.AND P0, PT, R8, UR8, !P0 ;  /* 0x0000000808007c0c */ /* 0x000fe2000c701270 */
[----:B------:R-:W-:Y:S01]  /*26ff0*/  ULDC UR8, c[0x0][0x248] ;  /* 0x0000920000087ab9 */ /* 0x000fe20000000800 */
[----:B------:R-:W-:-:S11]  /*27000*/  LOP3.LUT R11, R11, 0xfffffffd, RZ, 0xc0, !PT ;  /* 0xfffffffd0b0b7812 */ /* 0x000fd600078ec0ff */
[----:B------:R-:W-:Y:S02]  /*27010*/  @P0 LOP3.LUT R11, R11, 0x2, RZ, 0xfc, !PT ;  /* 0x000000020b0b0812 */ /* 0x000fe400078efcff */
[----:B------:R-:W-:Y:S01]  /*27020*/  ISETP.GE.AND P0, PT, R2, UR51, PT ;  /* 0x0000003302007c0c */ /* 0x000fe2000bf06270 */
[----:B------:R-:W-:Y:S01]  /*27030*/  VIADD R2, R7, 0xd6 ;  /* 0x000000d607027836 */ /* 0x000fe20000000000 */
[----:B------:R-:W-:Y:S01]  /*27040*/  LOP3.LUT R11, R11, 0xfffffffe, RZ, 0xc0, !PT ;  /* 0xfffffffe0b0b7812 */ /* 0x000fe200078ec0ff */
[----:B------:R0:W-:Y:S01]  /*27050*/  STL [R1+0x890], R12 ;  /* 0x0008900c01007387 */ /* 0x0001e20000100800 */
[----:B------:R-:W-:Y:S01]  /*27060*/  ISETP.LT.AND P1, PT, R9, UR26, !P0 ;  /* 0x0000001a09007c0c */ /* 0x000fe2000c721270 */
[----:B------:R-:W-:Y:S01]  /*27070*/  ULDC.64 UR26, c[0x0][0x228] ;  /* 0x00008a00001a7ab9 */ /* 0x000fe20000000a00 */
[----:B------:R-:W-:Y:S01]  /*27080*/  ISETP.LT.AND P0, PT, R8, UR10, !P0 ;  /* 0x0000000a08007c0c */ /* 0x000fe2000c701270 */
[----:B------:R-:W-:-:S12]  /*27090*/  ULDC UR51, c[0x0][0x228] ;  /* 0x00008a0000337ab9 */ /* 0x000fd80000000800 */
[----:B------:R-:W-:Y:S02]  /*270a0*/  @P0 LOP3.LUT R52, R52, 0x80000000, RZ, 0xfc, !PT ;  /* 0x8000000034340812 */ /* 0x000fe400078efcff */
[----:B------:R-:W-:Y:S02]  /*270b0*/  ISETP.GE.AND P0, PT, R2, UR47, PT ;  /* 0x0000002f02007c0c */ /* 0x000fe4000bf06270 */
[----:B------:R-:W-:Y:S02]  /*270c0*/  @P1 LOP3.LUT R11, R11, 0x1, RZ, 0xfc, !PT ;  /* 0x000000010b0b1812 */ /* 0x000fe400078efcff */
[----:B------:R-:W-:Y:S01]  /*270d0*/  LOP3.LUT R52, R52, 0xbfffffff, RZ, 0xc0, !PT ;  /* 0xbfffffff34347812 */ /* 0x000fe200078ec0ff */
[----:B------:R-:W-:Y:S01]  /*270e0*/  VIADD R2, R7, 0xd5 ;  /* 0x000000d507027836 */ /* 0x000fe20000000000 */
[----:B------:R-:W-:Y:S01]  /*270f0*/  ISETP.LT.AND P1, PT, R9, UR20, !P0 ;  /* 0x0000001409007c0c */ /* 0x000fe2000c721270 */
[----:B0-----:R-:W-:Y:S01]  /*27100*/  VIADD R12, R12, UR7 ;  /* 0x000000070c0c7c36 */ /* 0x001fe20008000000 */
[----:B------:R-:W-:Y:S01]  /*27110*/  ISETP.LT.AND P0, PT, R8, UR24, !P0 ;  /* 0x0000001808007c0c */ /* 0x000fe2000c701270 */
[----:B------:R-:W-:Y:S01]  /*27120*/  ULDC UR7, c[0x0][0x248] ;  /* 0x0000920000077ab9 */ /* 0x000fe20000000800 */
[----:B------:R-:W-:-:S09]  /*27130*/  ULDC UR47, c[0x0][0x228] ;  /* 0x00008a00002f7ab9 */ /* 0x000fd20000000800 */
[----:B------:R-:W-:-:S04]  /*27140*/  @P1 LOP3.LUT R52, R52, 0x40000000, RZ, 0xfc, !PT ;  /* 0x4000000034341812 */ /* 0x000fc800078efcff */
[----:B------:R-:W-:-:S04]  /*27150*/  LOP3.LUT R52, R52, 0xdfffffff, RZ, 0xc0, !PT ;  /* 0xdfffffff34347812 */ /* 0x000fc800078ec0ff */
[----:B------:R-:W-:Y:S02]  /*27160*/  @P0 LOP3.LUT R52, R52, 0x20000000, RZ, 0xfc, !PT ;  /* 0x2000000034340812 */ /* 0x000fe400078efcff */
[----:B------:R-:W-:Y:S02]  /*27170*/  ISETP.GE.AND P0, PT, R2, UR43, PT ;  /* 0x0000002b02007c0c */ /* 0x000fe4000bf06270 */
[----:B------:R-:W-:Y:S01]  /*27180*/  LOP3.LUT R52, R52, 0xefffffff, RZ, 0xc0, !PT ;  /* 0xefffffff34347812 */ /* 0x000fe200078ec0ff */
[----:B------:R-:W-:Y:S01]  /*27190*/  VIADD R2, R7, 0xd4 ;  /* 0x000000d407027836 */ /* 0x000fe20000000000 */
[----:B------:R-:W-:Y:S01]  /*271a0*/  ISETP.LT.AND P1, PT, R9, UR14, !P0 ;  /* 0x0000000e09007c0c */ /* 0x000fe2000c721270 */
[----:B------:R-:W-:Y:S01]  /*271b0*/  ULDC.64 UR42, c[0x0][0x228] ;  /* 0x00008a00002a7ab9 */ /* 0x000fe20000000a00 */
[----:B------:R-:W-:-:S11]  /*271c0*/  ISETP.LT.AND P0, PT, R8, UR26, !P0 ;  /* 0x0000001a08007c0c */ /* 0x000fd6000c701270 */
        /* <DEDUP_REMOVED lines=9> */
[----:B------:R-:W-:Y:S01]  /*27260*/  ULDC.64 UR44, c[0x0][0x228] ;  /* 0x00008a00002c7ab9 */ /* 0x000fe20000000a00 */
[----:B------:R-:W-:-:S09]  /*27270*/  ULDC UR41, c[0x0][0x228] ;  /* 0x00008a0000297ab9 */ /* 0x000fd20000000800 */
        /* <DEDUP_REMOVED lines=11> */
[----:B------:R-:W-:Y:S01]  /*27330*/  ULDC.64 UR20, c[0x0][0x228] ;  /* 0x00008a0000147ab9 */ /* 0x000fe20000000a00 */
[----:B------:R-:W-:Y:S01]  /*27340*/  ULDC UR39, c[0x0][0x228] ;  /* 0x00008a0000277ab9 */ /* 0x000fe20000000800 */
[----:B0-----:R-:W-:Y:S01]  /*27350*/  VIADD R12, R12, UR7 ;  /* 0x000000070c0c7c36 */ /* 0x001fe20008000000 */
[----:B------:R-:W-:-:S07]  /*27360*/  ULDC UR7, c[0x0][0x248] ;  /* 0x0000920000077ab9 */ /* 0x000fce0000000800 */
[----:B------:R-:W-:Y:S01]  /*27370*/  @P1 LOP3.LUT R52, R52, 0x1000000, RZ, 0xfc, !PT ;  /* 0x0100000034341812 */ /* 0x000fe200078efcff */
[----:B------:R0:W-:Y:S03]  /*27380*/  STL [R1+0x89c], R12 ;  /* 0x00089c0c01007387 */ /* 0x0001e60000100800 */
[----:B------:R-:W-:Y:S01]  /*27390*/  LOP3.LUT R52, R52, 0xff7fffff, RZ, 0xc0, !PT ;  /* 0xff7fffff34347812 */ /* 0x000fe200078ec0ff */
[----:B0-----:R-:W-:Y:S01]  /*273a0*/  VIADD R12, R12, UR8 ;  /* 0x000000080c0c7c36 */ /* 0x001fe20008000000 */
[----:B------:R-:W-:-:S04]  /*273b0*/  ULDC UR8, c[0x0][0x248] ;  /* 0x0000920000087ab9 */ /* 0x000fc80000000800 */
[----:B------:R0:W-:Y:S01]  /*273c0*/  STL [R1+0x8a0], R12 ;  /* 0x0008a00c01007387 */ /* 0x0001e20000100800 */
[----:B------:R-:W-:Y:S02]  /*273d0*/  @P0 LOP3.LUT R52, R52, 0x800000, RZ, 0xfc, !PT ;  /* 0x0080000034340812 */ /* 0x000fe400078efcff */
[----:B------:R-:W-:Y:S01]  /*273e0*/  ISETP.GE.AND P0, PT, R2, UR31, PT ;  /* 0x0000001f02007c0c */ /* 0x000fe2000bf06270 */
[----:B0-----:R-:W-:-:S03]  /*273f0*/  VIADD R12, R12, UR7 ;  /* 0x000000070c0c7c36 */ /* 0x001fc60008000000 */
[----:B------:R-:W-:Y:S01]  /*27400*/  ISETP.LT.AND P1, PT, R9, UR56, !P0 ;  /* 0x0000003809007c0c */ /* 0x000fe2000c721270 */
[----:B------:R-:W-:Y:S01]  /*27410*/  ULDC UR7, c[0x0][0x248] ;  /* 0x0000920000077ab9 */ /* 0x000fe20000000800 */
[----:B------:R0:W-:Y:S01]  /*27420*/  STL [R1+0x8a4], R12 ;  /* 0x0008a40c01007387 */ /* 0x0001e20000100800 */
[----:B------:R-:W-:Y:S01]  /*27430*/  LOP3.LUT R52, R52, 0xffbfffff, RZ, 0xc0, !PT ;  /* 0xffbfffff34347812 */ /* 0x000fe200078ec0ff */
[----:B------:R-:W-:Y:S01]  /*27440*/  VIADD R2, R7, 0xd1 ;  /* 0x000000d107027836 */ /* 0x000fe20000000000 */
[----:B------:R-:W-:Y:S01]  /*27450*/  ULDC UR56, c[0x0][0x228] ;  /* 0x00008a0000387ab9 */ /* 0x000fe20000000800 */
[----:B0-----:R-:W-:Y:S01]  /*27460*/  VIADD R12, R12, UR8 ;  /* 0x000000080c0c7c36 */ /* 0x001fe20008000000 */
[----:B------:R-:W-:-:S04]  /*27470*/  ULDC UR8, c[0x0][0x248] ;  /* 0x0000920000087ab9 */ /* 0x000fc80000000800 */
[----:B------:R0:W-:Y:S01]  /*27480*/  STL [R1+0x8a8], R12 ;  /* 0x0008a80c01007387 */ /* 0x0001e20000100800 */
[----:B------:R-:W-:Y:S01]  /*27490*/  ISETP.LT.AND P0, PT, R8, UR20, !P0 ;  /* 0x0000001408007c0c */ /* 0x000fe2000c701270 */
        /* <DEDUP_REMOVED lines=8> */
[----:B------:R-:W-:Y:S02]  /*27520*/  @P0 LOP3.LUT R52, R52, 0x200000, RZ, 0xfc, !PT ;  /* 0x0020000034340812 */ /* 0x000fe400078efcff */
[----:B------:R-:W-:Y:S01]  /*27530*/  ISETP.GE.AND P0, PT, R2, UR9, PT ;  /* 0x0000000902007c0c */ /* 0x000fe2000bf06270 */
[----:B0-----:R-:W-:Y:S01]  /*27540*/  VIADD R12, R12, UR7 ;  /* 0x000000070c0c7c36 */ /* 0x001fe20008000000 */
[----:B------:R-:W-:-:S04]  /*27550*/  ULDC UR7, c[0x0][0x248] ;  /* 0x0000920000077ab9 */ /* 0x000fc80000000800 */
[----:B------:R0:W-:Y:S01]  /*27560*/  STL [R1+0x8b4], R12 ;  /* 0x0008b40c01007387 */ /* 0x0001e20000100800 */
[----:B------:R-:W-:Y:S02]  /*27570*/  ISETP.LT.AND P1, PT, R9, UR55, !P0 ;  /* 0x0000003709007c0c */ /* 0x000fe4000c721270 */
[----:B------:R-:W-:Y:S01]  /*27580*/  LOP3.LUT R52, R52, 0xffefffff, RZ, 0xc0, !PT ;  /* 0xffefffff34347812 */ /* 0x000fe200078ec0ff */
[----:B------:R-:W-:Y:S02]  /*27590*/  VIADD R2, R7, 0xd0 ;  /* 0x000000d007027836 */ /* 0x000fe40000000000 */
[----:B0-----:R-:W-:Y:S01]  /*275a0*/  VIADD R12, R12, UR8 ;  /* 0x000000080c0c7c36 */ /* 0x001fe20008000000 */
[----:B------:R-:W-:Y:S01]  /*275b0*/  ULDC UR8, c[0x0][0x248] ;  /* 0x0000920000087ab9 */ /* 0x000fe20000000800 */
[----:B------:R-:W-:-:S03]  /*275c0*/  ULDC UR55, c[0x0][0x228] ;  /* 0x00008a0000377ab9 */ /* 0x000fc60000000800 */
[----:B------:R0:W-:Y:S01]  /*275d0*/  STL [R1+0x8b8], R12 ;  /* 0x0008b80c01007387 */ /* 0x0001e20000100800 */
[----:B------:R-:W-:Y:S01]  /*275e0*/  ISETP.LT.AND P0, PT, R8, UR48, !P0 ;  /* 0x0000003008007c0c */ /* 0x000fe2000c701270 */
[----:B------:R-:W-:Y:S01]  /*275f0*/  ULDC UR48, c[0x0][0x228] ;  /* 0x00008a0000307ab9 */ /* 0x000fe20000000800 */
[----:B0-----:R-:W-:Y:S01]  /*27600*/  VIADD R12, R12, UR7 ;  /* 0x000000070c0c7c36 */ /* 0x001fe20008000000 */
[----:B------:R-:W-:-:S04]  /*27610*/  ULDC UR7, c[0x0][0x248] ;  /* 0x0000920000077ab9 */ /* 0x000fc80000000800 */
[----:B------:R0:W-:Y:S01]  /*27620*/  STL [R1+0x8bc], R12 ;  /* 0x0008bc0c01007387 */ /* 0x0001e20000100800 */
[----:B------:R-:W-:Y:S01]  /*27630*/  @P1 LOP3.LUT R52, R52, 0x100000, RZ, 0xfc, !PT ;  /* 0x0010000034341812 */ /* 0x000fe200078efcff */
        /* <DEDUP_REMOVED lines=9> */
[----:B0-----:R-:W-:-:S03]  /*276d0*/  VIADD R12, R12, UR8 ;  /* 0x000000080c0c7c36 */ /* 0x001fc60008000000 */
[----:B------:R-:W-:Y:S01]  /*276e0*/  ISETP.LT.AND P1, PT, R9, UR55, !P0 ;  /* 0x0000003709007c0c */ /* 0x000fe2000c721270 */
[----:B------:R-:W-:Y:S01]  /*276f0*/  ULDC UR8, c[0x0][0x248] ;  /* 0x0000920000087ab9 */ /* 0x000fe20000000800 */
[----:B------:R-:W-:Y:S01]  /*27700*/  LOP3.LUT R52, R52, 0xfffbffff, RZ, 0xc0, !PT ;  /* 0xfffbffff34347812 */ /* 0x000fe200078ec0ff */
[----:B------:R-:W-:Y:S01]  /*27710*/  VIADD R2, R7, 0xcf ;  /* 0x000000cf07027836 */ /* 0x000fe20000000000 */
[----:B------:R0:W-:Y:S01]  /*27720*/  STL [R1+0x8c8], R12 ;  /* 0x0008c80c01007387 */ /* 0x0001e20000100800 */
[----:B------:R-:W-:Y:S01]  /*27730*/  ULDC UR55, c[0x0][0x228] ;  /* 0x00008a0000377ab9 */ /* 0x000fe20000000800 */
[----:B------:R-:W-:Y:S01]  /*27740*/  ULDC.64 UR10, c[0x0][0x228] ;  /* 0x00008a00000a7ab9 */ /* 0x000fe20000000a00 */
[----:B0-----:R-:W-:-:S06]  /*27750*/  VIADD R12, R12, UR7 ;  /* 0x000000070c0c7c36 */ /* 0x001fcc0008000000 */
[----:B------:R-:W-:Y:S01]  /*27760*/  @P1 LOP3.LUT R52, R52, 0x40000, RZ, 0xfc, !PT ;  /* 0x0004000034341812 */ /* 0x000fe200078efcff */
[----:B------:R-:W-:Y:S01]  /*27770*/  ULDC UR7, c[0x0][0x248] ;  /* 0x0000920000077ab9 */ /* 0x000fe20000000800 */
[----:B------:R0:W-:Y:S02]  /*27780*/  STL [R1+0x8cc], R12 ;  /* 0x0008cc0c01007387 */ /* 0x0001e40000100800 */
[----:B0-----:R-:W-:Y:S01]  /*27790*/  VIADD R12, R12, UR8 ;  /* 0x000000080c0c7c36 */ /* 0x001fe20008000000 */
[----:B------:R-:W-:Y:S02]  /*277a0*/  ULDC.64 UR8, c[0x0][0x228] ;  /* 0x00008a0000087ab9 */ /* 0x000fe40000000a00 */
[----:B------:R-:W-:Y:S01]  /*277b0*/  ISETP.LT.AND P0, PT, R8, UR8, !P0 ;  /* 0x0000000808007c0c */ /* 0x000fe2000c701270 */
[----:B------:R-:W-:Y:S01]  /*277c0*/  ULDC UR8, c[0x0][0x248] ;  /* 0x0000920000087ab9 */ /* 0x000fe20000000800 */
[----:B------:R-:W-:-:S11]  /*277d0*/  LOP3.LUT R52, R52, 0xfffdffff, RZ, 0xc0, !PT ;  /* 0xfffdffff34347812 */ /* 0x000fd600078ec0ff */
[----:B------:R-:W-:Y:S02]  /*277e0*/  @P0 LOP3.LUT R52, R52, 0x20000, RZ, 0xfc, !PT ;  /* 0x0002000034340812 */ /* 0x000fe400078efcff */
[----:B------:R-:W-:Y:S02]  /*277f0*/  ISETP.GE.AND P0, PT, R2, UR25, PT ;  /* 0x0000001902007c0c */ /* 0x000fe4000bf06270 */
[----:B------:R-:W-:Y:S01]  /*27800*/  LOP3.LUT R52, R52, 0xfffeffff, RZ, 0xc0, !PT ;  /* 0xfffeffff34347812 */ /* 0x000fe200078ec0ff */
[----:B------:R-:W-:Y:S01]  /*27810*/  VIADD R2, R7, 0xce ;  /* 0x000000ce07027836 */ /* 0x000fe20000000000 */
[----:B------:R-:W-:Y:S01]  /*27820*/  ISETP.LT.AND P1, PT, R9, UR55, !P0 ;  /* 0x0000003709007c0c */ /* 0x000fe2000c721270 */
[----:B------:R-:W-:Y:S01]  /*27830*/  ULDC UR55, c[0x0][0x228] ;  /* 0x00008a0000377ab9 */ /* 0x000fe20000000800 */
[----:B------:R-:W-:Y:S01]  /*27840*/  ISETP.LT.AND P0, PT, R8, UR10, !P0 ;  /* 0x0000000a08007c0c */ /* 0x000fe2000c701270 */
[----:B------:R-:W-:-:S10]  /*27850*/  ULDC.64 UR24, c[0x0][0x228] ;  /* 0x00008a0000187ab9 */ /* 0x000fd40000000a00 */
[----:B------:R-:W-:-:S04]  /*27860*/  @P1 LOP3.LUT R52, R52, 0x10000, RZ, 0xfc, !PT ;  /* 0x0001000034341812 */ /* 0x000fc800078efcff */
[----:B------:R-:W-:-:S04]  /*27870*/  LOP3.LUT R52, R52, 0xffff7fff, RZ, 0xc0, !PT ;  /* 0xffff7fff34347812 */ /* 0x000fc800078ec0ff */
        /* <DEDUP_REMOVED lines=24> */
[----:B------:R-:W-:Y:S01]  /*27a00*/  LOP3.LUT R52, R52, 0xfffffbff, RZ, 0xc0, !PT ;  /* 0xfffffbff34347812 */ /* 0x000fe200078ec0ff */
[----:B------:R-:W-:Y:S01]  /*27a10*/  ULDC UR7, c[0x0][0x248] ;  /* 0x0000920000077ab9 */ /* 0x000fe20000000800 */
[----:B------:R-:W-:Y:S01]  /*27a20*/  ISETP.LT.AND P1, PT, R9, UR5, !P0 ;  /* 0x0000000509007c0c */ /* 0x000fe2000c721270 */
[----:B------:R-:W-:Y:S01]  /*27a30*/  VIADD R2, R7, 0xcb ;  /* 0x000000cb07027836 */ /* 0x000fe20000000000 */
[----:B------:R-:W-:Y:S01]  /*27a40*/  ISETP.LT.AND P0, PT, R8, UR42, !P0 ;  /* 0x0000002a08007c0c */ /* 0x000fe2000c701270 */
[----:B------:R0:W-:Y:S01]  /*27a50*/  STL [R1+0x8d4], R12 ;  /* 0x0008d40c01007387 */ /* 0x0001e20000100800 */
[----:B------:R-:W-:Y:S01]  /*27a60*/  ULDC.64 UR44, c[0x0][0x228] ;  /* 0x00008a00002c7ab9 */ /* 0x000fe20000000a00 */
[----:B------:R-:W-:Y:S01]  /*27a70*/  ULDC UR5, c[0x0][0x248] ;  /* 0x0000920000057ab9 */ /* 0x000fe20000000800 */
[----:B------:R-:W-:Y:S01]  /*27a80*/  ULDC UR42, c[0x0][0x228] ;  /* 0x00008a00002a7ab9 */ /* 0x000fe20000000800 */
[----:B0-----:R-:W-:-:S06]  /*27a90*/  VIADD R12, R12, UR8 ;  /* 0x000000080c0c7c36 */ /* 0x001fcc0008000000 */
[----:B------:R-:W-:Y:S01]  /*27aa0*/  @P1 LOP3.LUT R52, R52, 0x400, RZ, 0xfc, !PT ;  /* 0x0000040034341812 */ /* 0x000fe200078efcff */
[----:B------:R-:W-:Y:S01]  /*27ab0*/  ULDC UR8, c[0x0][0x248] ;  /* 0x0000920000087ab9 */ /* 0x000fe20000000800 */
[----:B------:R0:W-:Y:S02]  /*27ac0*/  STL [R1+0x8d8], R12 ;  /* 0x0008d80c01007387 */ /* 0x0001e40000100800 */
[----:B------:R-:W-:-:S04]  /*27ad0*/  LOP3.LUT R52, R52, 0xfffffdff, RZ, 0xc0, !PT ;  /* 0xfffffdff34347812 */ /* 0x000fc800078ec0ff */
        /* <DEDUP_REMOVED lines=8> */
[----:B------:R-:W-:Y:S01]  /*27b60*/  ULDC.64 UR20, c[0x0][0x228] ;  /* 0x00008a0000147ab9 */ /* 0x000fe20000000a00 */
[----:B0-----:R-:W-:Y:S01]  /*27b70*/  VIADD R12, R12, UR8 ;  /* 0x000000080c0c7c36 */ /* 0x001fe20008000000 */
[----:B------:R-:W-:Y:S01]  /*27b80*/  ULDC UR8, c[0x0][0x248] ;  /* 0x0000920000087ab9 */ /* 0x000fe20000000800 */
[----:B------:R-:W-:-:S03]  /*27b90*/  ULDC.64 UR18, c[0x0][0x228] ;  /* 0x00008a0000127ab9 */ /* 0x000fc60000000a00 */
[----:B------:R0:W-:Y:S01]  /*27ba0*/  STL [R1+0x8e0], R12 ;  /* 0x0008e00c01007387 */ /* 0x0001e20000100800 */
[----:B------:R-:W-:Y:S01]  /*27bb0*/  ISETP.LT.AND P0, PT, R8, UR44, !P0 ;  /* 0x0000002c08007c0c */ /* 0x000fe2000c701270 */
        /* <DEDUP_REMOVED lines=19> */
[----:B0-----:R-:W-:-:S05]  /*27cf0*/  VIADD R12, R12, UR8 ;  /* 0x000000080c0c7c36 */ /* 0x001fca0008000000 */
[----:B------:R0:W-:Y:S01]  /*27d00*/  STL [R1+0x8f0], R12 ;  /* 0x0008f00c01007387 */ /* 0x0001e20000100800 */
[----:B------:R-:W-:Y:S01]  /*27d10*/  ISETP.LT.AND P0, PT, R8, UR18, !P0 ;  /* 0x0000001208007c0c */ /* 0x000fe2000c701270 */
        /* <DEDUP_REMOVED lines=18> */
[----:B------:R-:W-:Y:S01]  /*27e40*/  ULDC.64 UR8, c[0x0][0x228] ;  /* 0x00008a0000087ab9 */ /* 0x000fe20000000a00 */
        /* <DEDUP_REMOVED lines=15> */
[----:B------:R-:W-:Y:S01]  /*27f40*/  ULDC.64 UR10, c[0x0][0x228] ;  /* 0x00008a00000a7ab9 */ /* 0x000fe20000000a00 */
[----:B------:R-:W-:Y:S01]  /*27f50*/  ISETP.LT.AND P0, PT, R8, UR8, !P0 ;  /* 0x0000000808007c0c */ /* 0x000fe2000c701270 */
[----:B------:R-:W-:Y:S01]  /*27f60*/  ULDC.64 UR22, c[0x0][0x228] ;  /* 0x00008a0000167ab9 */ /* 0x000fe20000000a00 */
[----:B------:R0:W-:Y:S01]  /*27f70*/  STL [R1+0x908], R12 ;  /* 0x0009080c01007387 */ /* 0x0001e20000100800 */
[----:B------:R-:W-:-:S08]  /*27f80*/  ULDC UR8, c[0x0][0x248] ;  /* 0x0000920000087ab9 */ /* 0x000fd00000000800 */
[----:B------:R-:W-:-:S04]  /*27f90*/  @P1 LOP3.LUT R52, R52, 0x4, RZ, 0xfc, !PT ;  /* 0x0000000434341812 */ /* 0x000fc800078efcff */
[----:B------:R-:W-:-:S04]  /*27fa0*/  LOP3.LUT R52, R52, 0xfffffffd, RZ, 0xc0, !PT ;  /* 0xfffffffd34347812 */ /* 0x000fc800078ec0ff */
[----:B------:R-:W-:Y:S02]  /*27fb0*/  @P0 LOP3.LUT R52, R52, 0x2, RZ, 0xfc, !PT ;  /* 0x0000000234340812 */ /* 0x000fe400078efcff */
[----:B------:R-:W-:Y:S01]  /*27fc0*/  ISETP.GE.AND P0, PT, R2, UR25, PT ;  /* 0x0000001902007c0c */ /* 0x000fe2000bf06270 */
[----:B------:R-:W-:Y:S01]  /*27fd0*/  VIADD R2, R7, 0xc6 ;  /* 0x000000c607027836 */ /* 0x000fe20000000000 */
[----:B------:R-:W-:Y:S01]  /*27fe0*/  LOP3.LUT R52, R52, 0xfffffffe, RZ, 0xc0, !PT ;  /* 0xfffffffe34347812 */ /* 0x000fe200078ec0ff */
[----:B0-----:R-:W-:Y:S01]  /*27ff0*/  VIADD R12, R12, UR5 ;  /* 0x000000050c0c7c36 */ /* 0x001fe20008000000 */
[----:B------:R-:W-:Y:S01]  /*28000*/  ISETP.LT.AND P1, PT, R9, UR30, !P0 ;  /* 0x0000001e09007c0c */ /* 0x000fe2000c721270 */
[----:B------:R-:W-:Y:S01]  /*28010*/  ULDC UR5, c[0x0][0x248] ;  /* 0x0000920000057ab9 */ /* 0x000fe20000000800 */
[----:B------:R-:W-:Y:S01]  /*28020*/  ISETP.LT.AND P0, PT, R8, UR10, !P0 ;  /* 0x0000000a08007c0c */ /* 0x000fe2000c701270 */
[----:B------:R-:W-:Y:S01]  /*28030*/  ULDC.64 UR24, c[0x0][0x228] ;  /* 0x00008a0000187ab9 */ /* 0x000fe20000000a00 */
[----:B------:R0:W-:Y:S01]  /*28040*/  STL [R1+0x90c], R12 ;  /* 0x00090c0c01007387 */ /* 0x0001e20000100800 */
[----:B------:R-:W-:Y:S01]  /*28050*/  ULDC UR10, c[0x0][0x248] ;  /* 0x00009200000a7ab9 */ /* 0x000fe20000000800 */
[----:B------:R-:W-:-:S09]  /*28060*/  ULDC.64 UR30, c[0x0][0x228] ;  /* 0x00008a00001e7ab9 */ /* 0x000fd20000000a00 */
        /* <DEDUP_REMOVED lines=9> */
[----:B------:R-:W-:Y:S01]  /*28100*/  ULDC UR12, c[0x0][0x248] ;  /* 0x00009200000c7ab9 */ /* 0x000fe20000000800 */
[----:B------:R-:W-:Y:S01]  /*28110*/  ULDC.64 UR26, c[0x0][0x228] ;  /* 0x00008a00001a7ab9 */ /* 0x000fe20000000a00 */
[----:B------:R-:W-:-:S07]  /*28120*/  ULDC.64 UR28, c[0x0][0x228] ;  /* 0x00008a00001c7ab9 */ /* 0x000fce0000000a00 */
        /* <DEDUP_REMOVED lines=8> */
[----:B------:R-:W-:Y:S01]  /*281b0*/  ISETP.LT.AND P0, PT, R8, UR20, !P0 ;  /* 0x0000001408007c0c */ /* 0x000fe2000c701270 */
[----:B------:R0:W-:Y:S01]  /*281c0*/  STL [R1+0x914], R12 ;  /* 0x0009140c01007387 */ /* 0x0001e20000100800 */
        /* <DEDUP_REMOVED lines=22> */
[----:B------:R-:W-:-:S10]  /*28330*/  ULDC.64 UR18, c[0x0][0x228] ;  /* 0x00008a0000127ab9 */ /* 0x000fd40000000a00 */
        /* <DEDUP_REMOVED lines=9> */
[----:B------:R0:W-:Y:S01]  /*283d0*/  STL [R1+0x91c], R12 ;  /* 0x00091c0c01007387 */ /* 0x0001e20000100800 */
[----:B------:R-:W-:Y:S01]  /*283e0*/  ISETP.LT.AND P0, PT, R8, UR18, !P0 ;  /* 0x0000001208007c0c */ /* 0x000fe2000c701270 */
[----:B------:R-:W-:Y:S01]  /*283f0*/  ULDC.64 UR32, c[0x0][0x228] ;  /* 0x00008a0000207ab9 */ /* 0x000fe20000000a00 */
[----:B------:R-:W-:Y:S01]  /*28400*/  ULDC UR18, c[0x0][0x248] ;  /* 0x0000920000127ab9 */ /* 0x000fe20000000800 */
[----:B------:R-:W-:Y:S01]  /*28410*/  ULDC UR7, c[0x0][0x228] ;  /* 0x00008a0000077ab9 */ /* 0x000fe20000000800 */
[----:B0-----:R-:W-:-:S06]  /*28420*/  VIADD R12, R12, UR5 ;  /* 0x000000050c0c7c36 */ /* 0x001fcc0008000000 */
        /* <DEDUP_REMOVED lines=16> */
[----:B------:R-:W-:Y:S01]  /*28530*/  ULDC.64 UR14, c[0x0][0x228] ;  /* 0x00008a00000e7ab9 */ /* 0x000fe20000000a00 */
[----:B------:R-:W-:Y:S01]  /*28540*/  ULDC UR9, c[0x0][0x228] ;  /* 0x00008a0000097ab9 */ /* 0x000fe20000000800 */
[----:B0-----:R-:W-:-:S05]  /*28550*/  VIADD R12, R12, UR5 ;  /* 0x000000050c0c7c36 */ /* 0x001fca0008000000 */
[----:B------:R-:W-:Y:S01]  /*28560*/  @P1 LOP3.LUT R53, R53, 0x100000, RZ, 0xfc, !PT ;  /* 0x0010000035351812 */ /* 0x000fe200078efcff */
[----:B------:R-:W-:Y:S01]  /*28570*/  ULDC UR5, c[0x0][0x228] ;  /* 0x00008a0000057ab9 */ /* 0x000fe20000000800 */
        /* <DEDUP_REMOVED lines=17> */
[----:B0-----:R-:W-:Y:S01]  /*28690*/  VIADD R12, R12, UR8 ;  /* 0x000000080c0c7c36 */ /* 0x001fe20008000000 */
[----:B------:R-:W-:Y:S01]  /*286a0*/  ISETP.LT.AND P0, PT, R8, UR14, !P0 ;  /* 0x0000000e08007c0c */ /* 0x000fe2000c701270 */
[----:B------:R-:W-:Y:S01]  /*286b0*/  ULDC UR14, c[0x0][0x248] ;  /* 0x00009200000e7ab9 */ /* 0x000fe20000000800 */
[----:B------:R-:W-:-:S02]  /*286c0*/  ULDC UR8, c[0x0][0x228] ;  /* 0x00008a0000087ab9 */ /* 0x000fc40000000800 */
[----:B------:R0:W-:Y:S02]  /*286d0*/  STL [R1+0x93c], R12 ;  /* 0x00093c0c01007387 */ /* 0x0001e40000100800 */
        /* <DEDUP_REMOVED lines=17> */
[----:B------:R-:W-:Y:S01]  /*287f0*/  ISETP.LT.AND P0, PT, R8, UR26, !P0 ;  /* 0x0000001a08007c0c */ /* 0x000fe2000c701270 */
[----:B------:R-:W-:Y:S01]  /*28800*/  ULDC UR12, c[0x0][0x248] ;  /* 0x00009200000c7ab9 */ /* 0x000fe20000000800 */
[----:B------:R-:W-:Y:S02]  /*28810*/  ULDC.64 UR34, c[0x0][0x228] ;  /* 0x00008a0000227ab9 */ /* 0x000fe40000000a00 */
        /* <DEDUP_REMOVED lines=18> */
[----:B------:R-:W-:Y:S01]  /*28940*/  ULDC UR40, c[0x0][0x228] ;  /* 0x00008a0000287ab9 */ /* 0x000fe20000000800 */
[----:B0-----:R-:W-:Y:S01]  /*28950*/  VIADD R12, R12, UR11 ;  /* 0x0000000b0c0c7c36 */ /* 0x001fe20008000000 */
[----:B------:R-:W-:-:S04]  /*28960*/  ULDC UR11, c[0x0][0x228] ;  /* 0x00008a00000b7ab9 */ /* 0x000fc80000000800 */
[----:B------:R0:W-:Y:S02]  /*28970*/  STL [R1+0x95c], R12 ;  /* 0x00095c0c01007387 */ /* 0x0001e40000100800 */
[----:B0-----:R-:W-:Y:S01]  /*28980*/  VIADD R12, R12, UR12 ;  /* 0x0000000c0c0c7c36 */ /* 0x001fe20008000000 */
[----:B------:R-:W-:-:S04]  /*28990*/  ULDC UR12, c[0x0][0x248] ;  /* 0x00009200000c7ab9 */ /* 0x000fc80000000800 */
[----:B------:R0:W-:Y:S01]  /*289a0*/  STL [R1+0x960], R12 ;  /* 0x0009600c01007387 */ /* 0x0001e20000100800 */
[----:B------:R-:W-:Y:S01]  /*289b0*/  @P1 LOP3.LUT R53, R53, 0x4000, RZ, 0xfc, !PT ;  /* 0x0000400035351812 */ /* 0x000fe200078efcff */
[----:B0-----:R-:W-:Y:S01]  /*289c0*/  VIADD R12, R12, UR12 ;  /* 0x0000000c0c0c7c36 */ /* 0x001fe20008000000 */
[----:B------:R-:W-:Y:S02]  /*289d0*/  ULDC.64 UR12, c[0x0][0x228] ;  /* 0x00008a00000c7ab9 */ /* 0x000fe40000000a00 */
[----:B------:R-:W-:Y:S01]  /*289e0*/  ISETP.LT.AND P0, PT, R8, UR12, !P0 ;  /* 0x0000000c08007c0c */ /* 0x000fe2000c701270 */
[----:B------:R-:W-:Y:S01]  /*289f0*/  ULDC UR12, c[0x0][0x228] ;  /* 0x00008a00000c7ab9 */ /* 0x000fe20000000800 */
[----:B------:R-:W-:-:S11]  /*28a00*/  LOP3.LUT R53, R53, 0xffffdfff, RZ, 0xc0, !PT ;  /* 0xffffdfff35357812 */ /* 0x000fd600078ec0ff */
[----:B------:R-:W-:Y:S02]  /*28a10*/  @P0 LOP3.LUT R53, R53, 0x2000, RZ, 0xfc, !PT ;  /* 0x0000200035350812 */ /* 0x000fe400078efcff */
[----:B------:R-:W-:-:S04]  /*28a20*/  ISETP.GE.AND P0, PT, R2, UR17, PT ;  /* 0x0000001102007c0c */ /* 0x000fc8000bf06270 */
[----:B------:R-:W-:Y:S02]  /*28a30*/  ISETP.LT.AND P1, PT, R9, UR37, !P0 ;  /* 0x0000002509007c0c */ /* 0x000fe4000c721270 */
[----:B------:R-:W-:Y:S01]  /*28a40*/  LOP3.LUT R53, R53, 0xffffefff, RZ, 0xc0, !PT ;  /* 0xffffefff35357812 */ /* 0x000fe200078ec0ff */
[----:B------:R0:W-:Y:S01]  /*28a50*/  STL [R1+0x964], R12 ;  /* 0x0009640c01007387 */ /* 0x0001e20000100800 */
[----:B------:R-:W-:Y:S01]  /*28a60*/  ISETP.LT.AND P0, PT, R8, UR20, !P0 ;  /* 0x0000001408007c0c */ /* 0x000fe2000c701270 */
[----:B------:R-:W-:Y:S01]  /*28a70*/  VIADD R2, R7, 0xbc ;  /* 0x000000bc07027836 */ /* 0x000fe20000000000 */
[----:B------:R-:W-:Y:S01]  /*28a80*/  ULDC UR20, c[0x0][0x248] ;  /* 0x0000920000147ab9 */ /* 0x000fe20000000800 */
[----:B------:R-:W-:Y:S01]  /*28a90*/  ULDC.64 UR36, c[0x0][0x228] ;  /* 0x00008a0000247ab9 */ /* 0x000fe20000000a00 */
[----:B0-----:R-:W-:-:S05]  /*28aa0*/  VIADD R12, R12, UR14 ;  /* 0x0000000e0c0c7c36 */ /* 0x001fca0008000000 */
[----:B------:R-:W-:Y:S01]  /*28ab0*/  @P1 LOP3.LUT R53, R53, 0x1000, RZ, 0xfc, !PT ;  /* 0x0000100035351812 */ /* 0x000fe200078efcff */
[----:B------:R-:W-:-:S03]  /*28ac0*/  ULDC UR14, c[0x0][0x248] ;  /* 0x00009200000e7ab9 */ /* 0x000fc60000000800 */
[----:B------:R-:W-:Y:S01]  /*28ad0*/  LOP3.LUT R53, R53, 0xfffff7ff, RZ, 0xc0, !PT ;  /* 0xfffff7ff35357812 */ /* 0x000fe200078ec0ff */
[----:B------:R0:W-:Y:S03]  /*28ae0*/  STL [R1+0x968], R12 ;  /* 0x0009680c01007387 */ /* 0x0001e60000100800 */
        /* <DEDUP_REMOVED lines=37> */
[----:B0-----:R-:W-:Y:S01]  /*28d40*/  VIADD R12, R12, UR18 ;  /* 0x000000120c0c7c36 */ /* 0x001fe20008000000 */
        /* <DEDUP_REMOVED lines=29> */
[----:B------:R-:W-:Y:S01]  /*28f20*/  ISETP.GE.AND P0, PT, R2, UR13, PT ;  /* 0x0000000d02007c0c */ /* 0x000fe2000bf06270 */
[----:B------:R-:W-:Y:S01]  /*28f30*/  VIADD R2, R7, 0xb6 ;  /* 0x000000b607027836 */ /* 0x000fe20000000000 */
[----:B------:R-:W-:Y:S01]  /*28f40*/  LOP3.LUT R53, R53, 0xfffffffe, RZ, 0xc0, !PT ;  /* 0xfffffffe35357812 */ /* 0x000fe200078ec0ff */
[----:B------:R0:W-:Y:S01]  /*28f50*/  STL [R1+0x97c], R12 ;  /* 0x00097c0c01007387 */ /* 0x0001e20000100800 */
[----:B------:R-:W-:Y:S01]  /*28f60*/  ISETP.LT.AND P1, PT, R9, UR54, !P0 ;  /* 0x0000003609007c0c */ /* 0x000fe2000c721270 */
[----:B------:R-:W-:Y:S01]  /*28f70*/  ULDC UR13, c[0x0][0x228] ;  /* 0x00008a00000d7ab9 */ /* 0x000fe20000000800 */
        /* <DEDUP_REMOVED lines=22> */
[----:B0-----:R-:W-:Y:S01]  /*290e0*/  VIADD R12, R12, UR19 ;  /* 0x000000130c0c7c36 */ /* 0x001fe20008000000 */
[----:B------:R-:W-:Y:S01]  /*290f0*/  ISETP.LT.AND P0, PT, R8, UR34, !P0 ;  /* 0x0000002208007c0c */ /* 0x000fe2000c701270 */
[----:B------:R-:W-:Y:S01]  /*29100*/  ULDC UR19, c[0x0][0x228] ;  /* 0x00008a0000137ab9 */ /* 0x000fe20000000800 */
[----:B------:R-:W-:-:S02]  /*29110*/  ULDC UR57, c[0x0][0x228] ;  /* 0x00008a0000397ab9 */ /* 0x000fc40000000800 */
[----:B------:R0:W-:Y:S06]  /*29120*/  STL [R1+0x984], R12 ;  /* 0x0009840c01007387 */ /* 0x0001ec0000100800 */
        /* <DEDUP_REMOVED lines=63> */
[----:B------:R-:W-:Y:S02]  /*29520*/  ULDC UR48, c[0x0][0x228] ;  /* 0x00008a0000307ab9 */ /* 0x000fe40000000800 */
[----:B------:R0:W-:Y:S02]  /*29530*/  STL [R1+0x9b4], R12 ;  /* 0x0009b40c01007387 */ /* 0x0001e40000100800 */
        /* <DEDUP_REMOVED lines=68> */
[----:B------:R-:W-:-:S09]  /*29980*/  ULDC.64 UR36, c[0x0][0x228] ;  /* 0x00008a0000247ab9 */ /* 0x000fd20000000a00 */
[----:B------:R-:W-:Y:S01]  /*29990*/  @P1 LOP3.LUT R54, R54, 0x1000, RZ, 0xfc, !PT ;  /* 0x0000100036361812 */ /* 0x000fe200078efcff */
[----:B0-----:R-:W-:Y:S01]  /*299a0*/  VIADD R12, R12, UR23 ;  /* 0x000000170c0c7c36 */ /* 0x001fe20008000000 */
[----:B------:R-:W-:Y:S02]  /*299b0*/  ULDC UR23, c[0x0][0x248] ;  /* 0x0000920000177ab9 */ /* 0x000fe40000000800 */
        /* <DEDUP_REMOVED lines=8> */
[----:B------:R-:W-:Y:S01]  /*29a40*/  ULDC.64 UR38, c[0x0][0x228] ;  /* 0x00008a0000267ab9 */ /* 0x000fe20000000a00 */
[----:B0-----:R-:W-:Y:S01]  /*29a50*/  VIADD R12, R12, UR24 ;  /* 0x000000180c0c7c36 */ /* 0x001fe20008000000 */
[----:B------:R-:W-:Y:S01]  /*29a60*/  ISETP.LT.AND P0, PT, R8, UR36, !P0 ;  /* 0x0000002408007c0c */ /* 0x000fe2000c701270 */
[----:B------:R-:W-:-:S03]  /*29a70*/  ULDC UR24, c[0x0][0x248] ;  /* 0x0000920000187ab9 */ /* 0x000fc60000000800 */
[----:B------:R0:W-:Y:S05]  /*29a80*/  STL [R1+0x9d4], R12 ;  /* 0x0009d40c01007387 */ /* 0x0001ea0000100800 */
[----:B------:R-:W-:Y:S01]  /*29a90*/  @P1 LOP3.LUT R54, R54, 0x400, RZ, 0xfc, !PT ;  /* 0x0000040036361812 */ /* 0x000fe200078efcff */
        /* <DEDUP_REMOVED lines=83> */
[----:B------:R-:W-:Y:S01]  /*29fd0*/  ISETP.GE.AND P0, PT, R2, UR33, PT ;  /* 0x0000002102007c0c */ /* 0x000fe2000bf06270 */
[----:B------:R-:W-:Y:S01]  /*29fe0*/  VIADD R2, R7, 0xa6 ;  /* 0x000000a607027836 */ /* 0x000fe20000000000 */
[----:B------:R-:W-:Y:S01]  /*29ff0*/  LOP3.LUT R54, R54, 0xfffffffe, RZ, 0xc0, !PT ;  /* 0xfffffffe36367812 */ /* 0x000fe200078ec0ff */
[----:B------:R-:W-:Y:S01]  /*2a000*/  ULDC.64 UR32, c[0x0][0x228] ;  /* 0x00008a0000207ab9 */ /* 0x000fe20000000a00 */
[----:B------:R-:W-:Y:S01]  /*2a010*/  ISETP.LT.AND P1, PT, R9, UR43, !P0 ;  /* 0x0000002b09007c0c */ /* 0x000fe2000c721270 */
[----:B------:R-:W-:Y:S01]  /*2a020*/  ULDC UR43, c[0x0][0x228] ;  /* 0x00008a00002b7ab9 */ /* 0x000fe20000000800 */
[----:B------:R-:W-:-:S13]  /*2a030*/  ISETP.LT.AND P0, PT, R8, UR26, !P0 ;  /* 0x0000001a08007c0c */ /* 0x000fda000c701270 */
[----:B------:R-:W-:Y:S02]  /*2a040*/  @P0 LOP3.LUT R55, R55, 0x80000000, RZ, 0xfc, !PT ;  /* 0x8000000037370812 */ /* 0x000fe400078efcff */
[----:B------:R-:W-:Y:S02]  /*2a050*/  ISETP.GE.AND P0, PT, R2, UR35, PT ;  /* 0x0000002302007c0c */ /* 0x000fe4000bf06270 */
[----:B------:R-:W-:Y:S02]  /*2a060*/  @P1 LOP3.LUT R54, R54, 0x1, RZ, 0xfc, !PT ;  /* 0x0000000136361812 */ /* 0x000fe400078efcff */
        /* <DEDUP_REMOVED lines=95> */
[----:B------:R-:W-:Y:S01]  /*2a660*/  ULDC.64 UR30, c[0x0][0x228] ;  /* 0x00008a00001e7ab9 */ /* 0x000fe20000000a00 */
[----:B------:R-:W-:Y:S01]  /*2a670*/  ULDC UR60, c[0x0][0x228] ;  /* 0x00008a00003c7ab9 */ /* 0x000fe20000000800 */
        /* <DEDUP_REMOVED lines=50> */
[----:B------:R-:W-:Y:S01]  /*2a9a0*/  ULDC.64 UR36, c[0x0][0x228] ;  /* 0x00008a0000247ab9 */ /* 0x000fe20000000a00 */
        /* <DEDUP_REMOVED lines=10> */
[----:B------:R-:W-:Y:S01]  /*2aa50*/  ULDC.64 UR38, c[0x0][0x228] ;  /* 0x00008a0000267ab9 */ /* 0x000fe20000000a00 */
[----:B------:R-:W-:Y:S01]  /*2aa60*/  ISETP.LT.AND P0, PT, R8, UR36, !P0 ;  /* 0x0000002408007c0c */ /* 0x000fe2000c701270 */
[----:B------:R-:W-:Y:S01]  /*2aa70*/  ULDC UR36, c[0x0][0x228] ;  /* 0x00008a0000247ab9 */ /* 0x000fe20000000800 */
[----:B------:R-:W-:Y:S01]  /*2aa80*/  ULDC UR47, c[0x0][0x228] ;  /* 0x00008a00002f7ab9 */ /* 0x000fe20000000800 */
[----:B0-----:R-:W-:Y:S01]  /*2aa90*/  VIADD R12, R12, UR23 ;  /* 0x000000170c0c7c36 */ /* 0x001fe20008000000 */
[----:B------:R-:W-:-:S04]  /*2aaa0*/  ULDC UR23, c[0x0][0x248] ;  /* 0x0000920000177ab9 */ /* 0x000fc80000000800 */
[----:B------:R0:W-:Y:S03]  /*2aab0*/  STL [R1+0xa58], R12 ;  /* 0x000a580c01007387 */ /* 0x0001e60000100800 */
[----:B------:R-:W-:Y:S01]  /*2aac0*/  @P1 LOP3.LUT R55, R55, 0x400, RZ, 0xfc, !PT ;  /* 0x0000040037371812 */ /* 0x000fe200078efcff */
[----:B0-----:R-:W-:-:S03]  /*2aad0*/  VIADD R12, R12, UR24 ;  /* 0x000000180c0c7c36 */ /* 0x001fc60008000000 */
[----:B------:R-:W-:Y:S01]  /*2aae0*/  LOP3.LUT R55, R55, 0xfffffdff, RZ, 0xc0, !PT ;  /* 0xfffffdff37377812 */ /* 0x000fe200078ec0ff */
[----:B------:R-:W-:Y:S01]  /*2aaf0*/  ULDC UR24, c[0x0][0x248] ;  /* 0x0000920000187ab9 */ /* 0x000fe20000000800 */
[----:B------:R0:W-:Y:S02]  /*2ab00*/  STL [R1+0xa5c], R12 ;  /* 0x000a5c0c01007387 */ /* 0x0001e40000100800 */
        /* <DEDUP_REMOVED lines=83> */
[----:B------:R-:W-:Y:S01]  /*2b040*/  ULDC.64 UR32, c[0x0][0x228] ;  /* 0x00008a0000207ab9 */ /* 0x000fe20000000a00 */
[----:B------:R-:W-:Y:S01]  /*2b050*/  ISETP.LT.AND P0, PT, R8, UR26, !P0 ;  /* 0x0000001a08007c0c */ /* 0x000fe2000c701270 */
[----:B------:R-:W-:Y:S01]  /*2b060*/  ULDC UR23, c[0x0][0x248] ;  /* 0x0000920000177ab9 */ /* 0x000fe20000000800 */
[----:B------:R0:W-:Y:S01]  /*2b070*/  STL [R1+0xa90], R12 ;  /* 0x000a900c01007387 */ /* 0x0001e20000100800 */
[----:B------:R-:W-:-:S10]  /*2b080*/  ULDC UR6, c[0x0][0x248] ;  /* 0x0000920000067ab9 */ /* 0x000fd40000000800 */
[----:B------:R-:W-:Y:S02]  /*2b090*/  @P0 LOP3.LUT R56, R56, 0x80000000, RZ, 0xfc, !PT ;  /* 0x8000000038380812 */ /* 0x000fe400078efcff */
[----:B------:R-:W-:Y:S02]  /*2b0a0*/  ISETP.GE.AND P0, PT, R2, UR35, PT ;  /* 0x0000002302007c0c */ /* 0x000fe4000bf06270 */
[----:B------:R-:W-:Y:S01]  /*2b0b0*/  @P1 LOP3.LUT R55, R55, 0x1, RZ, 0xfc, !PT ;  /* 0x0000000137371812 */ /* 0x000fe200078efcff */
[----:B0-----:R-:W-:Y:S01]  /*2b0c0*/  VIADD R12, R12, UR24 ;  /* 0x000000180c0c7c36 */ /* 0x001fe20008000000 */
[----:B------:R-:W-:Y:S02]  /*2b0d0*/  ISETP.LT.AND P1, PT, R9, UR8, !P0 ;  /* 0x0000000809007c0c */ /* 0x000fe4000c721270 */
[----:B------:R-:W-:Y:S01]  /*2b0e0*/  LOP3.LUT R56, R56, 0xbfffffff, RZ, 0xc0, !PT ;  /* 0xbfffffff38387812 */ /* 0x000fe200078ec0ff */
[----:B------:R-:W-:Y:S01]  /*2b0f0*/  VIADD R2, R7, 0x95 ;  /* 0x0000009507027836 */ /* 0x000fe20000000000 */
[----:B------:R-:W-:Y:S01]  /*2b100*/  ISETP.LT.AND P0, PT, R8, UR32, !P0 ;  /* 0x0000002008007c0c */ /* 0x000fe2000c701270 */
[----:B------:R0:W-:Y:S01]  /*2b110*/  STL [R1+0xa94], R12 ;  /* 0x000a940c01007387 */ /* 0x0001e20000100800 */
[----:B------:R-:W-:-:S07]  /*2b120*/  ULDC.64 UR34, c[0x0][0x228] ;  /* 0x00008a0000227ab9 */ /* 0x000fce0000000a00 */
[----:B------:R-:W-:Y:S01]  /*2b130*/  @P1 LOP3.LUT R56, R56, 0x40000000, RZ, 0xfc, !PT ;  /* 0x4000000038381812 */ /* 0x000fe200078efcff */
[----:B0-----:R-:W-:Y:S01]  /*2b140*/  VIADD R12, R12, UR23 ;  /* 0x000000170c0c7c36 */ /* 0x001fe20008000000 */
[----:B------:R-:W-:Y:S02]  /*2b150*/  ULDC UR23, c[0x0][0x248] ;  /* 0x0000920000177ab9 */ /* 0x000fe40000000800 */
[----:B------:R-:W-:Y:S02]  /*2b160*/  LOP3.LUT R56, R56, 0xdfffffff, RZ, 0xc0, !PT ;  /* 0xdfffffff38387812 */ /* 0x000fe400078ec0ff */
[----:B------:R0:W-:Y:S02]  /*2b170*/  STL [R1+0xa98], R12 ;  /* 0x000a980c01007387 */ /* 0x0001e40000100800 */
[----:B------:R-:W-:Y:S02]  /*2b180*/  @P0 LOP3.LUT R56, R56, 0x20000000, RZ, 0xfc, !PT ;  /* 0x2000000038380812 */ /* 0x000fe400078efcff */
[----:B------:R-:W-:Y:S01]  /*2b190*/  ISETP.GE.AND P0, PT, R2, UR37, PT ;  /* 0x0000002502007c0c */ /* 0x000fe2000bf06270 */
[----:B0-----:R-:W-:-:S03]  /*2b1a0*/  VIADD R12, R12, UR23 ;  /* 0x000000170c0c7c36 */ /* 0x001fc60008000000 */
[----:B------:R-:W-:Y:S02]  /*2b1b0*/  ISETP.LT.AND P1, PT, R9, UR7, !P0 ;  /* 0x0000000709007c0c */ /* 0x000fe4000c721270 */
[----:B------:R0:W-:Y:S01]  /*2b1c0*/  STL [R1+0xa9c], R12 ;  /* 0x000a9c0c01007387 */ /* 0x0001e20000100800 */
[----:B------:R-:W-:Y:S01]  /*2b1d0*/  ISETP.LT.AND P0, PT, R8, UR34, !P0 ;  /* 0x0000002208007c0c */ /* 0x000fe2000c701270 */
[----:B0-----:R-:W-:Y:S01]  /*2b1e0*/  VIADD R12, R12, UR5 ;  /* 0x000000050c0c7c36 */ /* 0x001fe20008000000 */
[----:B------:R-:W-:Y:S01]  /*2b1f0*/  LOP3.LUT R56, R56, 0xefffffff, RZ, 0xc0, !PT ;  /* 0xefffffff38387812 */ /* 0x000fe200078ec0ff */
[----:B------:R-:W-:-:S03]  /*2b200*/  ULDC UR5, c[0x0][0x248] ;  /* 0x0000920000057ab9 */ /* 0x000fc60000000800 */
[----:B------:R0:W-:Y:S04]  /*2b210*/  STL [R1+0xaa0], R12 ;  /* 0x000aa00c01007387 */ /* 0x0001e80000100800 */
[----:B------:R-:W-:Y:S01]  /*2b220*/  @P1 LOP3.LUT R56, R56, 0x10000000, RZ, 0xfc, !PT ;  /* 0x1000000038381812 */ /* 0x000fe200078efcff */
[----:B0-----:R-:W-:Y:S01]  /*2b230*/  VIADD R12, R12, UR6 ;  /* 0x000000060c0c7c36 */ /* 0x001fe20008000000 */
[----:B------:R-:W-:-:S04]  /*2b240*/  ULDC UR6, c[0x0][0x248] ;  /* 0x0000920000067ab9 */ /* 0x000fc80000000800 */
[----:B------:R0:W-:Y:S01]  /*2b250*/  STL [R1+0xaa4], R12 ;  /* 0x000aa40c01007387 */ /* 0x0001e20000100800 */
[----:B------:R-:W-:Y:S01]  /*2b260*/  LOP3.LUT R56, R56, 0xf7ffffff, RZ, 0xc0, !PT ;  /* 0xf7ffffff38387812 */ /* 0x000fe200078ec0ff */
[----:B------:R-:W-:Y:S02]  /*2b270*/  VIADD R2, R7, 0x94 ;  /* 0x0000009407027836 */ /* 0x000fe40000000000 */
[----:B0-----:R-:W-:Y:S01]  /*2b280*/  VIADD R12, R12, UR5 ;  /* 0x000000050c0c7c36 */ /* 0x001fe20008000000 */
[----:B------:R-:W-:Y:S01]  /*2b290*/  @P0 LOP3.LUT R56, R56, 0x8000000, RZ, 0xfc, !PT ;  /* 0x0800000038380812 */ /* 0x000fe200078efcff */
[----:B------:R-:W-:-:S03]  /*2b2a0*/  ULDC UR5, c[0x0][0x248] ;  /* 0x0000920000057ab9 */ /* 0x000fc60000000800 */
        /* <DEDUP_REMOVED lines=9> */
[----:B0-----:R-:W-:-:S07]  /*2b340*/  VIADD R12, R12, UR5 ;  /* 0x000000050c0c7c36 */ /* 0x001fce0008000000 */
        /* <DEDUP_REMOVED lines=37> */
[----:B------:R-:W-:Y:S01]  /*2b5a0*/  ULDC.64 UR30, c[0x0][0x228] ;  /* 0x00008a00001e7ab9 */ /* 0x000fe20000000a00 */
        /* <DEDUP_REMOVED lines=35> */
[----:B0-----:R-:W-:Y:S01]  /*2b7e0*/  VIADD R12, R12, UR5 ;  /* 0x000000050c0c7c36 */ /* 0x001fe20008000000 */
[----:B------:R-:W-:-:S04]  /*2b7f0*/  ULDC UR5, c[0x0][0x248] ;  /* 0x0000920000057ab9 */ /* 0x000fc80000000800 */
[----:B------:R0:W-:Y:S05]  /*2b800*/  STL [R1+0xac0], R12 ;  /* 0x000ac00c01007387 */ /* 0x0001ea0000100800 */
        /* <DEDUP_REMOVED lines=14> */
[----:B------:R-:W-:Y:S01]  /*2b8f0*/  ULDC.64 UR18, c[0x0][0x228] ;  /* 0x00008a0000127ab9 */ /* 0x000fe20000000a00 */
[----:B0-----:R-:W-:Y:S01]  /*2b900*/  VIADD R12, R12, UR5 ;  /* 0x000000050c0c7c36 */ /* 0x001fe20008000000 */
[----:B------:R-:W-:Y:S01]  /*2b910*/  ISETP.LT.AND P0, PT, R8, UR32, !P0 ;  /* 0x0000002008007c0c */ /* 0x000fe2000c701270 */
[----:B------:R-:W-:-:S03]  /*2b920*/  ULDC UR5, c[0x0][0x228] ;  /* 0x00008a0000057ab9 */ /* 0x000fc60000000800 */
        /* <DEDUP_REMOVED lines=41> */
[----:B------:R-:W-:-:S04]  /*2bbc0*/  ULDC UR14, c[0x0][0x248] ;  /* 0x00009200000e7ab9 */ /* 0x000fc80000000800 */
[----:B------:R0:W-:Y:S02]  /*2bbd0*/  STL [R1+0xc0c], R12 ;  /* 0x000c0c0c01007387 */ /* 0x0001e40000100800 */
[----:B0-----:R-:W-:Y:S01]  /*2bbe0*/  VIADD R12, R12, UR12 ;  /* 0x0000000c0c0c7c36 */ /* 0x001fe20008000000 */
[----:B------:R-:W-:Y:S01]  /*2bbf0*/  @P1 LOP3.LUT R56, R56, 0x100, RZ, 0xfc, !PT ;  /* 0x0000010038381812 */ /* 0x000fe200078efcff */
[----:B------:R-:W-:-:S03]  /*2bc00*/  ULDC UR12, c[0x0][0x248] ;  /* 0x00009200000c7ab9 */ /* 0x000fc60000000800 */
        /* <DEDUP_REMOVED lines=25> */
[----:B------:R-:W-:Y:S01]  /*2bda0*/  ULDC.64 UR20, c[0x0][0x228] ;  /* 0x00008a0000147ab9 */ /* 0x000fe20000000a00 */
        /* <DEDUP_REMOVED lines=21> */
[----:B------:R-:W-:Y:S01]  /*2bf00*/  ISETP.LT.AND P0, PT, R8, UR20, !P0 ;  /* 0x0000001408007c0c */ /* 0x000fe2000c701270 */
        /* <DEDUP_REMOVED lines=17> */
[----:B------:R-:W-:Y:S01]  /*2c020*/  ISETP.LT.AND P1, PT, R9, UR22, !P0 ;  /* 0x0000001609007c0c */ /* 0x000fe2000c721270 */
[----:B------:R-:W-:Y:S01]  /*2c030*/  VIADD R2, R7, 0x86 ;  /* 0x0000008607027836 */ /* 0x000fe20000000000 */
[----:B------:R-:W-:Y:S01]  /*2c040*/  LOP3.LUT R56, R56, 0xfffffffe, RZ, 0xc0, !PT ;  /* 0xfffffffe38387812 */ /* 0x000fe200078ec0ff */
[----:B------:R0:W-:Y:S01]  /*2c050*/  STL [R1+0xc48], R12 ;  /* 0x000c480c01007387 */ /* 0x0001e20000100800 */
[----:B------:R-:W-:Y:S01]  /*2c060*/  ULDC.64 UR22, c[0x0][0x228] ;  /* 0x00008a0000167ab9 */ /* 0x000fe20000000a00 */
[----:B------:R-:W-:Y:S01]  /*2c070*/  ULDC.64 UR30, c[0x0][0x228] ;  /* 0x00008a00001e7ab9 */ /* 0x000fe20000000a00 */
[----:B0-----:R-:W-:Y:S01]  /*2c080*/  VIADD R12, R12, UR16 ;  /* 0x000000100c0c7c36 */ /* 0x001fe20008000000 */
[----:B------:R-:W-:-:S02]  /*2c090*/  ULDC.64 UR16, c[0x0][0x228] ;  /* 0x00008a0000107ab9 */ /* 0x000fc40000000a00 */
[----:B------:R-:W-:Y:S01]  /*2c0a0*/  ISETP.LT.AND P0, PT, R8, UR16, !P0 ;  /* 0x0000001008007c0c */ /* 0x000fe2000c701270 */
[----:B------:R-:W-:-:S03]  /*2c0b0*/  ULDC UR16, c[0x0][0x228] ;  /* 0x00008a0000107ab9 */ /* 0x000fc60000000800 */
[----:B------:R-:W-:-:S09]  /*2c0c0*/  @P1 LOP3.LUT R56, R56, 0x1, RZ, 0xfc, !PT ;  /* 0x0000000138381812 */ /* 0x000fd200078efcff */
        /* <DEDUP_REMOVED lines=56> */
[----:B------:R0:W-:Y:S01]  /*2c450*/  STL [R1+0xc60], R12 ;  /* 0x000c600c01007387 */ /* 0x0001e20000100800 */
[----:B------:R-:W-:-:S09]  /*2c460*/  ULDC.64 UR34, c[0x0][0x228] ;  /* 0x00008a0000227ab9 */ /* 0x000fd20000000a00 */
        /* <DEDUP_REMOVED lines=11> */
[----:B------:R-:W-:Y:S01]  /*2c520*/  ULDC UR36, c[0x0][0x228] ;  /* 0x00008a0000247ab9 */ /* 0x000fe20000000800 */
[----:B------:R-:W-:Y:S01]  /*2c530*/  ULDC UR21, c[0x0][0x228] ;  /* 0x00008a0000157ab9 */ /* 0x000fe20000000800 */
[----:B0-----:R-:W-:-:S07]  /*2c540*/  VIADD R12, R12, UR22 ;  /* 0x000000160c0c7c36 */ /* 0x001fce0008000000 */
[----:B------:R-:W-:Y:S01]  /*2c550*/  @P1 LOP3.LUT R57, R57, 0x100000, RZ, 0xfc, !PT ;  /* 0x0010000039391812 */ /* 0x000fe200078efcff */
[----:B------:R-:W-:-:S03]  /*2c560*/  ULDC UR22, c[0x0][0x248] ;  /* 0x0000920000167ab9 */ /* 0x000fc60000000800 */
[----:B------:R-:W-:Y:S01]  /*2c570*/  LOP3.LUT R57, R57, 0xfff7ffff, RZ, 0xc0, !PT ;  /* 0xfff7ffff39397812 */ /* 0x000fe200078ec0ff */
[----:B------:R0:W-:Y:S03]  /*2c580*/  STL [R1+0xc6c], R12 ;  /* 0x000c6c0c01007387 */ /* 0x0001e60000100800 */
        /* <DEDUP_REMOVED lines=61> */
[----:B0-----:R-:W-:-:S05]  /*2c960*/  VIADD R12, R12, UR26 ;  /* 0x0000001a0c0c7c36 */ /* 0x001fca0008000000 */
[----:B------:R0:W-:Y:S01]  /*2c970*/  STL [R1+0xcb8], R12 ;  /* 0x000cb80c01007387 */ /* 0x0001e20000100800 */
[----:B------:R-:W-:Y:S01]  /*2c980*/  LOP3.LUT R57, R57, 0xffffdfff, RZ, 0xc0, !PT ;  /* 0xffffdfff39397812 */ /* 0x000fe200078ec0ff */
[----:B0-----:R-:W-:Y:S01]  /*2c990*/  VIADD R12, R12, UR24 ;  /* 0x000000180c0c7c36 */ /* 0x001fe20008000000 */
[----:B------:R-:W-:Y:S02]  /*2c9a0*/  ULDC UR24, c[0x0][0x248] ;  /* 0x0000920000187ab9 */ /* 0x000fe40000000800 */
[----:B------:R-:W-:Y:S02]  /*2c9b0*/  @P0 LOP3.LUT R57, R57, 0x2000, RZ, 0xfc, !PT ;  /* 0x0000200039390812 */ /* 0x000fe400078efcff */
        /* <DEDUP_REMOVED lines=57> */
[----:B------:R-:W-:Y:S01]  /*2cd50*/  ULDC.64 UR34, c[0x0][0x228] ;  /* 0x00008a0000227ab9 */ /* 0x000fe20000000a00 */
[----:B0-----:R-:W-:Y:S01]  /*2cd60*/  VIADD R12, R12, UR23 ;  /* 0x000000170c0c7c36 */ /* 0x001fe20008000000 */
[----:B------:R-:W-:-:S07]  /*2cd70*/  ULDC UR23, c[0x0][0x248] ;  /* 0x0000920000177ab9 */ /* 0x000fce0000000800 */
[----:B------:R-:W-:Y:S01]  /*2cd80*/  @P1 LOP3.LUT R57, R57, 0x10, RZ, 0xfc, !PT ;  /* 0x0000001039391812 */ /* 0x000fe200078efcff */
[----:B------:R0:W-:Y:S03]  /*2cd90*/  STL [R1+0xcd4], R12 ;  /* 0x000cd40c01007387 */ /* 0x0001e60000100800 */
        /* <DEDUP_REMOVED lines=12> */
[----:B------:R-:W-:-:S03]  /*2ce60*/  ULDC UR45, c[0x0][0x228] ;  /* 0x00008a00002d7ab9 */ /* 0x000fc60000000800 */
[----:B------:R0:W-:Y:S01]  /*2ce70*/  STL [R1+0xcdc], R12 ;  /* 0x000cdc0c01007387 */ /* 0x0001e20000100800 */
[----:B------:R-:W-:Y:S01]  /*2ce80*/  ISETP.LT.AND P0, PT, R8, UR34, !P0 ;  /* 0x0000002208007c0c */ /* 0x000fe2000c701270 */
[----:B0-----:R-:W-:Y:S01]  /*2ce90*/  VIADD R12, R12, UR24 ;  /* 0x000000180c0c7c36 */ /* 0x001fe20008000000 */
[----:B------:R-:W-:Y:S01]  /*2cea0*/  @P1 LOP3.LUT R57, R57, 0x4, RZ, 0xfc, !PT ;  /* 0x0000000439391812 */ /* 0x000fe200078efcff */
[----:B------:R-:W-:-:S03]  /*2ceb0*/  ULDC UR24, c[0x0][0x248] ;  /* 0x0000920000187ab9 */ /* 0x000fc60000000800 */
[----:B------:R0:W-:Y:S01]  /*2cec0*/  STL [R1+0xce4], R12 ;  /* 0x000ce40c01007387 */ /* 0x0001e20000100800 */
        /* <DEDUP_REMOVED lines=8> */
[----:B------:R-:W-:Y:S01]  /*2cf50*/  VIADD R2, R7, 0x76 ;  /* 0x0000007607027836 */ /* 0x000fe20000000000 */
[----:B------:R-:W-:Y:S01]  /*2cf60*/  LOP3.LUT R57, R57, 0xfffffffe, RZ, 0xc0, !PT ;  /* 0xfffffffe39397812 */ /* 0x000fe200078ec0ff */
[----:B------:R-:W-:Y:S01]  /*2cf70*/  ULDC.64 UR38, c[0x0][0x228] ;  /* 0x00008a0000267ab9 */ /* 0x000fe20000000a00 */
[----:B------:R0:W-:Y:S01]  /*2cf80*/  STL [R1+0xcf0], R12 ;  /* 0x000cf00c01007387 */ /* 0x0001e20000100800 */
[----:B------:R-:W-:Y:S01]  /*2cf90*/  ISETP.LT.AND P1, PT, R9, UR45, !P0 ;  /* 0x0000002d09007c0c */ /* 0x000fe2000c721270 */
[----:B------:R-:W-:Y:S01]  /*2cfa0*/  ULDC UR45, c[0x0][0x228] ;  /* 0x00008a00002d7ab9 */ /* 0x000fe20000000800 */
[----:B------:R-:W-:Y:S01]  /*2cfb0*/  ISETP.LT.AND P0, PT, R8, UR36, !P0 ;  /* 0x0000002408007c0c */ /* 0x000fe2000c701270 */
[----:B0-----:R-:W-:Y:S01]  /*2cfc0*/  VIADD R12, R12, UR23 ;  /* 0x000000170c0c7c36 */ /* 0x001fe20008000000 */
[----:B------:R-:W-:-:S04]  /*2cfd0*/  ULDC UR23, c[0x0][0x248] ;  /* 0x0000920000177ab9 */ /* 0x000fc80000000800 */
[----:B------:R0:W-:Y:S02]  /*2cfe0*/  STL [R1+0xcf4], R12 ;  /* 0x000cf40c01007387 */ /* 0x0001e40000100800 */
[----:B0-----:R-:W-:Y:S01]  /*2cff0*/  VIADD R12, R12, UR24 ;  /* 0x000000180c0c7c36 */ /* 0x001fe20008000000 */
[----:B------:R-:W-:-:S04]  /*2d000*/  ULDC UR24, c[0x0][0x248] ;  /* 0x0000920000187ab9 */ /* 0x000fc80000000800 */
[----:B------:R0:W-:Y:S01]  /*2d010*/  STL [R1+0xcfc], R12 ;  /* 0x000cfc0c01007387 */ /* 0x0001e20000100800 */
[----:B------:R-:W-:Y:S02]  /*2d020*/  @P0 LOP3.LUT R58, R58, 0x80000000, RZ, 0xfc, !PT ;  /* 0x800000003a3a0812 */ /* 0x000fe400078efcff */
[----:B------:R-:W-:Y:S01]  /*2d030*/  ISETP.GE.AND P0, PT, R2, UR25, PT ;  /* 0x0000001902007c0c */ /* 0x000fe2000bf06270 */
[----:B0-----:R-:W-:Y:S01]  /*2d040*/  VIADD R12, R12, UR23 ;  /* 0x000000170c0c7c36 */ /* 0x001fe20008000000 */
[----:B------:R-:W-:-:S04]  /*2d050*/  ULDC UR23, c[0x0][0x248] ;  /* 0x0000920000177ab9 */ /* 0x000fc80000000800 */
[----:B------:R0:W-:Y:S01]  /*2d060*/  STL [R1+0xd00], R12 ;  /* 0x000d000c01007387 */ /* 0x0001e20000100800 */
[----:B------:R-:W-:Y:S02]  /*2d070*/  @P1 LOP3.LUT R57, R57, 0x1, RZ, 0xfc, !PT ;  /* 0x0000000139391812 */ /* 0x000fe400078efcff */
        /* <DEDUP_REMOVED lines=93> */
[----:B0-----:R-:W-:Y:S01]  /*2d650*/  VIADD R12, R12, UR23 ;  /* 0x000000170c0c7c36 */ /* 0x001fe20008000000 */
[----:B------:R-:W-:-:S04]  /*2d660*/  ULDC UR23, c[0x0][0x248] ;  /* 0x0000920000177ab9 */ /* 0x000fc80000000800 */
[----:B------:R0:W-:Y:S04]  /*2d670*/  STL [R1+0xd3c], R12 ;  /* 0x000d3c0c01007387 */ /* 0x0001e80000100800 */
        /* <DEDUP_REMOVED lines=159> */
[----:B------:R-:W-:Y:S01]  /*2e070*/  ISETP.LT.AND P1, PT, R9, UR41, !P0 ;  /* 0x0000002909007c0c */ /* 0x000fe2000c721270 */
[----:B0-----:R-:W-:Y:S01]  /*2e080*/  VIADD R12, R12, UR24 ;  /* 0x000000180c0c7c36 */ /* 0x001fe20008000000 */
[----:B------:R-:W-:-:S04]  /*2e090*/  ULDC UR24, c[0x0][0x248] ;  /* 0x0000920000187ab9 */ /* 0x000fc80000000800 */
[----:B------:R0:W-:Y:S01]  /*2e0a0*/  STL [R1+0xdbc], R12 ;  /* 0x000dbc0c01007387 */ /* 0x0001e20000100800 */
[----:B------:R-:W-:Y:S01]  /*2e0b0*/  ISETP.LT.AND P0, PT, R8, UR38, !P0 ;  /* 0x0000002608007c0c */ /* 0x000fe2000c701270 */
[----:B0-----:R-:W-:Y:S01]  /*2e0c0*/  VIADD R12, R12, UR23 ;  /* 0x000000170c0c7c36 */ /* 0x001fe20008000000 */
[----:B------:R-:W-:Y:S01]  /*2e0d0*/  LOP3.LUT R59, R59, 0xbfffffff, RZ, 0xc0, !PT ;  /* 0xbfffffff3b3b7812 */ /* 0x000fe200078ec0ff */
[----:B------:R-:W-:-:S03]  /*2e0e0*/  ULDC UR23, c[0x0][0x248] ;  /* 0x0000920000177ab9 */ /* 0x000fc60000000800 */
[----:B------:R0:W-:Y:S01]  /*2e0f0*/  STL [R1+0xdc0], R12 ;  /* 0x000dc00c01007387 */ /* 0x0001e20000100800 */
        /* <DEDUP_REMOVED lines=60> */
[----:B------:R-:W-:Y:S01]  /*2e4c0*/  LOP3.LUT R59, R59, 0xffdfffff, RZ, 0xc0, !PT ;  /* 0xffdfffff3b3b7812 */ /* 0x000fe200078ec0ff */
[----:B0-----:R-:W-:-:S03]  /*2e4d0*/  VIADD R12, R12, UR24 ;  /* 0x000000180c0c7c36 */ /* 0x001fc60008000000 */
        /* <DEDUP_REMOVED lines=13> */
[----:B------:R-:W-:Y:S02]  /*2e5b0*/  LOP3.LUT R59, R59, 0xfff7ffff, RZ, 0xc0, !PT ;  /* 0xfff7ffff3b3b7812 */ /* 0x000fe400078ec0ff */
[----:B------:R0:W-:Y:S02]  /*2e5c0*/  STL [R1+0xdf4], R12 ;  /* 0x000df40c01007387 */ /* 0x0001e40000100800 */
[----:B------:R-:W-:Y:S02]  /*2e5d0*/  @P0 LOP3.LUT R59, R59, 0x80000, RZ, 0xfc, !PT ;  /* 0x000800003b3b0812 */ /* 0x000fe400078efcff */
[----:B------:R-:W-:Y:S01]  /*2e5e0*/  ISETP.GE.AND P0, PT, R2, UR37, PT ;  /* 0x0000002502007c0c */ /* 0x000fe2000bf06270 */
[----:B0-----:R-:W-:Y:S01]  /*2e5f0*/  VIADD R12, R12, UR5 ;  /* 0x000000050c0c7c36 */ /* 0x001fe20008000000 */
[----:B------:R-:W-:Y:S01]  /*2e600*/  ULDC UR5, c[0x0][0x248] ;  /* 0x0000920000057ab9 */ /* 0x000fe20000000800 */
[----:B------:R-:W-:Y:S01]  /*2e610*/  LOP3.LUT R59, R59, 0xfffbffff, RZ, 0xc0, !PT ;  /* 0xfffbffff3b3b7812 */ /* 0x000fe200078ec0ff */
[----:B------:R-:W-:Y:S01]  /*2e620*/  VIADD R2, R7, 0x5f ;  /* 0x0000005f07027836 */ /* 0x000fe20000000000 */
[----:B------:R-:W-:Y:S01]  /*2e630*/  ULDC.64 UR36, c[0x0][0x228] ;  /* 0x00008a0000247ab9 */ /* 0x000fe20000000a00 */
[----:B------:R0:W-:Y:S01]  /*2e640*/  STL [R1+0xdfc], R12 ;  /* 0x000dfc0c01007387 */ /* 0x0001e20000100800 */
[----:B------:R-:W-:Y:S01]  /*2e650*/  ISETP.LT.AND P1, PT, R9, UR7, !P0 ;  /* 0x0000000709007c0c */ /* 0x000fe2000c721270 */
        /* <DEDUP_REMOVED lines=63> */
[----:B0-----:R-:W-:Y:S01]  /*2ea50*/  VIADD R12, R12, UR5 ;  /* 0x000000050c0c7c36 */ /* 0x001fe20008000000 */
        /* <DEDUP_REMOVED lines=56> */
[----:B------:R-:W-:Y:S01]  /*2ede0*/  ULDC UR9, c[0x0][0x248] ;  /* 0x0000920000097ab9 */ /* 0x000fe20000000800 */
[----:B------:R0:W-:Y:S01]  /*2edf0*/  STL [R1+0xf54], R12 ;  /* 0x000f540c01007387 */ /* 0x0001e20000100800 */
[----:B------:R-:W-:Y:S01]  /*2ee00*/  ULDC UR15, c[0x0][0x228] ;  /* 0x00008a00000f7ab9 */ /* 0x000fe20000000800 */
[----:B------:R-:W-:-:S09]  /*2ee10*/  ULDC UR18, c[0x0][0x228] ;  /* 0x00008a0000127ab9 */ /* 0x000fd20000000800 */
[----:B------:R-:W-:Y:S02]  /*2ee20*/  @P0 LOP3.LUT R188, R188, 0x80000000, RZ, 0xfc, !PT ;  /* 0x80000000bcbc0812 */ /* 0x000fe400078efcff */
[----:B------:R-:W-:Y:S02]  /*2ee30*/  ISETP.GE.AND P0, PT, R2, UR25, PT ;  /* 0x0000001902007c0c */ /* 0x000fe4000bf06270 */
[----:B------:R-:W-:Y:S02]  /*2ee40*/  @P1 LOP3.LUT R59, R59, 0x1, RZ, 0xfc, !PT ;  /* 0x000000013b3b1812 */ /* 0x000fe400078efcff */
        /* <DEDUP_REMOVED lines=93> */
[----:B------:R-:W-:-:S10]  /*2f420*/  ULDC UR25, c[0x0][0x228] ;  /* 0x00008a0000197ab9 */ /* 0x000fd40000000800 */
        /* <DEDUP_REMOVED lines=146> */
[----:B------:R-:W-:Y:S01]  /*2fd50*/  R2UR UR4, R31 ;  /* 0x000000001f0472ca */ /* 0x000fe200000e0000 */
[----:B------:R-:W-:Y:S01]  /*2fd60*/  VIADD R30, R7, 0x1a ;  /* 0x0000001a071e7836 */ /* 0x000fe20000000000 */
[----:B------:R-:W-:-:S06]  /*2fd70*/  ULDC UR61, c[0x0][0x228] ;  /* 0x00008a00003d7ab9 */ /* 0x000fcc0000000800 */
        /* <DEDUP_REMOVED lines=10> */
[----:B------:R-:W-:Y:S01]  /*2fe20*/  VIADD R31, R7, 0x1b ;  /* 0x0000001b071f7836 */ /* 0x000fe20000000000 */
[----:B------:R-:W-:Y:S01]  /*2fe30*/  ULDC UR60, c[0x0][0x228] ;  /* 0x00008a00003c7ab9 */ /* 0x000fe20000000800 */
[----:B0-----:R-:W-:Y:S01]  /*2fe40*/  VIADD R12, R12, UR5 ;  /* 0x000000050c0c7c36 */ /* 0x001fe20008000000 */
[----:B------:R-:W-:-:S07]  /*2fe50*/  ULDC UR5, c[0x0][0x248] ;  /* 0x0000920000057ab9 */ /* 0x000fce0000000800 */
[----:B------:R-:W-:Y:S01]  /*2fe60*/  @P1 LOP3.LUT R189, R189, 0x10000, RZ, 0xfc, !PT ;  /* 0x00010000bdbd1812 */ /* 0x000fe200078efcff */
[----:B------:R0:W-:Y:S03]  /*2fe70*/  STL [R1+0xf74], R12 ;  /* 0x000f740c01007387 */ /* 0x0001e60000100800 */
[----:B------:R-:W-:Y:S01]  /*2fe80*/  LOP3.LUT R189, R189, 0xffff7fff, RZ, 0xc0, !PT ;  /* 0xffff7fffbdbd7812 */ /* 0x000fe200078ec0ff */
[----:B0-----:R-:W-:-:S03]  /*2fe90*/  VIADD R12, R12, UR10 ;  /* 0x0000000a0c0c7c36 */ /* 0x001fc60008000000 */
[----:B------:R-:W-:Y:S01]  /*2fea0*/  @P0 LOP3.LUT R189, R189, 0x8000, RZ, 0xfc, !PT ;  /* 0x00008000bdbd0812 */ /* 0x000fe200078efcff */
[----:B------:R-:W-:Y:S01]  /*2feb0*/  ULDC UR10, c[0x0][0x228] ;  /* 0x00008a00000a7ab9 */ /* 0x000fe20000000800 */
[----:B------:R-:W-:Y:S01]  /*2fec0*/  ISETP.GE.AND P0, PT, R2, UR37, PT ;  /* 0x0000002502007c0c */ /* 0x000fe2000bf06270 */
[----:B------:R0:W-:Y:S01]  /*2fed0*/  STL [R1+0xf78], R12 ;  /* 0x000f780c01007387 */ /* 0x0001e20000100800 */
[----:B------:R-:W-:Y:S01]  /*2fee0*/  LOP3.LUT R189, R189, 0xffffbfff, RZ, 0xc0, !PT ;  /* 0xffffbfffbdbd7812 */ /* 0x000fe200078ec0ff */
[----:B------:R-:W-:Y:S01]  /*2fef0*/  VIADD R2, R7, 0x3d ;  /* 0x0000003d07027836 */ /* 0x000fe20000000000 */
[----:B------:R-:W-:Y:S01]  /*2ff00*/  ISETP.LT.AND P1, PT, R9, UR57, !P0 ;  /* 0x0000003909007c0c */ /* 0x000fe2000c721270 */
[----:B------:R-:W-:Y:S01]  /*2ff10*/  ULDC.64 UR36, c[0x0][0x228] ;  /* 0x00008a0000247ab9 */ /* 0x000fe20000000a00 */
[----:B0-----:R-:W-:Y:S01]  /*2ff20*/  VIADD R12, R12, UR5 ;  /* 0x000000050c0c7c36 */ /* 0x001fe20008000000 */
[----:B------:R-:W-:Y:S01]  /*2ff30*/  ULDC UR5, c[0x0][0x248] ;  /* 0x0000920000057ab9 */ /* 0x000fe20000000800 */
[----:B------:R-:W-:Y:S01]  /*2ff40*/  VIADD R29, R7, 0x19 ;  /* 0x00000019071d7836 */ /* 0x000fe20000000000 */
[----:B------:R-:W-:-:S02]  /*2ff50*/  ULDC UR57, c[0x0][0x228] ;  /* 0x00008a0000397ab9 */ /* 0x000fc40000000800 */
[----:B------:R0:W-:Y:S01]  /*2ff60*/  STL [R1+0xf7c], R12 ;  /* 0x000f7c0c01007387 */ /* 0x0001e20000100800 */
[----:B------:R-:W-:Y:S01]  /*2ff70*/  ISETP.LT.AND P0, PT, R8, UR32, !P0 ;  /* 0x0000002008007c0c */ /* 0x000fe2000c701270 */
        /* <DEDUP_REMOVED lines=17> */
[----:B------:R-:W-:-:S02]  /*30090*/  VIADD R28, R7, 0x18 ;  /* 0x00000018071c7836 */ /* 0x000fc40000000000 */
[----:B0-----:R-:W-:Y:S01]  /*300a0*/  VIADD R12, R12, UR5 ;  /* 0x000000050c0c7c36 */ /* 0x001fe20008000000 */
[----:B------:R-:W-:Y:S01]  /*300b0*/  ULDC UR5, c[0x0][0x248] ;  /* 0x0000920000057ab9 */ /* 0x000fe20000000800 */
[----:B------:R-:W-:Y:S01]  /*300c0*/  VIADD R27, R7, 0x17 ;  /* 0x00000017071b7836 */ /* 0x000fe20000000000 */
[----:B------:R-:W-:Y:S02]  /*300d0*/  ULDC UR56, c[0x0][0x228] ;  /* 0x00008a0000387ab9 */ /* 0x000fe40000000800 */
[----:B------:R0:W-:Y:S01]  /*300e0*/  STL [R1+0xf94], R12 ;  /* 0x000f940c01007387 */ /* 0x0001e20000100800 */
[----:B------:R-:W-:Y:S01]  /*300f0*/  ISETP.LT.AND P0, PT, R8, UR36, !P0 ;  /* 0x0000002408007c0c */ /* 0x000fe2000c701270 */
[----:B0-----:R-:W-:-:S03]  /*30100*/  VIADD R12, R12, UR14 ;  /* 0x0000000e0c0c7c36 */ /* 0x001fc60008000000 */
        /* <DEDUP_REMOVED lines=16> */
[C---:B------:R-:W-:Y:S01]  /*30210*/  VIADD R2, R7.reuse, 0x3b ;  /* 0x0000003b07027836 */ /* 0x040fe20000000000 */
[----:B------:R0:W-:Y:S01]  /*30220*/  STL [R1+0xfac], R12 ;  /* 0x000fac0c01007387 */ /* 0x0001e20000100800 */
[----:B------:R-:W-:Y:S01]  /*30230*/  ISETP.LT.AND P0, PT, R8, UR38, !P0 ;  /* 0x0000002608007c0c */ /* 0x000fe2000c701270 */
[----:B------:R-:W-:Y:S01]  /*30240*/  ULDC.64 UR40, c[0x0][0x228] ;  /* 0x00008a0000287ab9 */ /* 0x000fe20000000a00 */
[----:B------:R-:W-:Y:S01]  /*30250*/  VIADD R26, R7, 0x16 ;  /* 0x00000016071a7836 */ /* 0x000fe20000000000 */
        /* <DEDUP_REMOVED lines=18> */
[C---:B------:R-:W-:Y:S01]  /*30380*/  VIADD R2, R7.reuse, 0x3a ;  /* 0x0000003a07027836 */ /* 0x040fe20000000000 */
[----:B------:R0:W-:Y:S01]  /*30390*/  STL [R1+0xfc4], R12 ;  /* 0x000fc40c01007387 */ /* 0x0001e20000100800 */
[----:B------:R-:W-:Y:S01]  /*303a0*/  ULDC.64 UR34, c[0x0][0x228] ;  /* 0x00008a0000227ab9 */ /* 0x000fe20000000a00 */
        /* <DEDUP_REMOVED lines=91> */
[----:B------:R-:W-:Y:S01]  /*30960*/  VIADD R2, R7, 0x36 ;  /* 0x0000003607027836 */ /* 0x000fe20000000000 */
[----:B------:R-:W-:Y:S01]  /*30970*/  LOP3.LUT R189, R189, 0xfffffffe, RZ, 0xc0, !PT ;  /* 0xfffffffebdbd7812 */ /* 0x000fe200078ec0ff */
[----:B------:R-:W-:Y:S01]  /*30980*/  ULDC.64 UR32, c[0x0][0x228] ;  /* 0x00008a0000207ab9 */ /* 0x000fe20000000a00 */
[----:B------:R0:W-:Y:S01]  /*30990*/  STL [R1+0x1020], R12 ;  /* 0x0010200c01007387 */ /* 0x0001e20000100800 */
[----:B------:R-:W-:Y:S01]  /*309a0*/  ISETP.LT.AND P0, PT, R8, UR30, !P0 ;  /* 0x0000001e08007c0c */ /* 0x000fe2000c701270 */
[----:B------:R-:W-:Y:S01]  /*309b0*/  ULDC UR5, c[0x0][0x228] ;  /* 0x00008a0000057ab9 */ /* 0x000fe20000000800 */
[----:B------:R-:W-:Y:S01]  /*309c0*/  VIADD R20, R7, 0x10 ;  /* 0x0000001007147836 */ /* 0x000fe20000000000 */
        /* <DEDUP_REMOVED lines=9> */
[----:B------:R-:W-:Y:S01]  /*30a60*/  ISETP.GE.AND P0, PT, R2, UR37, PT ;  /* 0x0000002502007c0c */ /* 0x000fe2000bf06270 */
[----:B------:R-:W-:-:S03]  /*30a70*/  ULDC UR21, c[0x0][0x248] ;  /* 0x0000920000157ab9 */ /* 0x000fc60000000800 */
[----:B------:R0:W-:Y:S01]  /*30a80*/  STL [R1+0x1034], R12 ;  /* 0x0010340c01007387 */ /* 0x0001e20000100800 */
[----:B------:R-:W-:Y:S02]  /*30a90*/  @P1 LOP3.LUT R189, R189, 0x1, RZ, 0xfc, !PT ;  /* 0x00000001bdbd1812 */ /* 0x000fe400078efcff */
[----:B------:R-:W-:Y:S01]  /*30aa0*/  LOP3.LUT R190, R190, 0xbfffffff, RZ, 0xc0, !PT ;  /* 0xbfffffffbebe7812 */ /* 0x000fe200078ec0ff */
[----:B------:R-:W-:Y:S01]  /*30ab0*/  VIADD R2, R7, 0x35 ;  /* 0x0000003507027836 */ /* 0x000fe20000000000 */
[----:B------:R-:W-:Y:S01]  /*30ac0*/  ULDC.64 UR36, c[0x0][0x228] ;  /* 0x00008a0000247ab9 */ /* 0x000fe20000000a00 */
[----:B0-----:R-:W-:Y:S01]  /*30ad0*/  VIADD R12, R12, UR23 ;  /* 0x000000170c0c7c36 */ /* 0x001fe20008000000 */
[----:B------:R-:W-:Y:S01]  /*30ae0*/  ISETP.LT.AND P1, PT, R9, UR49, !P0 ;  /* 0x0000003109007c0c */ /* 0x000fe2000c721270 */
        /* <DEDUP_REMOVED lines=262> */
[----:B------:R-:W-:-:S04]  /*31b50*/  VIADD R17, R7, 0xd ;  /* 0x0000000d07117836 */ /* 0x000fc80000000000 */
[----:B------:R-:W-:Y:S01]  /*31b60*/  @P1 LOP3.LUT R190, R190, 0x100, RZ, 0xfc, !PT ;  /* 0x00000100bebe1812 */ /* 0x000fe200078efcff */
[----:B------:R-:W-:Y:S01]  /*31b70*/  VIADD R15, R7, 0xc ;  /* 0x0000000c070f7836 */ /* 0x000fe20000000000 */
[----:B------:R-:W-:Y:S01]  /*31b80*/  ULDC UR40, c[0x0][0x248] ;  /* 0x0000920000287ab9 */ /* 0x000fe20000000800 */
        /* <DEDUP_REMOVED lines=21> */
[----:B0-----:R-:W-:-:S05]  /*31ce0*/  VIADD R12, R12, UR21 ;  /* 0x000000150c0c7c36 */ /* 0x001fca0008000000 */
[----:B------:R-:W-:Y:S01]  /*31cf0*/  @P1 LOP3.LUT R190, R190, 0x40, RZ, 0xfc, !PT ;  /* 0x00000040bebe1812 */ /* 0x000fe200078efcff */
[----:B------:R-:W-:Y:S01]  /*31d00*/  ULDC UR21, c[0x0][0x248] ;  /* 0x0000920000157ab9 */ /* 0x000fe20000000800 */
        /* <DEDUP_REMOVED lines=55> */
[----:B------:R-:W-:Y:S01]  /*32080*/  ISETP.LT.AND P1, PT, R9, UR13, !P0 ;  /* 0x0000000d09007c0c */ /* 0x000fe2000c721270 */
[----:B------:R-:W-:Y:S01]  /*32090*/  VIADD R2, R7, 0x26 ;  /* 0x0000002607027836 */ /* 0x000fe20000000000 */
[----:B------:R-:W-:Y:S01]  /*320a0*/  LOP3.LUT R190, R190, 0xfffffffe, RZ, 0xc0, !PT ;  /* 0xfffffffebebe7812 */ /* 0x000fe200078ec0ff */
[----:B------:R-:W-:Y:S01]  /*320b0*/  ULDC UR23, c[0x0][0x248] ;  /* 0x0000920000177ab9 */ /* 0x000fe20000000800 */
[----:B------:R0:W-:Y:S01]  /*320c0*/  STL [R1+0xf98], R12 ;  /* 0x000f980c01007387 */ /* 0x0001e20000100800 */
[----:B------:R-:W-:Y:S01]  /*320d0*/  ISETP.LT.AND P0, PT, R8, UR30, !P0 ;  /* 0x0000001e08007c0c */ /* 0x000fe2000c701270 */
[----:B------:R-:W-:Y:S01]  /*320e0*/  ULDC UR30, c[0x0][0x248] ;  /* 0x00009200001e7ab9 */ /* 0x000fe20000000800 */
[----:B------:R-:W-:Y:S01]  /*320f0*/  ULDC UR33, c[0x0][0x248] ;  /* 0x0000920000217ab9 */ /* 0x000fe20000000800 */
[----:B0-----:R-:W-:-:S05]  /*32100*/  VIADD R12, R12, UR6 ;  /* 0x000000060c0c7c36 */ /* 0x001fca0008000000 */
[----:B------:R-:W-:Y:S01]  /*32110*/  @P1 LOP3.LUT R190, R190, 0x1, RZ, 0xfc, !PT ;  /* 0x00000001bebe1812 */ /* 0x000fe200078efcff */
[----:B------:R-:W-:Y:S01]  /*32120*/  ULDC UR6, c[0x0][0x248] ;  /* 0x0000920000067ab9 */ /* 0x000fe20000000800 */
        /* <DEDUP_REMOVED lines=17> */
[----:B0-----:R-:W-:-:S05]  /*32240*/  VIADD R12, R12, UR26 ;  /* 0x0000001a0c0c7c36 */ /* 0x001fca0008000000 */
[----:B------:R0:W-:Y:S02]  /*32250*/  STL [R1+0xf50], R12 ;  /* 0x000f500c01007387 */ /* 0x0001e40000100800 */
[----:B0-----:R-:W-:Y:S01]  /*32260*/  VIADD R12, R12, UR27 ;  /* 0x0000001b0c0c7c36 */ /* 0x001fe20008000000 */
[----:B------:R-:W-:Y:S02]  /*32270*/  ULDC.64 UR26, c[0x0][0x228] ;  /* 0x00008a00001a7ab9 */ /* 0x000fe40000000a00 */
[----:B------:R-:W-:Y:S01]  /*32280*/  ISETP.LT.AND P0, PT, R8, UR26, !P0 ;  /* 0x0000001a08007c0c */ /* 0x000fe2000c701270 */
[----:B------:R-:W-:Y:S01]  /*32290*/  ULDC UR26, c[0x0][0x248] ;  /* 0x00009200001a7ab9 */ /* 0x000fe20000000800 */
[----:B------:R-:W-:Y:S01]  /*322a0*/  LOP3.LUT R191, R191, 0xdfffffff, RZ, 0xc0, !PT ;  /* 0xdfffffffbfbf7812 */ /* 0x000fe200078ec0ff */
[----:B------:R0:W-:Y:S10]  /*322b0*/  STL [R1+0xf48], R12 ;  /* 0x000f480c01007387 */ /* 0x0001f40000100800 */
[----:B------:R-:W-:-:S02]  /*322c0*/  @P0 LOP3.LUT R191, R191, 0x20000000, RZ, 0xfc, !PT ;  /* 0x20000000bfbf0812 */ /* 0x000fc400078efcff */
[----:B------:R-:W-:Y:S01]  /*322d0*/  ISETP.GE.AND P0, PT, R2, UR39, PT ;  /* 0x0000002702007c0c */ /* 0x000fe2000bf06270 */
[----:B0-----:R-:W-:Y:S01]  /*322e0*/  VIADD R12, R12, UR12 ;  /* 0x0000000c0c0c7c36 */ /* 0x001fe20008000000 */
[----:B------:R-:W-:Y:S01]  /*322f0*/  ULDC.64 UR12, c[0x0][0x228] ;  /* 0x00008a00000c7ab9 */ /* 0x000fe20000000a00 */
        /* <DEDUP_REMOVED lines=10> */
[----:B------:R-:W-:-:S04]  /*323a0*/  ISETP.GE.AND P0, PT, R2, UR41, PT ;  /* 0x0000002902007c0c */ /* 0x000fc8000bf06270 */
[----:B------:R-:W-:Y:S01]  /*323b0*/  ISETP.LT.AND P1, PT, R9, UR24, !P0 ;  /* 0x0000001809007c0c */ /* 0x000fe2000c721270 */
[----:B0-----:R-:W-:Y:S01]  /*323c0*/  VIADD R12, R12, UR10 ;  /* 0x0000000a0c0c7c36 */ /* 0x001fe20008000000 */
[----:B------:R-:W-:Y:S02]  /*323d0*/  ISETP.LT.AND P0, PT, R8, UR28, !P0 ;  /* 0x0000001c08007c0c */ /* 0x000fe4000c701270 */
[----:B------:R-:W-:Y:S01]  /*323e0*/  LOP3.LUT R191, R191, 0xfbffffff, RZ, 0xc0, !PT ;  /* 0xfbffffffbfbf7812 */ /* 0x000fe200078ec0ff */
[----:B------:R-:W-:Y:S01]  /*323f0*/  VIADD R2, R7, 0x23 ;  /* 0x0000002307027836 */ /* 0x000fe20000000000 */
[----:B------:R0:W-:Y:S01]  /*32400*/  STL [R1+0xf2c], R12 ;  /* 0x000f2c0c01007387 */ /* 0x0001e20000100800 */
[----:B------:R-:W-:Y:S01]  /*32410*/  ULDC UR10, c[0x0][0x248] ;  /* 0x00009200000a7ab9 */ /* 0x000fe20000000800 */
[----:B------:R-:W-:Y:S01]  /*32420*/  ULDC UR24, c[0x0][0x248] ;  /* 0x0000920000187ab9 */ /* 0x000fe20000000800 */
[----:B------:R-:W-:-:S04]  /*32430*/  ULDC UR28, c[0x0][0x248] ;  /* 0x00009200001c7ab9 */ /* 0x000fc80000000800 */
        /* <DEDUP_REMOVED lines=14> */
[----:B0-----:R-:W-:-:S05]  /*32520*/  VIADD R12, R12, UR6 ;  /* 0x000000060c0c7c36 */ /* 0x001fca0008000000 */
[----:B------:R0:W-:Y:S01]  /*32530*/  STL [R1+0xddc], R12 ;  /* 0x000ddc0c01007387 */ /* 0x0001e20000100800 */
[----:B------:R-:W-:Y:S01]  /*32540*/  @P1 LOP3.LUT R191, R191, 0x1000000, RZ, 0xfc, !PT ;  /* 0x01000000bfbf1812 */ /* 0x000fe200078efcff */
[----:B0-----:R-:W-:Y:S01]  /*32550*/  VIADD R12, R12, UR7 ;  /* 0x000000070c0c7c36 */ /* 0x001fe20008000000 */
[----:B------:R-:W-:Y:S02]  /*32560*/  ULDC.64 UR6, c[0x0][0x228] ;  /* 0x00008a0000067ab9 */ /* 0x000fe40000000a00 */
[----:B------:R-:W-:Y:S01]  /*32570*/  ISETP.LT.AND P0, PT, R8, UR6, !P0 ;  /* 0x0000000608007c0c */ /* 0x000fe2000c701270 */
[----:B------:R-:W-:Y:S01]  /*32580*/  VIADD R14, R7, 0xb ;  /* 0x0000000b070e7836 */ /* 0x000fe20000000000 */
[----:B------:R-:W-:Y:S01]  /*32590*/  LOP3.LUT R191, R191, 0xff7fffff, RZ, 0xc0, !PT ;  /* 0xff7fffffbfbf7812 */ /* 0x000fe200078ec0ff */
[----:B------:R0:W-:Y:S01]  /*325a0*/  STL [R1+0xdd4], R12 ;  /* 0x000dd40c01007387 */ /* 0x0001e20000100800 */
[----:B------:R-:W-:Y:S01]  /*325b0*/  VIADD R13, R7, 0xa ;  /* 0x0000000a070d7836 */ /* 0x000fe20000000000 */
[----:B------:R-:W-:-:S08]  /*325c0*/  ULDC UR6, c[0x0][0x248] ;  /* 0x0000920000067ab9 */ /* 0x000fd00000000800 */
        /* <DEDUP_REMOVED lines=8> */
[----:B------:R-:W-:Y:S01]  /*32650*/  ULDC.64 UR42, c[0x0][0x228] ;  /* 0x00008a00002a7ab9 */ /* 0x000fe20000000a00 */
[----:B0-----:R-:W-:Y:S01]  /*32660*/  VIADD R12, R12, UR21 ;  /* 0x000000150c0c7c36 */ /* 0x001fe20008000000 */
[----:B------:R-:W-:-:S02]  /*32670*/  ULDC.64 UR20, c[0x0][0x228] ;  /* 0x00008a0000147ab9 */ /* 0x000fc40000000a00 */
        /* <DEDUP_REMOVED lines=11> */
[----:B------:R-:W-:Y:S01]  /*32730*/  ULDC.64 UR18, c[0x0][0x228] ;  /* 0x00008a0000127ab9 */ /* 0x000fe20000000a00 */
[----:B------:R0:W-:Y:S01]  /*32740*/  STL [R1+0xda8], R12 ;  /* 0x000da80c01007387 */ /* 0x0001e20000100800 */
[----:B------:R-:W-:Y:S01]  /*32750*/  ULDC UR25, c[0x0][0x248] ;  /* 0x0000920000197ab9 */ /* 0x000fe20000000800 */
[----:B0-----:R-:W-:Y:S01]  /*32760*/  VIADD R12, R12, UR16 ;  /* 0x000000100c0c7c36 */ /* 0x001fe20008000000 */
[----:B------:R-:W-:-:S02]  /*32770*/  ULDC.64 UR16, c[0x0][0x228] ;  /* 0x00008a0000107ab9 */ /* 0x000fc40000000a00 */
[----:B------:R-:W-:-:S06]  /*32780*/  ISETP.LT.AND P0, PT, R8, UR16, !P0 ;  /* 0x0000001008007c0c */ /* 0x000fcc000c701270 */
        /* <DEDUP_REMOVED lines=8> */
[----:B------:R-:W-:Y:S01]  /*32810*/  ULDC UR11, c[0x0][0x248] ;  /* 0x00009200000b7ab9 */ /* 0x000fe20000000800 */
[----:B0-----:R-:W-:Y:S01]  /*32820*/  VIADD R12, R12, UR14 ;  /* 0x0000000e0c0c7c36 */ /* 0x001fe20008000000 */
[----:B------:R-:W-:Y:S02]  /*32830*/  ULDC.64 UR14, c[0x0][0x228] ;  /* 0x00008a00000e7ab9 */ /* 0x000fe40000000a00 */
[----:B------:R-:W-:-:S05]  /*32840*/  ISETP.LT.AND P0, PT, R8, UR14, !P0 ;  /* 0x0000000e08007c0c */ /* 0x000fca000c701270 */
[----:B------:R-:W-:-:S04]  /*32850*/  @P1 LOP3.LUT R191, R191, 0x40000, RZ, 0xfc, !PT ;  /* 0x00040000bfbf1812 */ /* 0x000fc800078efcff */
[----:B------:R-:W-:-:S04]  /*32860*/  LOP3.LUT R191, R191, 0xfffdffff, RZ, 0xc0, !PT ;  /* 0xfffdffffbfbf7812 */ /* 0x000fc800078ec0ff */
[----:B------:R-:W-:Y:S02]  /*32870*/  @P0 LOP3.LUT R191, R191, 0x20000, RZ, 0xfc, !PT ;  /* 0x00020000bfbf0812 */ /* 0x000fe400078efcff */
[----:B------:R-:W-:-:S04]  /*32880*/  ISETP.GE.AND P0, PT, R2, UR27, PT ;  /* 0x0000001b02007c0c */ /* 0x000fc8000bf06270 */
[----:B------:R-:W-:Y:S01]  /*32890*/  ISETP.LT.AND P1, PT, R9, UR9, !P0 ;  /* 0x0000000909007c0c */ /* 0x000fe2000c721270 */
[----:B------:R0:W-:Y:S01]  /*328a0*/  STL [R1+0xd8c], R12 ;  /* 0x000d8c0c01007387 */ /* 0x0001e20000100800 */
[----:B------:R-:W-:Y:S02]  /*328b0*/  ISETP.LT.AND P0, PT, R8, UR18, !P0 ;  /* 0x0000001208007c0c */ /* 0x000fe4000c701270 */
[----:B------:R-:W-:Y:S01]  /*328c0*/  LOP3.LUT R191, R191, 0xfffeffff, RZ, 0xc0, !PT ;  /* 0xfffeffffbfbf7812 */ /* 0x000fe200078ec0ff */
[----:B------:R-:W-:Y:S01]  /*328d0*/  VIADD R2, R7, 0x1e ;  /* 0x0000001e07027836 */ /* 0x000fe20000000000 */
[----:B------:R-:W-:Y:S01]  /*328e0*/  ULDC UR9, c[0x0][0x248] ;  /* 0x0000920000097ab9 */ /* 0x000fe20000000800 */
[----:B0-----:R-:W-:Y:S01]  /*328f0*/  VIADD R12, R12, UR32 ;  /* 0x000000200c0c7c36 */ /* 0x001fe20008000000 */
[----:B------:R-:W-:-:S05]  /*32900*/  ULDC UR32, c[0x0][0x248] ;  /* 0x0000920000207ab9 */ /* 0x000fca0000000800 */
[----:B------:R-:W-:Y:S01]  /*32910*/  @P1 LOP3.LUT R191, R191, 0x10000, RZ, 0xfc, !PT ;  /* 0x00010000bfbf1812 */ /* 0x000fe200078efcff */
[----:B------:R0:W-:Y:S03]  /*32920*/  STL [R1+0xd84], R12 ;  /* 0x000d840c01007387 */ /* 0x0001e60000100800 */
        /* <DEDUP_REMOVED lines=9> */
[C---:B------:R-:W-:Y:S01]  /*329c0*/  VIADD R2, R7.reuse, 0x1d ;  /* 0x0000001d07027836 */ /* 0x040fe20000000000 */
[----:B------:R0:W-:Y:S01]  /*329d0*/  STL [R1+0xd68], R12 ;  /* 0x000d680c01007387 */ /* 0x0001e20000100800 */
[----:B------:R-:W-:Y:S01]  /*329e0*/  ULDC UR13, c[0x0][0x248] ;  /* 0x00009200000d7ab9 */ /* 0x000fe20000000800 */
[----:B------:R-:W-:Y:S01]  /*329f0*/  VIADD R252, R7, 0x9 ;  /* 0x0000000907fc7836 */ /* 0x000fe20000000000 */
[----:B------:R-:W-:Y:S01]  /*32a00*/  ULDC UR5, c[0x0][0x248] ;  /* 0x0000920000057ab9 */ /* 0x000fe20000000800 */
[----:B0-----:R-:W-:-:S05]  /*32a10*/  VIADD R12, R12, UR39 ;  /* 0x000000270c0c7c36 */ /* 0x001fca0008000000 */
[----:B------:R-:W-:Y:S01]  /*32a20*/  @P1 LOP3.LUT R191, R191, 0x4000, RZ, 0xfc, !PT ;  /* 0x00004000bfbf1812 */ /* 0x000fe200078efcff */
[----:B------:R-:W-:Y:S01]  /*32a30*/  ULDC.64 UR38, c[0x0][0x228] ;  /* 0x00008a0000267ab9 */ /* 0x000fe20000000a00 */
[----:B------:R0:W-:Y:S02]  /*32a40*/  STL [R1+0xd54], R12 ;  /* 0x000d540c01007387 */ /* 0x0001e40000100800 */
[----:B0-----:R-:W-:Y:S01]  /*32a50*/  VIADD R12, R12, UR23 ;  /* 0x000000170c0c7c36 */ /* 0x001fe20008000000 */
[----:B------:R-:W-:Y:S02]  /*32a60*/  ULDC.64 UR22, c[0x0][0x228] ;  /* 0x00008a0000167ab9 */ /* 0x000fe40000000a00 */
[----:B------:R-:W-:Y:S02]  /*32a70*/  ISETP.LT.AND P0, PT, R8, UR22, !P0 ;  /* 0x0000001608007c0c */ /* 0x000fe4000c701270 */
[----:B------:R-:W-:Y:S01]  /*32a80*/  LOP3.LUT R191, R191, 0xffffdfff, RZ, 0xc0, !PT ;  /* 0xffffdfffbfbf7812 */ /* 0x000fe200078ec0ff */
[----:B------:R0:W-:Y:S10]  /*32a90*/  STL [R1+0xd4c], R12 ;  /* 0x000d4c0c01007387 */ /* 0x0001f40000100800 */
[----:B------:R-:W-:-:S02]  /*32aa0*/  @P0 LOP3.LUT R191, R191, 0x2000, RZ, 0xfc, !PT ;  /* 0x00002000bfbf0812 */ /* 0x000fc400078efcff */
        /* <DEDUP_REMOVED lines=8> */
[----:B0-----:R-:W-:Y:S01]  /*32b30*/  VIADD R12, R12, UR26 ;  /* 0x0000001a0c0c7c36 */ /* 0x001fe20008000000 */
[----:B------:R-:W-:Y:S02]  /*32b40*/  ULDC.64 UR26, c[0x0][0x228] ;  /* 0x00008a00001a7ab9 */ /* 0x000fe40000000a00 */
[----:B------:R-:W-:-:S06]  /*32b50*/  ISETP.LT.AND P0, PT, R8, UR26, !P0 ;  /* 0x0000001a08007c0c */ /* 0x000fcc000c701270 */
        /* <DEDUP_REMOVED lines=9> */
[----:B------:R-:W-:Y:S01]  /*32bf0*/  ISETP.LT.AND P0, PT, R8, UR47, !P0 ;  /* 0x0000002f08007c0c */ /* 0x000fe2000c701270 */
[----:B------:R-:W-:Y:S01]  /*32c00*/  ULDC.64 UR46, c[0x0][0x228] ;  /* 0x00008a00002e7ab9 */ /* 0x000fe20000000a00 */
        /* <DEDUP_REMOVED lines=17> */
[----:B------:R-:W-:Y:S01]  /*32d20*/  LOP3.LUT R191, R191, 0xfffffeff, RZ, 0xc0, !PT ;  /* 0xfffffeffbfbf7812 */ /* 0x000fe200078ec0ff */
[----:B------:R0:W-:Y:S01]  /*32d30*/  STL [R1+0xcf8], R12 ;  /* 0x000cf80c01007387 */ /* 0x0001e20000100800 */
[----:B------:R-:W-:-:S03]  /*32d40*/  ULDC UR49, c[0x0][0x228] ;  /* 0x00008a0000317ab9 */ /* 0x000fc60000000800 */
[----:B------:R-:W4:Y:S04]  /*32d50*/  LDL.LU R31, [R1+0x1230] ;  /* 0x00123000011f7983 */ /* 0x000f280000300800 */
[----:B------:R-:W-:-:S04]  /*32d60*/  @P1 LOP3.LUT R191, R191, 0x100, RZ, 0xfc, !PT ;  /* 0x00000100bfbf1812 */ /* 0x000fc800078efcff */
[----:B------:R-:W-:Y:S01]  /*32d70*/  LOP3.LUT R191, R191, 0xffffff7f, RZ, 0xc0, !PT ;  /* 0xffffff7fbfbf7812 */ /* 0x000fe200078ec0ff */
[----:B0-----:R-:W-:Y:S01]  /*32d80*/  VIADD R12, R12, UR34 ;  /* 0x000000220c0c7c36 */ /* 0x001fe20008000000 */
[----:B------:R-:W-:Y:S02]  /*32d90*/  ULDC.64 UR34, c[0x0][0x228] ;  /* 0x00008a0000227ab9 */ /* 0x000fe40000000a00 */
[----:B------:R-:W-:Y:S02]  /*32da0*/  @P0 LOP3.LUT R191, R191, 0x80, RZ, 0xfc, !PT ;  /* 0x00000080bfbf0812 */ /* 0x000fe400078efcff */
[----:B------:R-:W-:Y:S01]  /*32db0*/  ISETP.GE.AND P0, PT, R30, UR17, PT ;  /* 0x000000111e007c0c */ /* 0x000fe2000bf06270 */
[----:B------:R-:W-:-:S03]  /*32dc0*/  ULDC.64 UR16, c[0x0][0x228] ;  /* 0x00008a0000107ab9 */ /* 0x000fc60000000a00 */
[----:B------:R-:W-:Y:S02]  /*32dd0*/  ISETP.LT.AND P1, PT, R9, UR34, !P0 ;  /* 0x0000002209007c0c */ /* 0x000fe4000c721270 */
[----:B------:R-:W-:Y:S01]  /*32de0*/  ISETP.LT.AND P0, PT, R8, UR49, !P0 ;  /* 0x0000003108007c0c */ /* 0x000fe2000c701270 */
[----:B------:R-:W-:Y:S01]  /*32df0*/  ULDC UR49, c[0x0][0x228] ;  /* 0x00008a0000317ab9 */ /* 0x000fe20000000800 */
[----:B------:R-:W-:-:S09]  /*32e00*/  LOP3.LUT R191, R191, 0xffffffbf, RZ, 0xc0, !PT ;  /* 0xffffffbfbfbf7812 */ /* 0x000fd200078ec0ff */
[----:B------:R-:W-:-:S04]  /*32e10*/  @P1 LOP3.LUT R191, R191, 0x40, RZ, 0xfc, !PT ;  /* 0x00000040bfbf1812 */ /* 0x000fc800078efcff */
[----:B------:R-:W-:-:S04]  /*32e20*/  LOP3.LUT R191, R191, 0xffffffdf, RZ, 0xc0, !PT ;  /* 0xffffffdfbfbf7812 */ /* 0x000fc800078ec0ff */
        /* <DEDUP_REMOVED lines=20> */
[----:B------:R0:W-:Y:S01]  /*32f70*/  STL [R1+0xce8], R12 ;  /* 0x000ce80c01007387 */ /* 0x0001e20000100800 */
[----:B------:R-:W-:Y:S01]  /*32f80*/  LOP3.LUT R191, R191, 0xfffffffe, RZ, 0xc0, !PT ;  /* 0xfffffffebfbf7812 */ /* 0x000fe200078ec0ff */
[----:B------:R-:W-:Y:S01]  /*32f90*/  ULDC.64 UR22, c[0x0][0x228] ;  /* 0x00008a0000167ab9 */ /* 0x000fe20000000a00 */
[----:B------:R-:W-:Y:S02]  /*32fa0*/  ISETP.LT.AND P1, PT, R9, UR46, !P0 ;  /* 0x0000002e09007c0c */ /* 0x000fe4000c721270 */
[----:B------:R-:W-:Y:S01]  /*32fb0*/  ISETP.LT.AND P0, PT, R8, UR49, !P0 ;  /* 0x0000003108007c0c */ /* 0x000fe2000c701270 */
[----:B------:R-:W-:-:S12]  /*32fc0*/  ULDC UR49, c[0x0][0x228] ;  /* 0x00008a0000317ab9 */ /* 0x000fd80000000800 */
[----:B------:R-:W-:Y:S02]  /*32fd0*/  @P0 LOP3.LUT R192, R192, 0x80000000, RZ, 0xfc, !PT ;  /* 0x80000000c0c00812 */ /* 0x000fe400078efcff */
[----:B------:R-:W-:Y:S01]  /*32fe0*/  ISETP.GE.AND P0, PT, R26, UR27, PT ;  /* 0x0000001b1a007c0c */ /* 0x000fe2000bf06270 */
[----:B0-----:R-:W-:Y:S01]  /*32ff0*/  VIADD R12, R12, UR37 ;  /* 0x000000250c0c7c36 */ /* 0x001fe20008000000 */
[----:B------:R-:W-:Y:S01]  /*33000*/  @P1 LOP3.LUT R191, R191, 0x1, RZ, 0xfc, !PT ;  /* 0x00000001bfbf1812 */ /* 0x000fe200078efcff */
[----:B------:R-:W-:Y:S01]  /*33010*/  ULDC.64 UR26, c[0x0][0x228] ;  /* 0x00008a00001a7ab9 */ /* 0x000fe20000000a00 */
[----:B------:R-:W-:Y:S01]  /*33020*/  ISETP.LT.AND P1, PT, R9, UR14, !P0 ;  /* 0x0000000e09007c0c */ /* 0x000fe2000c721270 */
[----:B------:R-:W-:Y:S01]  /*33030*/  ULDC UR14, c[0x0][0x228] ;  /* 0x00008a00000e7ab9 */ /* 0x000fe20000000800 */
        /* <DEDUP_REMOVED lines=10> */
[----:B------:R-:W-:Y:S01]  /*330e0*/  ISETP.LT.AND P1, PT, R9, UR16, !P0 ;  /* 0x0000001009007c0c */ /* 0x000fe2000c721270 */
[----:B------:R-:W4:Y:S01]  /*330f0*/  LDL.LU R30, [R1+0x122c] ;  /* 0x00122c00011e7983 */ /* 0x000f220000300800 */
[----:B------:R-:W-:Y:S01]  /*33100*/  ISETP.LT.AND P0, PT, R8, UR49, !P0 ;  /* 0x0000003108007c0c */ /* 0x000fe2000c701270 */
[----:B------:R-:W-:Y:S01]  /*33110*/  ULDC UR49, c[0x0][0x228] ;  /* 0x00008a0000317ab9 */ /* 0x000fe20000000800 */
[----:B------:R-:W-:-:S09]  /*33120*/  ULDC UR16, c[0x0][0x228] ;  /* 0x00008a0000107ab9 */ /* 0x000fd20000000800 */
[----:B------:R-:W-:-:S04]  /*33130*/  @P1 LOP3.LUT R192, R192, 0x10000000, RZ, 0xfc, !PT ;  /* 0x10000000c0c01812 */ /* 0x000fc800078efcff */
[----:B------:R-:W-:-:S04]  /*33140*/  LOP3.LUT R192, R192, 0xf7ffffff, RZ, 0xc0, !PT ;  /* 0xf7ffffffc0c07812 */ /* 0x000fc800078ec0ff */
[----:B------:R-:W-:Y:S02]  /*33150*/  @P0 LOP3.LUT R192, R192, 0x8000000, RZ, 0xfc, !PT ;  /* 0x08000000c0c00812 */ /* 0x000fe400078efcff */
[----:B------:R-:W-:Y:S01]  /*33160*/  ISETP.GE.AND P0, PT, R24, UR35, PT ;  /* 0x0000002318007c0c */ /* 0x000fe2000bf06270 */
[----:B0-----:R-:W-:Y:S01]  /*33170*/  VIADD R12, R12, UR33 ;  /* 0x000000210c0c7c36 */ /* 0x001fe20008000000 */
[----:B------:R-:W-:Y:S01]  /*33180*/  LOP3.LUT R192, R192, 0xfbffffff, RZ, 0xc0, !PT ;  /* 0xfbffffffc0c07812 */ /* 0x000fe200078ec0ff */
[----:B------:R-:W-:Y:S01]  /*33190*/  ULDC.64 UR34, c[0x0][0x228] ;  /* 0x00008a0000227ab9 */ /* 0x000fe20000000a00 */
[----:B------:R-:W-:Y:S02]  /*331a0*/  ISETP.LT.AND P1, PT, R9, UR18, !P0 ;  /* 0x0000001209007c0c */ /* 0x000fe4000c721270 */
[----:B------:R-:W-:Y:S01]  /*331b0*/  ISETP.LT.AND P0, PT, R8, UR49, !P0 ;  /* 0x0000003108007c0c */ /* 0x000fe2000c701270 */
[----:B------:R0:W-:Y:S01]  /*331c0*/  STL [R1+0xccc], R12 ;  /* 0x000ccc0c01007387 */ /* 0x0001e20000100800 */
[----:B------:R-:W-:-:S03]  /*331d0*/  ULDC UR49, c[0x0][0x228] ;  /* 0x00008a0000317ab9 */ /* 0x000fc60000000800 */
[----:B------:R-:W4:Y:S06]  /*331e0*/  LDL.LU R29, [R1+0x1228] ;  /* 0x00122800011d7983 */ /* 0x000f2c0000300800 */
[----:B------:R-:W-:Y:S01]  /*331f0*/  @P1 LOP3.LUT R192, R192, 0x4000000, RZ, 0xfc, !PT ;  /* 0x04000000c0c01812 */ /* 0x000fe200078efcff */
[----:B0-----:R-:W-:-:S03]  /*33200*/  VIADD R12, R12, UR25 ;  /* 0x000000190c0c7c36 */ /* 0x001fc60008000000 */
[----:B------:R-:W-:Y:S02]  /*33210*/  LOP3.LUT R192, R192, 0xfdffffff, RZ, 0xc0, !PT ;  /* 0xfdffffffc0c07812 */ /* 0x000fe400078ec0ff */
[----:B------:R0:W-:Y:S02]  /*33220*/  STL [R1+0xcc4], R12 ;  /* 0x000cc40c01007387 */ /* 0x0001e40000100800 */
[----:B------:R-:W-:Y:S02]  /*33230*/  @P0 LOP3.LUT R192, R192, 0x2000000, RZ, 0xfc, !PT ;  /* 0x02000000c0c00812 */ /* 0x000fe400078efcff */
[----:B------:R-:W-:Y:S01]  /*33240*/  ISETP.GE.AND P0, PT, R23, UR39, PT ;  /* 0x0000002717007c0c */ /* 0x000fe2000bf06270 */
[----:B------:R-:W4:Y:S01]  /*33250*/  LDL.LU R28, [R1+0x1224] ;  /* 0x00122400011c7983 */ /* 0x000f220000300800 */
[----:B0-----:R-:W-:Y:S01]  /*33260*/  VIADD R12, R12, UR20 ;  /* 0x000000140c0c7c36 */ /* 0x001fe20008000000 */
[----:B------:R-:W-:Y:S01]  /*33270*/  ULDC.64 UR20, c[0x0][0x228] ;  /* 0x00008a0000147ab9 */ /* 0x000fe20000000a00 */
[----:B------:R-:W-:Y:S01]  /*33280*/  LOP3.LUT R192, R192, 0xfeffffff, RZ, 0xc0, !PT ;  /* 0xfeffffffc0c07812 */ /* 0x000fe200078ec0ff */
[----:B------:R-:W-:Y:S01]  /*33290*/  ULDC.64 UR38, c[0x0][0x228] ;  /* 0x00008a0000267ab9 */ /* 0x000fe20000000a00 */
[----:B------:R-:W-:-:S02]  /*332a0*/  ISETP.LT.AND P1, PT, R9, UR20, !P0 ;  /* 0x0000001409007c0c */ /* 0x000fc4000c721270 */
[----:B------:R-:W-:Y:S01]  /*332b0*/  ISETP.LT.AND P0, PT, R8, UR49, !P0 ;  /* 0x0000003108007c0c */ /* 0x000fe2000c701270 */
[----:B------:R-:W-:-:S10]  /*332c0*/  ULDC UR49, c[0x0][0x228] ;  /* 0x00008a0000317ab9 */ /* 0x000fd40000000800 */
        /* <DEDUP_REMOVED lines=10> */
[----:B------:R-:W-:-:S10]  /*33370*/  ULDC UR49, c[0x0][0x228] ;  /* 0x00008a0000317ab9 */ /* 0x000fd40000000800 */
[----:B------:R-:W-:-:S04]  /*33380*/  @P1 LOP3.LUT R192, R192, 0x400000, RZ, 0xfc, !PT ;  /* 0x00400000c0c01812 */ /* 0x000fc800078efcff */
[----:B------:R-:W-:Y:S01]  /*33390*/  LOP3.LUT R192, R192, 0xffdfffff, RZ, 0xc0, !PT ;  /* 0xffdfffffc0c07812 */ /* 0x000fe200078ec0ff */
[----:B0-----:R-:W-:Y:S01]  /*333a0*/  VIADD R12, R12, UR24 ;  /* 0x000000180c0c7c36 */ /* 0x001fe20008000000 */
[----:B------:R-:W-:Y:S02]  /*333b0*/  ULDC.64 UR24, c[0x0][0x228] ;  /* 0x00008a0000187ab9 */ /* 0x000fe40000000a00 */
[----:B------:R-:W-:Y:S02]  /*333c0*/  @P0 LOP3.LUT R192, R192, 0x200000, RZ, 0xfc, !PT ;  /* 0x00200000c0c00812 */ /* 0x000fe400078efcff */
[----:B------:R-:W-:Y:S01]  /*333d0*/  ISETP.GE.AND P0, PT, R21, UR47, PT ;  /* 0x0000002f15007c0c */ /* 0x000fe2000bf06270 */
[----:B------:R0:W-:Y:S01]  /*333e0*/  STL [R1+0xca8], R12 ;  /* 0x000ca80c01007387 */ /* 0x0001e20000100800 */
[----:B------:R-:W-:Y:S01]  /*333f0*/  LOP3.LUT R192, R192, 0xffefffff, RZ, 0xc0, !PT ;  /* 0xffefffffc0c07812 */ /* 0x000fe200078ec0ff */
[----:B------:R-:W-:Y:S01]  /*33400*/  VIADD R194, R7, 0x7 ;  /* 0x0000000707c27836 */ /* 0x000fe20000000000 */
[----:B------:R-:W-:Y:S01]  /*33410*/  ISETP.LT.AND P1, PT, R9, UR24, !P0 ;  /* 0x0000001809007c0c */ /* 0x000fe2000c721270 */
[----:B------:R-:W4:Y:S01]  /*33420*/  LDL.LU R26, [R1+0x121c] ;  /* 0x00121c00011a7983 */ /* 0x000f220000300800 */
[----:B------:R-:W-:Y:S01]  /*33430*/  ISETP.LT.AND P0, PT, R8, UR49, !P0 ;  /* 0x0000003108007c0c */ /* 0x000fe2000c701270 */
[----:B------:R-:W-:Y:S01]  /*33440*/  VIADD R2, R7, 0x5 ;  /* 0x0000000507027836 */ /* 0x000fe20000000000 */
[----:B------:R-:W-:-:S09]  /*33450*/  ULDC.64 UR46, c[0x0][0x228] ;  /* 0x00008a00002e7ab9 */ /* 0x000fd20000000a00 */
[----:B------:R-:W-:-:S04]  /*33460*/  @P1 LOP3.LUT R192, R192, 0x100000, RZ, 0xfc, !PT ;  /* 0x00100000c0c01812 */ /* 0x000fc800078efcff */
[----:B------:R-:W-:-:S04]  /*33470*/  LOP3.LUT R192, R192, 0xfff7ffff, RZ, 0xc0, !PT ;  /* 0xfff7ffffc0c07812 */ /* 0x000fc800078ec0ff */
[----:B------:R-:W-:Y:S02]  /*33480*/  @P0 LOP3.LUT R192, R192, 0x80000, RZ, 0xfc, !PT ;  /* 0x00080000c0c00812 */ /* 0x000fe400078efcff */
[----:B------:R-:W-:-:S04]  /*33490*/  ISETP.GE.AND P0, PT, R20, UR15, PT ;  /* 0x0000000f14007c0c */ /* 0x000fc8000bf06270 */
[----:B------:R-:W-:Y:S02]  /*334a0*/  ISETP.LT.AND P1, PT, R9, UR26, !P0 ;  /* 0x0000001a09007c0c */ /* 0x000fe4000c721270 */
[----:B------:R-:W-:Y:S01]  /*334b0*/  ISETP.LT.AND P0, PT, R8, UR14, !P0 ;  /* 0x0000000e08007c0c */ /* 0x000fe2000c701270 */
[----:B0-----:R-:W-:Y:S01]  /*334c0*/  VIADD R12, R12, UR28 ;  /* 0x0000001c0c0c7c36 */ /* 0x001fe20008000000 */
[----:B------:R-:W-:Y:S01]  /*334d0*/  LOP3.LUT R192, R192, 0xfffbffff, RZ, 0xc0, !PT ;  /* 0xfffbffffc0c07812 */ /* 0x000fe200078ec0ff */
[----:B------:R-:W-:Y:S01]  /*334e0*/  ULDC.64 UR28, c[0x0][0x228] ;  /* 0x00008a00001c7ab9 */ /* 0x000fe20000000a00 */
[----:B------:R-:W-:-:S07]  /*334f0*/  ULDC UR14, c[0x0][0x228] ;  /* 0x00008a00000e7ab9 */ /* 0x000fce0000000800 */
[----:B------:R-:W-:-:S04]  /*33500*/  @P1 LOP3.LUT R192, R192, 0x40000, RZ, 0xfc, !PT ;  /* 0x00040000c0c01812 */ /* 0x000fc800078efcff */
[----:B------:R-:W-:-:S04]  /*33510*/  LOP3.LUT R192, R192, 0xfffdffff, RZ, 0xc0, !PT ;  /* 0xfffdffffc0c07812 */ /* 0x000fc800078ec0ff */
[----:B------:R-:W-:Y:S02]  /*33520*/  @P0 LOP3.LUT R192, R192, 0x20000, RZ, 0xfc, !PT ;  /* 0x00020000c0c00812 */ /* 0x000fe400078efcff */
[----:B------:R-:W-:-:S04]  /*33530*/  ISETP.GE.AND P0, PT, R19, UR17, PT ;  /* 0x0000001113007c0c */ /* 0x000fc8000bf06270 */
[----:B------:R-:W-:Y:S02]  /*33540*/  ISETP.LT.AND P1, PT, R9, UR28, !P0 ;  /* 0x0000001c09007c0c */ /* 0x000fe4000c721270 */
[----:B------:R-:W-:Y:S01]  /*33550*/  ISETP.LT.AND P0, PT, R8, UR14, !P0 ;  /* 0x0000000e08007c0c */ /* 0x000fe2000c701270 */
[----:B------:R-:W-:Y:S01]  /*33560*/  ULDC UR14, c[0x0][0x228] ;  /* 0x00008a00000e7ab9 */ /* 0x000fe20000000800 */
[----:B------:R-:W-:-:S09]  /*33570*/  LOP3.LUT R192, R192, 0xfffeffff, RZ, 0xc0, !PT ;  /* 0xfffeffffc0c07812 */ /* 0x000fd200078ec0ff */
[----:B------:R-:W-:-:S04]  /*33580*/  @P1 LOP3.LUT R192, R192, 0x10000, RZ, 0xfc, !PT ;  /* 0x00010000c0c01812 */ /* 0x000fc800078efcff */
[----:B------:R-:W-:-:S04]  /*33590*/  LOP3.LUT R192, R192, 0xffff7fff, RZ, 0xc0, !PT ;  /* 0xffff7fffc0c07812 */ /* 0x000fc800078ec0ff */
[----:B------:R-:W-:Y:S02]  /*335a0*/  @P0 LOP3.LUT R192, R192, 0x8000, RZ, 0xfc, !PT ;  /* 0x00008000c0c00812 */ /* 0x000fe400078efcff */
[----:B------:R-:W-:-:S04]  /*335b0*/  ISETP.GE.AND P0, PT, R18, UR19, PT ;  /* 0x0000001312007c0c */ /* 0x000fc8000bf06270 */
[----:B------:R-:W-:Y:S02]  /*335c0*/  ISETP.LT.AND P1, PT, R9, UR30, !P0 ;  /* 0x0000001e09007c0c */ /* 0x000fe4000c721270 */
[----:B------:R-:W-:Y:S01]  /*335d0*/  ISETP.LT.AND P0, PT, R8, UR14, !P0 ;  /* 0x0000000e08007c0c */ /* 0x000fe2000c701270 */
[----:B------:R0:W-:Y:S01]  /*335e0*/  STL [R1+0xca0], R12 ;  /* 0x000ca00c01007387 */ /* 0x0001e20000100800 */
[----:B------:R-:W-:Y:S01]  /*335f0*/  LOP3.LUT R192, R192, 0xffffbfff, RZ, 0xc0, !PT ;  /* 0xffffbfffc0c07812 */ /* 0x000fe200078ec0ff */
[----:B------:R-:W-:Y:S02]  /*33600*/  ULDC UR14, c[0x0][0x228] ;  /* 0x00008a00000e7ab9 */ /* 0x000fe40000000800 */
[----:B------:R-:W4:Y:S06]  /*33610*/  LDL.LU R25, [R1+0x1218] ;  /* 0x0012180001197983 */ /* 0x000f2c0000300800 */
[----:B------:R-:W-:-:S04]  /*33620*/  @P1 LOP3.LUT R192, R192, 0x4000, RZ, 0xfc, !PT ;  /* 0x00004000c0c01812 */ /* 0x000fc800078efcff */
[----:B------:R-:W-:Y:S01]  /*33630*/  LOP3.LUT R192, R192, 0xffffdfff, RZ, 0xc0, !PT ;  /* 0xffffdfffc0c07812 */ /* 0x000fe200078ec0ff */
[----:B0-----:R-:W-:Y:S01]  /*33640*/  VIADD R12, R12, UR32 ;  /* 0x000000200c0c7c36 */ /* 0x001fe20008000000 */
[----:B------:R-:W-:Y:S02]  /*33650*/  ULDC.64 UR32, c[0x0][0x228] ;  /* 0x00008a0000207ab9 */ /* 0x000fe40000000a00 */
[----:B------:R-:W-:Y:S02]  /*33660*/  @P0 LOP3.LUT R192, R192, 0x2000, RZ, 0xfc, !PT ;  /* 0x00002000c0c00812 */ /* 0x000fe400078efcff */
[----:B------:R-:W-:-:S04]  /*33670*/  ISETP.GE.AND P0, PT, R17, UR21, PT ;  /* 0x0000001511007c0c */ /* 0x000fc8000bf06270 */
[----:B------:R-:W-:Y:S02]  /*33680*/  ISETP.LT.AND P1, PT, R9, UR32, !P0 ;  /* 0x0000002009007c0c */ /* 0x000fe4000c721270 */
[----:B------:R-:W-:Y:S02]  /*33690*/  ISETP.LT.AND P0, PT, R8, UR14, !P0 ;  /* 0x0000000e08007c0c */ /* 0x000fe4000c701270 */
[----:B------:R-:W-:Y:S01]  /*336a0*/  LOP3.LUT R192, R192, 0xffffefff, RZ, 0xc0, !PT ;  /* 0xffffefffc0c07812 */ /* 0x000fe200078ec0ff */
[----:B------:R0:W-:Y:S04]  /*336b0*/  STL [R1+0xc94], R12 ;  /* 0x000c940c01007387 */ /* 0x0001e80000100800 */
[----:B------:R-:W4:Y:S04]  /*336c0*/  LDL.LU R24, [R1+0x1214] ;  /* 0x0012140001187983 */ /* 0x000f280000300800 */
[----:B------:R-:W-:-:S04]  /*336d0*/  @P1 LOP3.LUT R192, R192, 0x1000, RZ, 0xfc, !PT ;  /* 0x00001000c0c01812 */ /* 0x000fc800078efcff */
[----:B------:R-:W-:Y:S01]  /*336e0*/  LOP3.LUT R192, R192, 0xfffff7ff, RZ, 0xc0, !PT ;  /* 0xfffff7ffc0c07812 */ /* 0x000fe200078ec0ff */
[----:B0-----:R-:W-:Y:S01]  /*336f0*/  VIADD R12, R12, UR36 ;  /* 0x000000240c0c7c36 */ /* 0x001fe20008000000 */
[----:B------:R-:W-:Y:S02]  /*33700*/  ULDC.64 UR36, c[0x0][0x228] ;  /* 0x00008a0000247ab9 */ /* 0x000fe40000000a00 */
[----:B------:R-:W-:Y:S02]  /*33710*/  @P0 LOP3.LUT R192, R192, 0x800, RZ, 0xfc, !PT ;  /* 0x00000800c0c00812 */ /* 0x000fe400078efcff */
[----:B------:R-:W-:Y:S01]  /*33720*/  ISETP.GE.AND P0, PT, R15, UR23, PT ;  /* 0x000000170f007c0c */ /* 0x000fe2000bf06270 */
[----:B------:R0:W-:Y:S03]  /*33730*/  STL [R1+0xc8c], R12 ;  /* 0x000c8c0c01007387 */ /* 0x0001e60000100800 */
[----:B------:R-:W-:Y:S01]  /*33740*/  ISETP.LT.AND P2, PT, R9, UR34, !P0 ;  /* 0x0000002209007c0c */ /* 0x000fe2000c741270 */
[----:B------:R-:W4:Y:S01]  /*33750*/  LDL.LU R23, [R1+0x1210] ;  /* 0x0012100001177983 */ /* 0x000f220000300800 */
[----:B0-----:R-:W-:Y:S01]  /*33760*/  VIADD R12, R12, UR40 ;  /* 0x000000280c0c7c36 */ /* 0x001fe20008000000 */
[----:B------:R-:W-:Y:S01]  /*33770*/  ISETP.LT.AND P1, PT, R8, UR16, !P0 ;  /* 0x0000001008007c0c */ /* 0x000fe2000c721270 */
[----:B------:R-:W-:-:S03]  /*33780*/  ULDC.64 UR40, c[0x0][0x228] ;  /* 0x00008a0000287ab9 */ /* 0x000fc60000000a00 */
[----:B------:R0:W-:Y:S01]  /*33790*/  STL [R1+0xc78], R12 ;  /* 0x000c780c01007387 */ /* 0x0001e20000100800 */
[----:B------:R-:W-:-:S03]  /*337a0*/  LOP3.LUT R192, R192, 0xfffffbff, RZ, 0xc0, !PT ;  /* 0xfffffbffc0c07812 */ /* 0x000fc600078ec0ff */
[----:B------:R-:W4:Y:S01]  /*337b0*/  LDL.LU R22, [R1+0x120c] ;  /* 0x00120c0001167983 */ /* 0x000f220000300800 */
[----:B0-----:R-:W-:Y:S01]  /*337c0*/  VIADD R12, R12, UR44 ;  /* 0x0000002c0c0c7c36 */ /* 0x001fe20008000000 */
[----:B------:R-:W-:Y:S01]  /*337d0*/  ISETP.GE.AND P0, PT, R14, UR25, PT ;  /* 0x000000190e007c0c */ /* 0x000fe2000bf06270 */
[----:B------:R-:W-:Y:S01]  /*337e0*/  ULDC.64 UR44, c[0x0][0x228] ;  /* 0x00008a00002c7ab9 */ /* 0x000fe20000000a00 */
[----:B------:R-:W-:Y:S02]  /*337f0*/  @P2 LOP3.LUT R192, R192, 0x400, RZ, 0xfc, !PT ;  /* 0x00000400c0c02812 */ /* 0x000fe400078efcff */
[----:B------:R0:W-:Y:S01]  /*33800*/  STL [R1+0xc70], R12 ;  /* 0x000c700c01007387 */ /* 0x0001e20000100800 */
[----:B------:R-:W-:Y:S02]  /*33810*/  ISETP.LT.AND P2, PT, R9, UR36, !P0 ;  /* 0x0000002409007c0c */ /* 0x000fe4000c741270 */
[----:B------:R-:W-:Y:S01]  /*33820*/  LOP3.LUT R192, R192, 0xfffffdff, RZ, 0xc0, !PT ;  /* 0xfffffdffc0c07812 */ /* 0x000fe200078ec0ff */
[----:B------:R-:W4:Y:S01]  /*33830*/  LDL.LU R21, [R1+0x1208] ;  /* 0x0012080001157983 */ /* 0x000f220000300800 */
[----:B0-----:R-:W-:-:S02]  /*33840*/  VIADD R12, R12, UR48 ;  /* 0x000000300c0c7c36 */ /* 0x001fc40008000000 */
[----:B------:R-:W-:Y:S01]  /*33850*/  @P1 LOP3.LUT R192, R192, 0x200, RZ, 0xfc, !PT ;  /* 0x00000200c0c01812 */ /* 0x000fe200078efcff */
[----:B------:R-:W-:Y:S01]  /*33860*/  VIADD R193, R7, 0x6 ;  /* 0x0000000607c17836 */ /* 0x000fe20000000000 */
[----:B------:R-:W-:Y:S01]  /*33870*/  R2UR UR14, R16 ;  /* 0x00000000100e72ca */ /* 0x000fe200000e0000 */
[----:B------:R-:W-:Y:S01]  /*33880*/  ULDC.64 UR48, c[0x0][0x228] ;  /* 0x00008a0000307ab9 */ /* 0x000fe20000000a00 */
[----:B------:R0:W-:Y:S01]  /*33890*/  STL [R1+0xc68], R12 ;  /* 0x000c680c01007387 */ /* 0x0001e20000100800 */
[----:B------:R-:W-:-:S03]  /*338a0*/  ISETP.LT.AND P1, PT, R8, UR61, !P0 ;  /* 0x0000003d08007c0c */ /* 0x000fc6000c721270 */
[----:B------:R-:W4:Y:S01]  /*338b0*/  LDL.LU R20, [R1+0x1204] ;  /* 0x0012040001147983 */ /* 0x000f220000300800 */
[----:B------:R-:W-:-:S03]  /*338c0*/  LOP3.LUT R192, R192, 0xfffffeff, RZ, 0xc0, !PT ;  /* 0xfffffeffc0c07812 */ /* 0x000fc600078ec0ff */
[----:B------:R-:W4:Y:S01]  /*338d0*/  LDL.LU R19, [R1+0x1200] ;  /* 0x0012000001137983 */ /* 0x000f220000300800 */
[----:B0-----:R-:W-:-:S05]  /*338e0*/  VIADD R12, R12, UR52 ;  /* 0x000000340c0c7c36 */ /* 0x001fca0008000000 */
[----:B------:R0:W-:Y:S01]  /*338f0*/  STL [R1+0xc5c], R12 ;  /* 0x000c5c0c01007387 */ /* 0x0001e20000100800 */
[----:B------:R-:W-:Y:S02]  /*33900*/  ISETP.GE.AND P0, PT, R13, UR27, PT ;  /* 0x0000001b0d007c0c */ /* 0x000fe4000bf06270 */
[----:B------:R-:W-:Y:S01]  /*33910*/  @P2 LOP3.LUT R192, R192, 0x100, RZ, 0xfc, !PT ;  /* 0x00000100c0c02812 */ /* 0x000fe200078efcff */
[----:B------:R-:W4:Y:S01]  /*33920*/  LDL.LU R18, [R1+0x11fc] ;  /* 0x0011fc0001127983 */ /* 0x000f220000300800 */
[----:B0-----:R-:W-:Y:S01]  /*33930*/  VIADD R12, R12, UR51 ;  /* 0x000000330c0c7c36 */ /* 0x001fe20008000000 */
[----:B------:R-:W-:-:S04]  /*33940*/  ISETP.LT.AND P2, PT, R9, UR38, !P0 ;  /* 0x0000002609007c0c */ /* 0x000fc8000c741270 */
[----:B------:R0:W-:Y:S01]  /*33950*/  STL [R1+0xc54], R12 ;  /* 0x000c540c01007387 */ /* 0x0001e20000100800 */
[----:B------:R-:W-:-:S03]  /*33960*/  LOP3.LUT R192, R192, 0xffffff7f, RZ, 0xc0, !PT ;  /* 0xffffff7fc0c07812 */ /* 0x000fc600078ec0ff */
[----:B------:R-:W4:Y:S01]  /*33970*/  LDL.LU R17, [R1+0x11f8] ;  /* 0x0011f80001117983 */ /* 0x000f220000300800 */
[----:B0-----:R-:W-:Y:S01]  /*33980*/  VIADD R12, R12, UR50 ;  /* 0x000000320c0c7c36 */ /* 0x001fe20008000000 */
[----:B------:R-:W-:-:S04]  /*33990*/  @P1 LOP3.LUT R192, R192, 0x80, RZ, 0xfc, !PT ;  /* 0x00000080c0c01812 */ /* 0x000fc800078efcff */
[----:B------:R0:W-:Y:S01]  /*339a0*/  STL [R1+0xc4c], R12 ;  /* 0x000c4c0c01007387 */ /* 0x0001e20000100800 */
[----:B------:R-:W-:-:S03]  /*339b0*/  ISETP.LT.AND P1, PT, R8, UR60, !P0 ;  /* 0x0000003c08007c0c */ /* 0x000fc6000c721270 */
[----:B------:R-:W4:Y:S01]  /*339c0*/  LDL.LU R16, [R1+0x11f4] ;  /* 0x0011f40001107983 */ /* 0x000f220000300800 */
[----:B------:R-:W-:-:S03]  /*339d0*/  LOP3.LUT R192, R192, 0xffffffbf, RZ, 0xc0, !PT ;  /* 0xffffffbfc0c07812 */ /* 0x000fc600078ec0ff */
[----:B------:R-:W4:Y:S01]  /*339e0*/  LDL.LU R15, [R1+0x11f0] ;  /* 0x0011f000010f7983 */ /* 0x000f220000300800 */
[----:B0-----:R-:W-:Y:S01]  /*339f0*/  VIADD R12, R12, UR13 ;  /* 0x0000000d0c0c7c36 */ /* 0x001fe20008000000 */
[----:B------:R-:W-:-:S04]  /*33a00*/  ISETP.GE.AND P0, PT, R252, UR29, PT ;  /* 0x0000001dfc007c0c */ /* 0x000fc8000bf06270 */
[----:B------:R0:W-:Y:S01]  /*33a10*/  STL [R1+0xc38], R12 ;  /* 0x000c380c01007387 */ /* 0x0001e20000100800 */
[----:B------:R-:W-:-:S03]  /*33a20*/  @P2 LOP3.LUT R192, R192, 0x40, RZ, 0xfc, !PT ;  /* 0x00000040c0c02812 */ /* 0x000fc600078efcff */
[----:B------:R-:W4:Y:S01]  /*33a30*/  LDL.LU R14, [R1+0x11ec] ;  /* 0x0011ec00010e7983 */ /* 0x000f220000300800 */
[----:B0-----:R-:W-:Y:S01]  /*33a40*/  VIADD R12, R12, UR12 ;  /* 0x0000000c0c0c7c36 */ /* 0x001fe20008000000 */
[----:B------:R-:W-:Y:S02]  /*33a50*/  ISETP.LT.AND P2, PT, R9, UR40, !P0 ;  /* 0x0000002809007c0c */ /* 0x000fe4000c741270 */
[----:B------:R-:W-:Y:S02]  /*33a60*/  LOP3.LUT R192, R192, 0xffffffdf, RZ, 0xc0, !PT ;  /* 0xffffffdfc0c07812 */ /* 0x000fe400078ec0ff */
[----:B------:R0:W-:Y:S02]  /*33a70*/  STL [R1+0xc30], R12 ;  /* 0x000c300c01007387 */ /* 0x0001e40000100800 */
[----:B------:R-:W-:Y:S02]  /*33a80*/  @P1 LOP3.LUT R192, R192, 0x20, RZ, 0xfc, !PT ;  /* 0x00000020c0c01812 */ /* 0x000fe400078efcff */
[----:B------:R-:W4:Y:S01]  /*33a90*/  LDL.LU R13, [R1+0x11e8] ;  /* 0x0011e800010d7983 */ /* 0x000f220000300800 */
[----:B0-----:R-:W-:Y:S01]  /*33aa0*/  VIADD R12, R12, UR11 ;  /* 0x0000000b0c0c7c36 */ /* 0x001fe20008000000 */
[----:B------:R-:W-:-:S04]  /*33ab0*/  ISETP.LT.AND P1, PT, R8, UR57, !P0 ;  /* 0x0000003908007c0c */ /* 0x000fc8000c721270 */
[----:B------:R0:W-:Y:S01]  /*33ac0*/  STL [R1+0xc20], R12 ;  /* 0x000c200c01007387 */ /* 0x0001e20000100800 */
[----:B------:R-:W-:Y:S02]  /*33ad0*/  LOP3.LUT R192, R192, 0xffffffef, RZ, 0xc0, !PT ;  /* 0xffffffefc0c07812 */ /* 0x000fe400078ec0ff */
[----:B------:R-:W-:Y:S01]  /*33ae0*/  ISETP.GE.AND P0, PT, R195, UR31, PT ;  /* 0x0000001fc3007c0c */ /* 0x000fe2000bf06270 */
[----:B0-----:R-:W-:Y:S01]  /*33af0*/  VIADD R12, R12, UR10 ;  /* 0x0000000a0c0c7c36 */ /* 0x001fe20008000000 */
[----:B------:R-:W-:-:S03]  /*33b00*/  @P2 LOP3.LUT R192, R192, 0x10, RZ, 0xfc, !PT ;  /* 0x00000010c0c02812 */ /* 0x000fc600078efcff */
[----:B------:R-:W-:Y:S01]  /*33b10*/  VIADD R252, R12, UR9 ;  /* 0x000000090cfc7c36 */ /* 0x000fe20008000000 */
[----:B------:R0:W-:Y:S01]  /*33b20*/  STL [R1+0xc18], R12 ;  /* 0x000c180c01007387 */ /* 0x0001e20000100800 */
[----:B------:R-:W-:Y:S02]  /*33b30*/  ISETP.LT.AND P2, PT, R9, UR42, !P0 ;  /* 0x0000002a09007c0c */ /* 0x000fe4000c741270 */
[----:B------:R-:W-:Y:S01]  /*33b40*/  LOP3.LUT R192, R192, 0xfffffff7, RZ, 0xc0, !PT ;  /* 0xfffffff7c0c07812 */ /* 0x000fe200078ec0ff */
[----:B0-----:R-:W4:Y:S04]  /*33b50*/  LDL.LU R12, [R1+0x11e4] ;  /* 0x0011e400010c7983 */ /* 0x001f280000300800 */
[----:B------:R0:W-:Y:S01]  /*33b60*/  STL [R1+0xc08], R252 ;  /* 0x000c08fc01007387 */ /* 0x0001e20000100800 */
[----:B------:R-:W-:-:S02]  /*33b70*/  @P1 LOP3.LUT R192, R192, 0x8, RZ, 0xfc, !PT ;  /* 0x00000008c0c01812 */ /* 0x000fc400078efcff */
[----:B------:R-:W-:Y:S01]  /*33b80*/  ISETP.LT.AND P1, PT, R8, UR56, !P0 ;  /* 0x0000003808007c0c */ /* 0x000fe2000c721270 */
[----:B0-----:R-:W-:Y:S01]  /*33b90*/  VIADD R252, R252, UR8 ;  /* 0x00000008fcfc7c36 */ /* 0x001fe20008000000 */
[----:B------:R-:W-:-:S03]  /*33ba0*/  ISETP.GE.AND P0, PT, R194, UR33, PT ;  /* 0x00000021c2007c0c */ /* 0x000fc6000bf06270 */
[----:B------:R-:W-:Y:S01]  /*33bb0*/  VIADD R195, R252, UR7 ;  /* 0x00000007fcc37c36 */ /* 0x000fe20008000000 */
[----:B------:R-:W-:-:S03]  /*33bc0*/  LOP3.LUT R192, R192, 0xfffffffb, RZ, 0xc0, !PT ;  /* 0xfffffffbc0c07812 */ /* 0x000fc600078ec0ff */
[----:B------:R-:W-:Y:S01]  /*33bd0*/  VIADD R194, R195, UR6 ;  /* 0x00000006c3c27c36 */ /* 0x000fe20008000000 */
[----:B------:R-:W-:Y:S01]  /*33be0*/  ISETP.GE.AND P4, PT, R2, UR37, PT ;  /* 0x0000002502007c0c */ /* 0x000fe2000bf86270 */
[----:B------:R-:W-:Y:S01]  /*33bf0*/  STL [R1+0xaec], R252 ;  /* 0x000aecfc01007387 */ /* 0x000fe20000100800 */
[----:B------:R-:W-:Y:S01]  /*33c00*/  @P2 LOP3.LUT R192, R192, 0x4, RZ, 0xfc, !PT ;  /* 0x00000004c0c02812 */ /* 0x000fe200078efcff */
[----:B------:R-:W-:Y:S02]  /*33c10*/  VIADD R2, R194, UR5 ;  /* 0x00000005c2027c36 */ /* 0x000fe40008000000 */
[----:B------:R-:W-:Y:S01]  /*33c20*/  STL [R1+0xadc], R195 ;  /* 0x000adcc301007387 */ /* 0x000fe20000100800 */
[----:B------:R-:W-:-:S03]  /*33c30*/  LOP3.LUT R192, R192, 0xfffffffd, RZ, 0xc0, !PT ;  /* 0xfffffffdc0c07812 */ /* 0x000fc600078ec0ff */
[----:B------:R0:W-:Y:S04]  /*33c40*/  STL [R1+0xad4], R194 ;  /* 0x000ad4c201007387 */ /* 0x0001e80000100800 */
[----:B------:R1:W-:Y:S01]  /*33c50*/  STL [R1+0x110c], R2 ;  /* 0x00110c0201007387 */ /* 0x0003e20000100800 */
[----:B------:R-:W-:Y:S02]  /*33c60*/  @P1 LOP3.LUT R192, R192, 0x2, RZ, 0xfc, !PT ;  /* 0x00000002c0c01812 */ /* 0x000fe400078efcff */
[----:B------:R-:W-:Y:S02]  /*33c70*/  ISETP.LT.AND P1, PT, R9, UR44, !P0 ;  /* 0x0000002c09007c0c */ /* 0x000fe4000c721270 */
[----:B------:R-:W-:Y:S02]  /*33c80*/  LOP3.LUT R192, R192, 0xfffffffe, RZ, 0xc0, !PT ;  /* 0xfffffffec0c07812 */ /* 0x000fe400078ec0ff */
[----:B------:R-:W-:-:S02]  /*33c90*/  ISETP.GE.AND P2, PT, R193, UR35, PT ;  /* 0x00000023c1007c0c */ /* 0x000fc4000bf46270 */
[----:B------:R-:W-:Y:S02]  /*33ca0*/  ISETP.LT.AND P3, PT, R9, UR54, !P4 ;  /* 0x0000003609007c0c */ /* 0x000fe4000e761270 */
[C---:B------:R-:W-:Y:S02]  /*33cb0*/  ISETP.LT.AND P0, PT, R8.reuse, UR55, !P0 ;  /* 0x0000003708007c0c */ /* 0x040fe4000c701270 */
[----:B------:R-:W-:-:S03]  /*33cc0*/  ISETP.LT.AND P4, PT, R8, UR53, !P4 ;  /* 0x0000003508007c0c */ /* 0x000fc6000e781270 */
[----:B------:R-:W-:Y:S02]  /*33cd0*/  @P1 LOP3.LUT R192, R192, 0x1, RZ, 0xfc, !PT ;  /* 0x00000001c0c01812 */ /* 0x000fe400078efcff */
[----:B------:R-:W-:Y:S02]  /*33ce0*/  ISETP.LT.AND P1, PT, R9, UR46, !P2 ;  /* 0x0000002e09007c0c */ /* 0x000fe4000d721270 */
[C---:B------:R-:W-:Y:S02]  /*33cf0*/  ISETP.LT.AND P2, PT, R8.reuse, UR48, !P2 ;  /* 0x0000003008007c0c */ /* 0x040fe4000d741270 */
[----:B------:R-:W-:Y:S01]  /*33d00*/  ISETP.GE.AND P5, PT, R8, UR14, PT ;  /* 0x0000000e08007c0c */ /* 0x000fe2000bfa6270 */
[----:B0-----:R-:W1:Y:S01]  /*33d10*/  S2R R194, SR_TID.X ;  /* 0x0000000000c27919 */ /* 0x001e620000002100 */
[----:B------:R-:W0:Y:S01]  /*33d20*/  S2R R252, SR_TID.X ;  /* 0x0000000000fc7919 */ /* 0x000e220000002100 */
[----:B------:R-:W2:Y:S01]  /*33d30*/  LDL R195, [R1+0x910] ;  /* 0x0009100001c37983 */ /* 0x000ea20000100800 */
[----:B------:R-:W-:Y:S01]  /*33d40*/  BAR.SYNC.DEFER_BLOCKING 0x0 ;  /* 0x0000000000007b1d */ /* 0x000fe20000010000 */
[----:B------:R-:W-:-:S05]  /*33d50*/  ISETP.LT.AND P5, PT, R7, UR49, !P5 ;  /* 0x0000003107007c0c */ /* 0x000fca000efa1270 */
[----:B------:R-:W-:Y:S01]  /*33d60*/  ULDC UR5, c[0x0][0x228] ;  /* 0x00008a0000057ab9 */ /* 0x000fe20000000800 */
[----:B------:R-:W-:Y:S01]  /*33d70*/  ULDC UR6, c[0x0][0x22c] ;  /* 0x00008b0000067ab9 */ /* 0x000fe20000000800 */
[----:B------:R3:W-:Y:S04]  /*33d80*/  STL [R1+0x1268], R192 ;  /* 0x001268c001007387 */ /* 0x0007e80000100800 */
[----:B------:R-:W-:Y:S04]  /*33d90*/  STL [R1+0x1264], R193 ;  /* 0x001264c101007387 */ /* 0x000fe80000100800 */
[----:B------:R-:W-:Y:S01]  /*33da0*/  STL [R1+0x125c], R191 ;  /* 0x00125cbf01007387 */ /* 0x000fe20000100800 */
[----:B-1----:R-:W-:-:S03]  /*33db0*/  IMAD.SHL.U32 R2, R194, 0x80, RZ ;  /* 0x00000080c2027824 */ /* 0x002fc600078e00ff */
[----:B------:R-:W-:Y:S01]  /*33dc0*/  STL [R1+0x1258], R190 ;  /* 0x001258be01007387 */ /* 0x000fe20000100800 */
[----:B------:R-:W-:Y:S01]  /*33dd0*/  IMAD.SHL.U32 R194, R194, 0x10, RZ ;  /* 0x00000010c2c27824 */ /* 0x000fe200078e00ff */
[----:B------:R-:W-:Y:S02]  /*33de0*/  LOP3.LUT R2, R2, 0x800, RZ, 0xc0, !PT ;  /* 0x0000080002027812 */ /* 0x000fe400078ec0ff */
[----:B------:R-:W-:Y:S02]  /*33df0*/  STL [R1+0x1248], R189 ;  /* 0x001248bd01007387 */ /* 0x000fe40000100800 */
[----:B---3--:R-:W-:Y:S02]  /*33e00*/  LOP3.LUT R192, R194, 0xf0, RZ, 0xc0, !PT ;  /* 0x000000f0c2c07812 */ /* 0x008fe400078ec0ff */
[----:B0-----:R-:W-:Y:S01]  /*33e10*/  LOP3.LUT R194, R252, 0xe0, RZ, 0xc0, !PT ;  /* 0x000000e0fcc27812 */ /* 0x001fe200078ec0ff */
[----:B------:R-:W-:Y:S01]  /*33e20*/  STL [R1+0x1244], R188 ;  /* 0x001244bc01007387 */ /* 0x000fe20000100800 */
[----:B------:R-:W-:-:S02]  /*33e30*/  IADD3 R2, R2, UR4, R192 ;  /* 0x0000000402027c10 */ /* 0x000fc4000fffe0c0 */
[----:B------:R-:W-:Y:S01]  /*33e40*/  LOP3.LUT R252, R252, 0xff, RZ, 0xc0, !PT ;  /* 0x000000fffcfc7812 */ /* 0x000fe200078ec0ff */
[----:B------:R-:W-:Y:S02]  /*33e50*/  STL [R1+0x123c], R59 ;  /* 0x00123c3b01007387 */ /* 0x000fe40000100800 */
[----:B------:R-:W-:Y:S01]  /*33e60*/  IMAD R2, R194, 0x8, R2 ;  /* 0x00000008c2027824 */ /* 0x000fe200078e0202 */
[----:B------:R-:W-:Y:S01]  /*33e70*/  LEA R252, R252, UR4, 0x4 ;  /* 0x00000004fcfc7c11 */ /* 0x000fe2000f8e20ff */
[----:B------:R-:W-:Y:S01]  /*33e80*/  STL [R1+0x1238], R58 ;  /* 0x0012383a01007387 */ /* 0x000fe20000100800 */
[----:B------:R-:W-:-:S03]  /*33e90*/  ULDC UR4, c[0x0][0x228] ;  /* 0x00008a0000047ab9 */ /* 0x000fc60000000800 */
[----:B------:R-:W-:Y:S04]  /*33ea0*/  STSM.16.M88.4 [R2], R156 ;  /* 0x0000009c02007844 */ /* 0x000fe80000000200 */
[----:B------:R-:W-:Y:S04]  /*33eb0*/  STL [R1+0x122c], R57 ;  /* 0x00122c3901007387 */ /* 0x000fe80000100800 */
[----:B------:R-:W-:Y:S04]  /*33ec0*/  STL [R1+0x1224], R56 ;  /* 0x0012243801007387 */ /* 0x000fe80000100800 */
[----:B------:R-:W-:Y:S04]  /*33ed0*/  STL [R1+0x121c], R55 ;  /* 0x00121c3701007387 */ /* 0x000fe80000100800 */
[----:B------:R-:W-:Y:S04]  /*33ee0*/  STL [R1+0x1218], R54 ;  /* 0x0012183601007387 */ /* 0x000fe80000100800 */
[----:B------:R-:W-:Y:S04]  /*33ef0*/  STL [R1+0x1210], R53 ;  /* 0x0012103501007387 */ /* 0x000fe80000100800 */
[----:B------:R-:W-:Y:S01]  /*33f00*/  STL [R1+0x1208], R52 ;  /* 0x0012083401007387 */ /* 0x000fe20000100800 */
[----:B------:R-:W-:Y:S06]  /*33f10*/  BAR.SYNC.DEFER_BLOCKING 0x0 ;  /* 0x0000000000007b1d */ /* 0x000fec0000010000 */
[----:B------:R-:W-:Y:S04]  /*33f20*/  STL [R1+0x1204], R11 ;  /* 0x0012040b01007387 */ /* 0x000fe80000100800 */
[----:B------:R-:W-:Y:S04]  /*33f30*/  STL [R1+0x1200], R4 ;  /* 0x0012000401007387 */ /* 0x000fe80000100800 */
[----:B------:R-:W-:Y:S04]  /*33f40*/  STL [R1+0x11fc], R10 ;  /* 0x0011fc0a01007387 */ /* 0x000fe80000100800 */
[----:B------:R-:W-:Y:S04]  /*33f50*/  STL [R1+0x11f4], R0 ;  /* 0x0011f40001007387 */ /* 0x000fe80000100800 */
[----:B------:R-:W0:Y:S01]  /*33f60*/  LDS.128 R52, [R252] ;  /* 0x00000000fc347984 */ /* 0x000e220000000c00 */
[----:B------:R-:W-:Y:S06]  /*33f70*/  BAR.SYNC.DEFER_BLOCKING 0x0 ;  /* 0x0000000000007b1d */ /* 0x000fec0000010000 */
[----:B------:R-:W-:Y:S04]  /*33f80*/  STL [R1+0x11f0], R6 ;  /* 0x0011f00601007387 */ /* 0x000fe80000100800 */
[----:B------:R-:W-:Y:S04]  /*33f90*/  STL [R1+0x11ec], R5 ;  /* 0x0011ec0501007387 */ /* 0x000fe80000100800 */
[----:B------:R-:W-:Y:S04]  /*33fa0*/  STL [R1+0x11e4], R3 ;  /* 0x0011e40301007387 */ /* 0x000fe80000100800 */
[----:B------:R-:W-:Y:S04]  /*33fb0*/  STSM.16.M88.4 [R2], R148 ;  /* 0x0000009402007844 */ /* 0x000fe80000000200 */
[----:B0-----:R-:W-:Y:S01]  /*33fc0*/  STL [R1+0x4c0], R52 ;  /* 0x0004c03401007387 */ /* 0x001fe20000100800 */
[----:B------:R-:W-:-:S03]  /*33fd0*/  IMAD.MOV.U32 R192, RZ, RZ, R53 ;  /* 0x000000ffffc07224 */ /* 0x000fc600078e0035 */
[----:B------:R-:W-:Y:S01]  /*33fe0*/  STL.64 [R1+0x4c8], R54 ;  /* 0x0004c83601007387 */ /* 0x000fe20000100a00 */
[----:B------:R-:W-:Y:S06]  /*33ff0*/  BAR.SYNC.DEFER_BLOCKING 0x0 ;  /* 0x0000000000007b1d */ /* 0x000fec0000010000 */
[----:B------:R-:W0:Y:S02]  /*34000*/  LDS.128 R52, [R252] ;  /* 0x00000000fc347984 */ /* 0x000e240000000c00 */
[----:B------:R-:W-:Y:S06]  /*34010*/  BAR.SYNC.DEFER_BLOCKING 0x0 ;  /* 0x0000000000007b1d */ /* 0x000fec0000010000 */
        /* <DEDUP_REMOVED lines=8> */
[----:B0-----:R-:W-:Y:S04]  /*340a0*/  STL.64 [R1+0x4a0], R52 ;  /* 0x0004a03401007387 */ /* 0x001fe80000100a00 */
[----:B------:R-:W-:Y:S01]  /*340b0*/  STL.64 [R1+0x4a8], R54 ;  /* 0x0004a83601007387 */ /* 0x000fe20000100a00 */
[----:B------:R-:W-:Y:S01]  /*340c0*/  BAR.SYNC.DEFER_BLOCKING 0x0 ;  /* 0x0000000000007b1d */ /* 0x000fe20000010000 */
[----:B--2---:R-:W-:-:S05]  /*340d0*/  IMAD.WIDE R194, R195, 0x2, R66 ;  /* 0x00000002c3c27825 */ /* 0x004fca00078e0242 */
[----:B------:R-:W0:Y:S02]  /*340e0*/  LDS.128 R52, [R252] ;  /* 0x00000000fc347984 */ /* 0x000e240000000c00 */
[----:B------:R-:W-:Y:S06]  /*340f0*/  BAR.SYNC.DEFER_BLOCKING 0x0 ;  /* 0x0000000000007b1d */ /* 0x000fec0000010000 */
[----:B------:R-:W-:Y:S04]  /*34100*/  STSM.16.M88.4 [R2], R124 ;  /* 0x0000007c02007844 */ /* 0x000fe80000000200 */
[----:B0-----:R-:W-:Y:S04]  /*34110*/  STL.64 [R1+0x490], R52 ;  /* 0x0004903401007387 */ /* 0x001fe80000100a00 */
        /* <DEDUP_REMOVED lines=9> */
[----:B------:R-:W-:Y:S04]  /*341b0*/  STL [R1+0x1260], R191 ;  /* 0x001260bf01007387 */ /* 0x000fe80000100800 */
[----:B------:R-:W0:Y:S01]  /*341c0*/  LDS.128 R52, [R252] ;  /* 0x00000000fc347984 */ /* 0x000e220000000c00 */
[----:B------:R-:W-:Y:S06]  /*341d0*/  BAR.SYNC.DEFER_BLOCKING 0x0 ;  /* 0x0000000000007b1d */ /* 0x000fec0000010000 */
[----:B------:R-:W-:Y:S04]  /*341e0*/  STSM.16.M88.4 [R2], R108 ;  /* 0x0000006c02007844 */ /* 0x000fe80000000200 */
[----:B0-----:R-:W-:Y:S04]  /*341f0*/  STL.64 [R1+0x470], R52 ;  /* 0x0004703401007387 */ /* 0x001fe80000100a00 */
[----:B------:R-:W-:Y:S01]  /*34200*/  STL.64 [R1+0x478], R54 ;  /* 0x0004783601007387 */ /* 0x000fe20000100a00 */
[----:B------:R-:W-:Y:S06]  /*34210*/  BAR.SYNC.DEFER_BLOCKING 0x0 ;  /* 0x0000000000007b1d */ /* 0x000fec0000010000 */
[----:B------:R-:W0:Y:S02]  /*34220*/  LDS.128 R52, [R252] ;  /* 0x00000000fc347984 */ /* 0x000e240000000c00 */
[----:B------:R-:W-:Y:S06]  /*34230*/  BAR.SYNC.DEFER_BLOCKING 0x0 ;  /* 0x0000000000007b1d */ /* 0x000fec0000010000 */
[----:B------:R-:W-:Y:S02]  /*34240*/  STSM.16.M88.4 [R2], R100 ;  /* 0x0000006402007844 */ /* 0x000fe40000000200 */
[----:B------:R-:W-:Y:S06]  /*34250*/  BAR.SYNC.DEFER_BLOCKING 0x0 ;  /* 0x0000000000007b1d */ /* 0x000fec0000010000 */
[----:B0-----:R-:W-:Y:S04]  /*34260*/  STL.64 [R1+0x460], R52 ;  /* 0x0004603401007387 */ /* 0x001fe80000100a00 */
[----:B------:R-:W-:Y:S04]  /*34270*/  STL.64 [R1+0x468], R54 ;  /* 0x0004683601007387 */ /* 0x000fe80000100a00 */
[----:B------:R-:W0:Y:S01]  /*34280*/  LDS.128 R52, [R252] ;  /* 0x00000000fc347984 */ /* 0x000e220000000c00 */
        /* <DEDUP_REMOVED lines=9> */
[----:B0-----:R-:W-:Y:S01]  /*34320*/  STL [R1+0x440], R52 ;  /* 0x0004403401007387 */ /* 0x001fe20000100800 */
[----:B------:R-:W-:-:S03]  /*34330*/  IMAD.MOV.U32 R190, RZ, RZ, R53 ;  /* 0x000000ffffbe7224 */ /* 0x000fc600078e0035 */
        /* <DEDUP_REMOVED lines=27> */
[----:B----4-:R-:W-:Y:S02]  /*344f0*/  STSM.16.M88.4 [R2], R60 ;  /* 0x0000003c02007844 */ /* 0x010fe40000000200 */
[----:B------:R-:W-:Y:S06]  /*34500*/  BAR.SYNC.DEFER_BLOCKING 0x0 ;  /* 0x0000000000007b1d */ /* 0x000fec0000010000 */
[----:B0-----:R-:W-:Y:S01]  /*34510*/  STL [R1+0x3f0], R52 ;  /* 0x0003f03401007387 */ /* 0x001fe20000100800 */
[----:B------:R-:W-:-:S03]  /*34520*/  IMAD.MOV.U32 R189, RZ, RZ, R53 ;  /* 0x000000ffffbd7224 */ /* 0x000fc600078e0035 */
[----:B------:R-:W-:Y:S04]  /*34530*/  STL.64 [R1+0x3f8], R54 ;  /* 0x0003f83601007387 */ /* 0x000fe80000100a00 */
[----:B------:R-:W-:Y:S04]  /*34540*/  STL [R1+0x124c], R189 ;  /* 0x00124cbd01007387 */ /* 0x000fe80000100800 */
        /* <DEDUP_REMOVED lines=15> */
[----:B------:R-:W-:Y:S01]  /*34640*/  BAR.SYNC.DEFER_BLOCKING 0x0 ;  /* 0x0000000000007b1d */ /* 0x000fe20000010000 */
[----:B0-----:R-:W-:-:S05]  /*34650*/  IMAD.MOV.U32 R188, RZ, RZ, R49 ;  /* 0x000000ffffbc7224 */ /* 0x001fca00078e0031 */
[----:B------:R-:W-:Y:S04]  /*34660*/  STL [R1+0x3a0], R48 ;  /* 0x0003a03001007387 */ /* 0x000fe80000100800 */
        /* <DEDUP_REMOVED lines=216> */
[----:B------:R-:W2:Y:S04]  /*353f0*/  LDL.LU R156, [R1+0x330] ;  /* 0x00033000019c7983 */ /* 0x000ea80000300800 */
[----:B------:R-:W0:Y:S01]  /*35400*/  LDS.128 R12, [R252] ;  /* 0x00000000fc0c7984 */ /* 0x000e220000000c00 */
[----:B------:R-:W-:Y:S06]  /*35410*/  BAR.SYNC.DEFER_BLOCKING 0x0 ;  /* 0x0000000000007b1d */ /* 0x000fec0000010000 */
[----:B0-----:R-:W-:Y:S04]  /*35420*/  STL.64 [R1+0x150], R12 ;  /* 0x0001500c01007387 */ /* 0x001fe80000100a00 */
[----:B------:R-:W-:Y:S04]  /*35430*/  STL.64 [R1+0x158], R14 ;  /* 0x0001580e01007387 */ /* 0x000fe80000100a00 */
[----:B------:R-:W2:Y:S04]  /*35440*/  LDL.LU R157, [R1+0x334] ;  /* 0x00033400019d7983 */ /* 0x000ea80000300800 */
[----:B------:R-:W2:Y:S04]  /*35450*/  LDL.LU R158, [R1+0x338] ;  /* 0x00033800019e7983 */ /* 0x000ea80000300800 */
[----:B------:R-:W2:Y:S04]  /*35460*/  LDL.LU R159, [R1+0x33c] ;  /* 0x00033c00019f7983 */ /* 0x000ea80000300800 */
[----:B------:R-:W-:Y:S01]  /*35470*/  STSM.16.M88.4 [R2], R236 ;  /* 0x000000ec02007844 */ /* 0x000fe20000000200 */
        /* <DEDUP_REMOVED lines=9> */
[----:B0-----:R-:W-:Y:S04]  /*35510*/  STL [R1+0x130], R12 ;  /* 0x0001300c01007387 */ /* 0x001fe80000100800 */
[----:B------:R-:W-:Y:S04]  /*35520*/  STL.64 [R1+0x138], R14 ;  /* 0x0001380e01007387 */ /* 0x000fe80000100a00 */
[----:B------:R-:W3:Y:S04]  /*35530*/  LDL.LU R124, [R1+0x360] ;  /* 0x00036000017c7983 */ /* 0x000ee80000300800 */
[----:B------:R-:W3:Y:S04]  /*35540*/  LDL.LU R125, [R1+0x364] ;  /* 0x00036400017d7983 */ /* 0x000ee80000300800 */
[----:B------:R-:W3:Y:S04]  /*35550*/  LDL.LU R126, [R1+0x368] ;  /* 0x00036800017e7983 */ /* 0x000ee80000300800 */
[----:B------:R-:W3:Y:S04]  /*35560*/  LDL.LU R127, [R1+0x36c] ;  /* 0x00036c00017f7983 */ /* 0x000ee80000300800 */
[----:B------:R-:W-:Y:S01]  /*35570*/  STSM.16.M88.4 [R2], R244 ;  /* 0x000000f402007844 */ /* 0x000fe20000000200 */
[----:B------:R-:W-:Y:S06]  /*35580*/  BAR.SYNC.DEFER_BLOCKING 0x0 ;  /* 0x0000000000007b1d */ /* 0x000fec0000010000 */
[----:B------:R-:W4:Y:S04]  /*35590*/  LDL.LU R132, [R1+0x390] ;  /* 0x0003900001847983 */ /* 0x000f280000300800 */
[----:B------:R-:W4:Y:S04]  /*355a0*/  LDL.LU R133, [R1+0x394] ;  /* 0x0003940001857983 */ /* 0x000f280000300800 */
[----:B------:R-:W4:Y:S04]  /*355b0*/  LDL.LU R134, [R1+0x398] ;  /* 0x0003980001867983 */ /* 0x000f280000300800 */
[----:B------:R-:W4:Y:S01]  /*355c0*/  LDL.LU R135, [R1+0x39c] ;  /* 0x00039c0001877983 */ /* 0x000f220000300800 */
[----:B------:R-:W-:-:S03]  /*355d0*/  IMAD.MOV.U32 R11, RZ, RZ, R13 ;  /* 0x000000ffff0b7224 */ /* 0x000fc600078e000d */
[----:B------:R-:W0:Y:S01]  /*355e0*/  LDS.128 R12, [R252] ;  /* 0x00000000fc0c7984 */ /* 0x000e220000000c00 */
[----:B------:R-:W-:Y:S06]  /*355f0*/  BAR.SYNC.DEFER_BLOCKING 0x0 ;  /* 0x0000000000007b1d */ /* 0x000fec0000010000 */
[----:B------:R-:W4:Y:S04]  /*35600*/  LDL.LU R148, [R1+0x3c0] ;  /* 0x0003c00001947983 */ /* 0x000f280000300800 */
[----:B------:R-:W4:Y:S04]  /*35610*/  LDL.LU R149, [R1+0x3c4] ;  /* 0x0003c40001957983 */ /* 0x000f280000300800 */
[----:B------:R-:W4:Y:S04]  /*35620*/  LDL.LU R150, [R1+0x3c8] ;  /* 0x0003c80001967983 */ /* 0x000f280000300800 */
[----:B------:R-:W4:Y:S04]  /*35630*/  LDL.LU R151, [R1+0x3cc] ;  /* 0x0003cc0001977983 */ /* 0x000f280000300800 */
[----:B------:R-:W-:Y:S01]  /*35640*/  STSM.16.M88.4 [R2], R248 ;  /* 0x000000f802007844 */ /* 0x000fe20000000200 */
[----:B------:R-:W-:Y:S06]  /*35650*/  BAR.SYNC.DEFER_BLOCKING 0x0 ;  /* 0x0000000000007b1d */ /* 0x000fec0000010000 */
[----:B0-----:R-:W-:Y:S04]  /*35660*/  STL.64 [R1+0x120], R12 ;  /* 0x0001200c01007387 */ /* 0x001fe80000100a00 */
[----:B------:R-:W-:Y:S04]  /*35670*/  STL.64 [R1+0x128], R14 ;  /* 0x0001280e01007387 */ /* 0x000fe80000100a00 */
[----:B------:R-:W0:Y:S01]  /*35680*/  LDS.128 R12, [R252] ;  /* 0x00000000fc0c7984 */ /* 0x000e220000000c00 */
[----:B------:R-:W-:Y:S06]  /*35690*/  BAR.SYNC.DEFER_BLOCKING 0x0 ;  /* 0x0000000000007b1d */ /* 0x000fec0000010000 */
[----:B0-----:R-:W-:Y:S04]  /*356a0*/  STL [R1+0x110], R12 ;  /* 0x0001100c01007387 */ /* 0x001fe80000100800 */
[----:B--2---:R-:W-:Y:S01]  /*356b0*/  STSM.16.M88.4 [R2], R156 ;  /* 0x0000009c02007844 */ /* 0x004fe20000000200 */
[----:B------:R-:W-:-:S03]  /*356c0*/  IMAD.MOV.U32 R4, RZ, RZ, R13 ;  /* 0x000000ffff047224 */ /* 0x000fc600078e000d */
[----:B------:R-:W-:Y:S01]  /*356d0*/  STL.64 [R1+0x118], R14 ;  /* 0x0001180e01007387 */ /* 0x000fe20000100a00 */
[----:B------:R-:W-:Y:S06]  /*356e0*/  BAR.SYNC.DEFER_BLOCKING 0x0 ;  /* 0x0000000000007b1d */ /* 0x000fec0000010000 */
        /* <DEDUP_REMOVED lines=8> */
[----:B------:R-:W2:Y:S04]  /*35770*/  LDL.LU R156, [R1+0x5f0] ;  /* 0x0005f000019c7983 */ /* 0x000ea80000300800 */
[----:B------:R-:W2:Y:S04]  /*35780*/  LDL.LU R157, [R1+0x5f4] ;  /* 0x0005f400019d7983 */ /* 0x000ea80000300800 */
[----:B------:R-:W2:Y:S04]  /*35790*/  LDL.LU R158, [R1+0x5f8] ;  /* 0x0005f800019e7983 */ /* 0x000ea80000300800 */
[----:B------:R-:W2:Y:S04]  /*357a0*/  LDL.LU R159, [R1+0x5fc] ;  /* 0x0005fc00019f7983 */ /* 0x000ea80000300800 */
[----:B---3--:R-:W-:Y:S01]  /*357b0*/  STSM.16.M88.4 [R2], R124 ;  /* 0x0000007c02007844 */ /* 0x008fe20000000200 */
[----:B------:R-:W-:Y:S06]  /*357c0*/  BAR.SYNC.DEFER_BLOCKING 0x0 ;  /* 0x0000000000007b1d */ /* 0x000fec0000010000 */
[----:B------:R-:W0:Y:S02]  /*357d0*/  LDS.128 R12, [R252] ;  /* 0x00000000fc0c7984 */ /* 0x000e240000000c00 */
[----:B------:R-:W-:Y:S06]  /*357e0*/  BAR.SYNC.DEFER_BLOCKING 0x0 ;  /* 0x0000000000007b1d */ /* 0x000fec0000010000 */
[----:B----4-:R-:W-:Y:S04]  /*357f0*/  STSM.16.M88.4 [R2], R132 ;  /* 0x0000008402007844 */ /* 0x010fe80000000200 */
[----:B0-----:R-:W-:Y:S04]  /*35800*/  STL.64 [R1+0xf0], R12 ;  /* 0x0000f00c01007387 */ /* 0x001fe80000100a00 */
[----:B------:R-:W-:Y:S01]  /*35810*/  STL.64 [R1+0xf8], R14 ;  /* 0x0000f80e01007387 */ /* 0x000fe20000100a00 */
[----:B------:R-:W-:Y:S06]  /*35820*/  BAR.SYNC.DEFER_BLOCKING 0x0 ;  /* 0x0000000000007b1d */ /* 0x000fec0000010000 */
[----:B------:R-:W0:Y:S02]  /*35830*/  LDS.128 R12, [R252] ;  /* 0x00000000fc0c7984 */ /* 0x000e240000000c00 */
[----:B------:R-:W-:Y:S06]  /*35840*/  BAR.SYNC.DEFER_BLOCKING 0x0 ;  /* 0x0000000000007b1d */ /* 0x000fec0000010000 */
[----:B0-----:R-:W-:Y:S04]  /*35850*/  STL.64 [R1+0xe0], R12 ;  /* 0x0000e00c01007387 */ /* 0x001fe80000100a00 */
[----:B------:R-:W-:Y:S04]  /*35860*/  STL.64 [R1+0xe8], R14 ;  /* 0x0000e80e01007387 */ /* 0x000fe80000100a00 */
[----:B------:R-:W3:Y:S04]  /*35870*/  LDL.LU R124, [R1+0x600] ;  /* 0x00060000017c7983 */ /* 0x000ee80000300800 */
[----:B------:R-:W3:Y:S04]  /*35880*/  LDL.LU R125, [R1+0x604] ;  /* 0x00060400017d7983 */ /* 0x000ee80000300800 */
[----:B------:R-:W3:Y:S04]  /*35890*/  LDL.LU R126, [R1+0x608] ;  /* 0x00060800017e7983 */ /* 0x000ee80000300800 */
[----:B------:R-:W3:Y:S04]  /*358a0*/  LDL.LU R127, [R1+0x60c] ;  /* 0x00060c00017f7983 */ /* 0x000ee80000300800 */
[----:B------:R0:W-:Y:S01]  /*358b0*/  STSM.16.M88.4 [R2], R148 ;  /* 0x0000009402007844 */ /* 0x0001e20000000200 */
[----:B------:R-:W-:Y:S06]  /*358c0*/  BAR.SYNC.DEFER_BLOCKING 0x0 ;  /* 0x0000000000007b1d */ /* 0x000fec0000010000 */
[----:B------:R-:W4:Y:S04]  /*358d0*/  LDL.LU R132, [R1+0x610] ;  /* 0x0006100001847983 */ /* 0x000f280000300800 */
[----:B------:R-:W4:Y:S04]  /*358e0*/  LDL.LU R133, [R1+0x614] ;  /* 0x0006140001857983 */ /* 0x000f280000300800 */
[----:B------:R-:W4:Y:S04]  /*358f0*/  LDL.LU R134, [R1+0x618] ;  /* 0x0006180001867983 */ /* 0x000f280000300800 */
[----:B------:R-:W4:Y:S04]  /*35900*/  LDL.LU R135, [R1+0x61c] ;  /* 0x00061c0001877983 */ /* 0x000f280000300800 */
[----:B------:R-:W1:Y:S01]  /*35910*/  LDS.128 R12, [R252] ;  /* 0x00000000fc0c7984 */ /* 0x000e620000000c00 */
[----:B------:R-:W-:Y:S06]  /*35920*/  BAR.SYNC.DEFER_BLOCKING 0x0 ;  /* 0x0000000000007b1d */ /* 0x000fec0000010000 */
[----:B0-----:R-:W4:Y:S04]  /*35930*/  LDL.LU R148, [R1+0x620] ;  /* 0x0006200001947983 */ /* 0x001f280000300800 */
[----:B------:R-:W4:Y:S04]  /*35940*/  LDL.LU R149, [R1+0x624] ;  /* 0x0006240001957983 */ /* 0x000f280000300800 */
[----:B------:R-:W4:Y:S04]  /*35950*/  LDL.LU R150, [R1+0x628] ;  /* 0x0006280001967983 */ /* 0x000f280000300800 */
[----:B------:R-:W4:Y:S04]  /*35960*/  LDL.LU R151, [R1+0x62c] ;  /* 0x00062c0001977983 */ /* 0x000f280000300800 */
[----:B--2---:R-:W-:Y:S01]  /*35970*/  STSM.16.M88.4 [R2], R140 ;  /* 0x0000008c02007844 */ /* 0x004fe20000000200 */
[----:B-1----:R-:W-:-:S03]  /*35980*/  IMAD.MOV.U32 R10, RZ, RZ, R13 ;  /* 0x000000ffff0a7224 */ /* 0x002fc600078e000d */
[----:B------:R-:W-:Y:S04]  /*35990*/  STL [R1+0xd0], R12 ;  /* 0x0000d00c01007387 */ /* 0x000fe80000100800 */
[----:B------:R-:W-:Y:S01]  /*359a0*/  STL.64 [R1+0xd8], R14 ;  /* 0x0000d80e01007387 */ /* 0x000fe20000100a00 */
[----:B------:R-:W-:Y:S06]  /*359b0*/  BAR.SYNC.DEFER_BLOCKING 0x0 ;  /* 0x0000000000007b1d */ /* 0x000fec0000010000 */
[----:B------:R-:W0:Y:S02]  /*359c0*/  LDS.128 R12, [R252] ;  /* 0x00000000fc0c7984 */ /* 0x000e240000000c00 */
[----:B------:R-:W-:Y:S06]  /*359d0*/  BAR.SYNC.DEFER_BLOCKING 0x0 ;  /* 0x0000000000007b1d */ /* 0x000fec0000010000 */
[----:B0-----:R-:W-:Y:S04]  /*359e0*/  STL.64 [R1+0xc0], R12 ;  /* 0x0000c00c01007387 */ /* 0x001fe80000100a00 */
[----:B------:R-:W-:Y:S04]  /*359f0*/  STL.64 [R1+0xc8], R14 ;  /* 0x0000c80e01007387 */ /* 0x000fe80000100a00 */
[----:B------:R-:W2:Y:S04]  /*35a00*/  LDL.LU R140, [R1+0x630] ;  /* 0x00063000018c7983 */ /* 0x000ea80000300800 */
[----:B------:R-:W2:Y:S04]  /*35a10*/  LDL.LU R141, [R1+0x634] ;  /* 0x00063400018d7983 */ /* 0x000ea80000300800 */
[----:B------:R-:W2:Y:S04]  /*35a20*/  LDL.LU R142, [R1+0x638] ;  /* 0x00063800018e7983 */ /* 0x000ea80000300800 */
[----:B------:R-:W2:Y:S04]  /*35a30*/  LDL.LU R143, [R1+0x63c] ;  /* 0x00063c00018f7983 */ /* 0x000ea80000300800 */
[----:B------:R-:W-:Y:S01]  /*35a40*/  STSM.16.M88.4 [R2], R156 ;  /* 0x0000009c02007844 */ /* 0x000fe20000000200 */
[----:B------:R-:W-:Y:S06]  /*35a50*/  BAR.SYNC.DEFER_BLOCKING 0x0 ;  /* 0x0000000000007b1d */ /* 0x000fec0000010000 */
[----:B------:R-:W0:Y:S02]  /*35a60*/  LDS.128 R12, [R252] ;  /* 0x00000000fc0c7984 */ /* 0x000e240000000c00 */
[----:B------:R-:W-:Y:S06]  /*35a70*/  BAR.SYNC.DEFER_BLOCKING 0x0 ;  /* 0x0000000000007b1d */ /* 0x000fec0000010000 */
[----:B0-----:R-:W-:Y:S01]  /*35a80*/  STL [R1+0xb0], R12 ;  /* 0x0000b00c01007387 */ /* 0x001fe20000100800 */
[----:B------:R-:W-:-:S02]  /*35a90*/  IMAD.MOV.U32 R0, RZ, RZ, R13 ;  /* 0x000000ffff007224 */ /* 0x000fc400078e000d */
[----:B------:R-:W-:Y:S01]  /*35aa0*/  IMAD.MOV.U32 R6, RZ, RZ, R14 ;  /* 0x000000ffff067224 */ /* 0x000fe200078e000e */
[----:B------:R-:W-:Y:S04]  /*35ab0*/  STL [R1+0xbc], R15 ;  /* 0x0000bc0f01007387 */ /* 0x000fe80000100800 */
        /* <DEDUP_REMOVED lines=9> */
[----:B------:R1:W-:Y:S04]  /*35b50*/  STL [R1+0x11f8], R6 ;  /* 0x0011f80601007387 */ /* 0x0003e80000100800 */
[----:B0-----:R-:W-:Y:S01]  /*35b60*/  STL [R1+0xa4], R13 ;  /* 0x0000a40d01007387 */ /* 0x001fe20000100800 */
[----:B-1----:R-:W-:-:S03]  /*35b70*/  IMAD.MOV.U32 R6, RZ, RZ, R12 ;  /* 0x000000ffff067224 */ /* 0x002fc600078e000c */
[----:B------:R-:W-:Y:S01]  /*35b80*/  STL.64 [R1+0xa8], R14 ;  /* 0x0000a80e01007387 */ /* 0x000fe20000100a00 */
[----:B------:R-:W-:Y:S06]  /*35b90*/  BAR.SYNC.DEFER_BLOCKING 0x0 ;  /* 0x0000000000007b1d */ /* 0x000fec0000010000 */
[----:B------:R-:W0:Y:S02]  /*35ba0*/  LDS.128 R12, [R252] ;  /* 0x00000000fc0c7984 */ /* 0x000e240000000c00 */
[----:B------:R-:W-:Y:S06]  /*35bb0*/  BAR.SYNC.DEFER_BLOCKING 0x0 ;  /* 0x0000000000007b1d */ /* 0x000fec0000010000 */
[----:B------:R1:W-:Y:S04]  /*35bc0*/  STSM.16.M88.4 [R2], R148 ;  /* 0x0000009402007844 */ /* 0x0003e80000000200 */
[----:B0-----:R-:W-:Y:S04]  /*35bd0*/  STL.64 [R1+0x90], R12 ;  /* 0x0000900c01007387 */ /* 0x001fe80000100a00 */
[----:B------:R-:W-:Y:S01]  /*35be0*/  STL.64 [R1+0x98], R14 ;  /* 0x0000980e01007387 */ /* 0x000fe20000100a00 */
[----:B------:R-:W-:Y:S06]  /*35bf0*/  BAR.SYNC.DEFER_BLOCKING 0x0 ;  /* 0x0000000000007b1d */ /* 0x000fec0000010000 */
[----:B------:R-:W3:Y:S04]  /*35c00*/  LDL.LU R116, [R1+0x650] ;  /* 0x0006500001747983 */ /* 0x000ee80000300800 */
[----:B------:R-:W3:Y:S04]  /*35c10*/  LDL.LU R117, [R1+0x654] ;  /* 0x0006540001757983 */ /* 0x000ee80000300800 */
[----:B------:R-:W3:Y:S04]  /*35c20*/  LDL.LU R118, [R1+0x658] ;  /* 0x0006580001767983 */ /* 0x000ee80000300800 */
[----:B------:R-:W3:Y:S04]  /*35c30*/  LDL.LU R119, [R1+0x65c] ;  /* 0x00065c0001777983 */ /* 0x000ee80000300800 */
[----:B------:R-:W0:Y:S01]  /*35c40*/  LDS.128 R12, [R252] ;  /* 0x00000000fc0c7984 */ /* 0x000e220000000c00 */
[----:B------:R-:W-:Y:S06]  /*35c50*/  BAR.SYNC.DEFER_BLOCKING 0x0 ;  /* 0x0000000000007b1d */ /* 0x000fec0000010000 */
[----:B-1----:R-:W4:Y:S04]  /*35c60*/  LDL.LU R148, [R1+0x660] ;  /* 0x0006600001947983 */ /* 0x002f280000300800 */
[----:B--2---:R-:W-:Y:S04]  /*35c70*/  STSM.16.M88.4 [R2], R140 ;  /* 0x0000008c02007844 */ /* 0x004fe80000000200 */
[----:B0-----:R-:W-:Y:S04]  /*35c80*/  STL.64 [R1+0x80], R12 ;  /* 0x0000800c01007387 */ /* 0x001fe80000100a00 */
[----:B------:R-:W-:Y:S01]  /*35c90*/  STL.64 [R1+0x88], R14 ;  /* 0x0000880e01007387 */ /* 0x000fe20000100a00 */
[----:B------:R-:W-:Y:S06]  /*35ca0*/  BAR.SYNC.DEFER_BLOCKING 0x0 ;  /* 0x0000000000007b1d */ /* 0x000fec0000010000 */
[----:B------:R-:W4:Y:S04]  /*35cb0*/  LDL.LU R149, [R1+0x664] ;  /* 0x0006640001957983 */ /* 0x000f280000300800 */
[----:B------:R-:W4:Y:S04]  /*35cc0*/  LDL.LU R150, [R1+0x668] ;  /* 0x0006680001967983 */ /* 0x000f280000300800 */
[----:B------:R-:W4:Y:S04]  /*35cd0*/  LDL.LU R151, [R1+0x66c] ;  /* 0x00066c0001977983 */ /* 0x000f280000300800 */
        /* <DEDUP_REMOVED lines=16> */
[----:B------:R0:W-:Y:S01]  /*35de0*/  STSM.16.M88.4 [R2], R156 ;  /* 0x0000009c02007844 */ /* 0x0001e20000000200 */
[----:B------:R-:W-:Y:S06]  /*35df0*/  BAR.SYNC.DEFER_BLOCKING 0x0 ;  /* 0x0000000000007b1d */ /* 0x000fec0000010000 */
[----:B0-----:R-:W2:Y:S04]  /*35e00*/  LDL.LU R156, [R1+0x6a0] ;  /* 0x0006a000019c7983 */ /* 0x001ea80000300800 */
[----:B------:R-:W2:Y:S04]  /*35e10*/  LDL.LU R157, [R1+0x6a4] ;  /* 0x0006a400019d7983 */ /* 0x000ea80000300800 */
[----:B------:R-:W2:Y:S04]  /*35e20*/  LDL.LU R158, [R1+0x6a8] ;  /* 0x0006a800019e7983 */ /* 0x000ea80000300800 */
[----:B------:R-:W0:Y:S01]  /*35e30*/  LDS.128 R12, [R252] ;  /* 0x00000000fc0c7984 */ /* 0x000e220000000c00 */
[----:B------:R-:W-:Y:S06]  /*35e40*/  BAR.SYNC.DEFER_BLOCKING 0x0 ;  /* 0x0000000000007b1d */ /* 0x000fec0000010000 */
[----:B------:R-:W2:Y:S04]  /*35e50*/  LDL.LU R159, [R1+0x6ac] ;  /* 0x0006ac00019f7983 */ /* 0x000ea80000300800 */
[----:B0-----:R-:W-:Y:S04]  /*35e60*/  STL.64 [R1+0x60], R12 ;  /* 0x0000600c01007387 */ /* 0x001fe80000100a00 */
[----:B------:R-:W-:Y:S04]  /*35e70*/  STL.64 [R1+0x68], R14 ;  /* 0x0000680e01007387 */ /* 0x000fe80000100a00 */
[----:B---3--:R-:W-:Y:S01]  /*35e80*/  STSM.16.M88.4 [R2], R116 ;  /* 0x0000007402007844 */ /* 0x008fe20000000200 */
[----:B------:R-:W-:Y:S06]  /*35e90*/  BAR.SYNC.DEFER_BLOCKING 0x0 ;  /* 0x0000000000007b1d */ /* 0x000fec0000010000 */
[----:B------:R-:W0:Y:S02]  /*35ea0*/  LDS.128 R12, [R252] ;  /* 0x00000000fc0c7984 */ /* 0x000e240000000c00 */
[----:B------:R-:W-:Y:S06]  /*35eb0*/  BAR.SYNC.DEFER_BLOCKING 0x0 ;  /* 0x0000000000007b1d */ /* 0x000fec0000010000 */
[----:B----4-:R1:W-:Y:S01]  /*35ec0*/  STSM.16.M88.4 [R2], R148 ;  /* 0x0000009402007844 */ /* 0x0103e20000000200 */
[----:B0-----:R-:W-:-:S03]  /*35ed0*/  IMAD.MOV.U32 R5, RZ, RZ, R13 ;  /* 0x000000ffff057224 */ /* 0x001fc600078e000d */
[----:B------:R-:W-:Y:S04]  /*35ee0*/  STL [R1+0x50], R12 ;  /* 0x0000500c01007387 */ /* 0x000fe80000100800 */
[----:B------:R-:W-:Y:S01]  /*35ef0*/  STL.64 [R1+0x58], R14 ;  /* 0x0000580e01007387 */ /* 0x000fe20000100a00 */
[----:B------:R-:W-:Y:S06]  /*35f00*/  BAR.SYNC.DEFER_BLOCKING 0x0 ;  /* 0x0000000000007b1d */ /* 0x000fec0000010000 */
[----:B-1----:R-:W3:Y:S04]  /*35f10*/  LDL.LU R148, [R1+0x6b0] ;  /* 0x0006b00001947983 */ /* 0x002ee80000300800 */
[----:B------:R-:W3:Y:S04]  /*35f20*/  LDL.LU R149, [R1+0x6b4] ;  /* 0x0006b40001957983 */ /* 0x000ee80000300800 */
[----:B------:R-:W3:Y:S04]  /*35f30*/  LDL.LU R150, [R1+0x6b8] ;  /* 0x0006b80001967983 */ /* 0x000ee80000300800 */
[----:B------:R-:W3:Y:S04]  /*35f40*/  LDL.LU R151, [R1+0x6bc] ;  /* 0x0006bc0001977983 */ /* 0x000ee80000300800 */
[----:B------:R-:W0:Y:S01]  /*35f50*/  LDS.128 R12, [R252] ;  /* 0x00000000fc0c7984 */ /* 0x000e220000000c00 */
[----:B------:R-:W-:Y:S06]  /*35f60*/  BAR.SYNC.DEFER_BLOCKING 0x0 ;  /* 0x0000000000007b1d */ /* 0x000fec0000010000 */
[----:B--2---:R-:W-:Y:S04]  /*35f70*/  STSM.16.M88.4 [R2], R124 ;  /* 0x0000007c02007844 */ /* 0x004fe80000000200 */
[----:B0-----:R-:W-:Y:S04]  /*35f80*/  STL.64 [R1+0x40], R12 ;  /* 0x0000400c01007387 */ /* 0x001fe80000100a00 */
[----:B------:R-:W-:Y:S01]  /*35f90*/  STL.64 [R1+0x48], R14 ;  /* 0x0000480e01007387 */ /* 0x000fe20000100a00 */
[----:B------:R-:W-:Y:S06]  /*35fa0*/  BAR.SYNC.DEFER_BLOCKING 0x0 ;  /* 0x0000000000007b1d */ /* 0x000fec0000010000 */
[----:B------:R-:W0:Y:S02]  /*35fb0*/  LDS.128 R12, [R252] ;  /* 0x00000000fc0c7984 */ /* 0x000e240000000c00 */
[----:B------:R-:W-:Y:S06]  /*35fc0*/  BAR.SYNC.DEFER_BLOCKING 0x0 ;  /* 0x0000000000007b1d */ /* 0x000fec0000010000 */
[----:B------:R-:W-:Y:S04]  /*35fd0*/  STSM.16.M88.4 [R2], R132 ;  /* 0x0000008402007844 */ /* 0x000fe80000000200 */
[----:B0-----:R-:W-:Y:S01]  /*35fe0*/  STL.64 [R1+0x30], R12 ;  /* 0x0000300c01007387 */ /* 0x001fe20000100a00 */
[----:B------:R-:W-:-:S03]  /*35ff0*/  IMAD.MOV.U32 R3, RZ, RZ, R14 ;  /* 0x000000ffff037224 */ /* 0x000fc600078e000e */
[----:B------:R-:W-:Y:S01]  /*36000*/  STL [R1+0x3c], R15 ;  /* 0x00003c0f01007387 */ /* 0x000fe20000100800 */
[----:B------:R-:W-:Y:S06]  /*36010*/  BAR.SYNC.DEFER_BLOCKING 0x0 ;  /* 0x0000000000007b1d */ /* 0x000fec0000010000 */
[----:B------:R-:W0:Y:S02]  /*36020*/  LDS.128 R12, [R252] ;  /* 0x00000000fc0c7984 */ /* 0x000e240000000c00 */
[----:B------:R-:W-:Y:S06]  /*36030*/  BAR.SYNC.DEFER_BLOCKING 0x0 ;  /* 0x0000000000007b1d */ /* 0x000fec0000010000 */
[----:B------:R-:W-:Y:S04]  /*36040*/  STSM.16.M88.4 [R2], R140 ;  /* 0x0000008c02007844 */ /* 0x000fe80000000200 */
[----:B------:R1:W-:Y:S04]  /*36050*/  STL [R1+0x11e8], R3 ;  /* 0x0011e80301007387 */ /* 0x0003e80000100800 */
[----:B0-----:R-:W-:Y:S01]  /*36060*/  STL [R1+0x24], R13 ;  /* 0x0000240d01007387 */ /* 0x001fe20000100800 */
[----:B-1----:R-:W-:-:S03]  /*36070*/  IMAD.MOV.U32 R3, RZ, RZ, R12 ;  /* 0x000000ffff037224 */ /* 0x002fc600078e000c */
        /* <DEDUP_REMOVED lines=10> */
[----:B------:R0:W-:Y:S01]  /*36120*/  STSM.16.M88.4 [R2], R156 ;  /* 0x0000009c02007844 */ /* 0x0001e20000000200 */
[----:B------:R-:W-:Y:S06]  /*36130*/  BAR.SYNC.DEFER_BLOCKING 0x0 ;  /* 0x0000000000007b1d */ /* 0x000fec0000010000 */
[----:B0-----:R-:W4:Y:S04]  /*36140*/  LDL.LU R156, [R1+0x6d0] ;  /* 0x0006d000019c7983 */ /* 0x001f280000300800 */
[----:B------:R-:W4:Y:S04]  /*36150*/  LDL.LU R157, [R1+0x6d4] ;  /* 0x0006d400019d7983 */ /* 0x000f280000300800 */
[----:B------:R-:W4:Y:S04]  /*36160*/  LDL.LU R158, [R1+0x6d8] ;  /* 0x0006d800019e7983 */ /* 0x000f280000300800 */
[----:B------:R-:W4:Y:S04]  /*36170*/  LDL.LU R159, [R1+0x6dc] ;  /* 0x0006dc00019f7983 */ /* 0x000f280000300800 */
[----:B------:R-:W0:Y:S01]  /*36180*/  LDS.128 R12, [R252] ;  /* 0x00000000fc0c7984 */ /* 0x000e220000000c00 */
[----:B------:R-:W-:Y:S06]  /*36190*/  BAR.SYNC.DEFER_BLOCKING 0x0 ;  /* 0x0000000000007b1d */ /* 0x000fec0000010000 */
[----:B0-----:R-:W-:Y:S04]  /*361a0*/  STL.64 [R1], R12 ;  /* 0x0000000c01007387 */ /* 0x001fe80000100a00 */
[----:B------:R-:W-:Y:S04]  /*361b0*/  STL.64 [R1+0x8], R14 ;  /* 0x0000080e01007387 */ /* 0x000fe80000100a00 */
        /* <DEDUP_REMOVED lines=15> */
[----:B---3--:R0:W-:Y:S04]  /*362b0*/  STSM.16.M88.4 [R2], R148 ;  /* 0x0000009402007844 */ /* 0x0081e80000000200 */
[----:B------:R-:W3:Y:S01]  /*362c0*/  LDL.LU R143, [R1+0x71c] ;  /* 0x00071c00018f7983 */ /* 0x000ee20000300800 */
[----:B------:R-:W-:Y:S06]  /*362d0*/  BAR.SYNC.DEFER_BLOCKING 0x0 ;  /* 0x0000000000007b1d */ /* 0x000fec0000010000 */
[----:B0-----:R-:W3:Y:S04]  /*362e0*/  LDL.LU R148, [R1+0x720] ;  /* 0x0007200001947983 */ /* 0x001ee80000300800 */
[----:B------:R-:W3:Y:S04]  /*362f0*/  LDL.LU R149, [R1+0x724] ;  /* 0x0007240001957983 */ /* 0x000ee80000300800 */
[----:B------:R-:W3:Y:S04]  /*36300*/  LDL.LU R150, [R1+0x728] ;  /* 0x0007280001967983 */ /* 0x000ee80000300800 */
[----:B------:R-:W3:Y:S04]  /*36310*/  LDL.LU R151, [R1+0x72c] ;  /* 0x00072c0001977983 */ /* 0x000ee80000300800 */
[----:B------:R-:W0:Y:S01]  /*36320*/  LDS.128 R248, [R252] ;  /* 0x00000000fcf87984 */ /* 0x000e220000000c00 */
[----:B------:R-:W-:Y:S06]  /*36330*/  BAR.SYNC.DEFER_BLOCKING 0x0 ;  /* 0x0000000000007b1d */ /* 0x000fec0000010000 */
[----:B--2---:R-:W-:Y:S02]  /*36340*/  STSM.16.M88.4 [R2], R108 ;  /* 0x0000006c02007844 */ /* 0x004fe40000000200 */
[----:B------:R-:W-:Y:S06]  /*36350*/  BAR.SYNC.DEFER_BLOCKING 0x0 ;  /* 0x0000000000007b1d */ /* 0x000fec0000010000 */
[----:B------:R-:W1:Y:S02]  /*36360*/  LDS.128 R244, [R252] ;  /* 0x00000000fcf47984 */ /* 0x000e640000000c00 */
[----:B------:R-:W-:Y:S06]  /*36370*/  BAR.SYNC.DEFER_BLOCKING 0x0 ;  /* 0x0000000000007b1d */ /* 0x000fec0000010000 */
[----:B----4-:R2:W-:Y:S02]  /*36380*/  STSM.16.M88.4 [R2], R156 ;  /* 0x0000009c02007844 */ /* 0x0105e40000000200 */
[----:B------:R-:W-:Y:S06]  /*36390*/  BAR.SYNC.DEFER_BLOCKING 0x0 ;  /* 0x0000000000007b1d */ /* 0x000fec0000010000 */
[----:B--2---:R-:W2:Y:S04]  /*363a0*/  LDL.LU R156, [R1+0x730] ;  /* 0x00073000019c7983 */ /* 0x004ea80000300800 */
[----:B------:R-:W2:Y:S04]  /*363b0*/  LDL.LU R157, [R1+0x734] ;  /* 0x00073400019d7983 */ /* 0x000ea80000300800 */
[----:B------:R-:W2:Y:S04]  /*363c0*/  LDL.LU R158, [R1+0x738] ;  /* 0x00073800019e7983 */ /* 0x000ea80000300800 */
[----:B------:R-:W4:Y:S01]  /*363d0*/  LDS.128 R240, [R252] ;  /* 0x00000000fcf07984 */ /* 0x000f220000000c00 */
[----:B------:R-:W-:Y:S06]  /*363e0*/  BAR.SYNC.DEFER_BLOCKING 0x0 ;  /* 0x0000000000007b1d */ /* 0x000fec0000010000 */
[----:B------:R-:W2:Y:S04]  /*363f0*/  LDL.LU R159, [R1+0x73c] ;  /* 0x00073c00019f7983 */ /* 0x000ea80000300800 */
[----:B------:R-:W4:Y:S04]  /*36400*/  LDL.LU R108, [R1+0x740] ;  /* 0x00074000016c7983 */ /* 0x000f280000300800 */
[----:B------:R-:W4:Y:S04]  /*36410*/  LDL.LU R109, [R1+0x744] ;  /* 0x00074400016d7983 */ /* 0x000f280000300800 */
[----:B------:R-:W4:Y:S04]  /*36420*/  LDL.LU R110, [R1+0x748] ;  /* 0x00074800016e7983 */ /* 0x000f280000300800 */
[----:B------:R-:W-:Y:S01]  /*36430*/  STSM.16.M88.4 [R2], R116 ;  /* 0x0000007402007844 */ /* 0x000fe20000000200 */
[----:B------:R-:W-:Y:S06]  /*36440*/  BAR.SYNC.DEFER_BLOCKING 0x0 ;  /* 0x0000000000007b1d */ /* 0x000fec0000010000 */
[----:B------:R-:W4:Y:S04]  /*36450*/  LDL.LU R111, [R1+0x74c] ;  /* 0x00074c00016f7983 */ /* 0x000f280000300800 */
[----:B------:R-:W1:Y:S01]  /*36460*/  LDS.128 R236, [R252] ;  /* 0x00000000fcec7984 */ /* 0x000e620000000c00 */
[----:B------:R-:W-:Y:S06]  /*36470*/  BAR.SYNC.DEFER_BLOCKING 0x0 ;  /* 0x0000000000007b1d */ /* 0x000fec0000010000 */
[----:B------:R-:W-:Y:S02]  /*36480*/  STSM.16.M88.4 [R2], R124 ;  /* 0x0000007c02007844 */ /* 0x000fe40000000200 */
[----:B------:R-:W-:Y:S06]  /*36490*/  BAR.SYNC.DEFER_BLOCKING 0x0 ;  /* 0x0000000000007b1d */ /* 0x000fec0000010000 */
[----:B------:R-:W1:Y:S02]  /*364a0*/  LDS.128 R232, [R252] ;  /* 0x00000000fce87984 */ /* 0x000e640000000c00 */
[----:B------:R-:W-:Y:S06]  /*364b0*/  BAR.SYNC.DEFER_BLOCKING 0x0 ;  /* 0x0000000000007b1d */ /* 0x000fec0000010000 */
[----:B------:R-:W-:Y:S02]  /*364c0*/  STSM.16.M88.4 [R2], R132 ;  /* 0x0000008402007844 */ /* 0x000fe40000000200 */
[----:B------:R-:W-:Y:S06]  /*364d0*/  BAR.SYNC.DEFER_BLOCKING 0x0 ;  /* 0x0000000000007b1d */ /* 0x000fec0000010000 */
[----:B------:R-:W1:Y:S02]  /*364e0*/  LDS.128 R228, [R252] ;  /* 0x00000000fce47984 */ /* 0x000e640000000c00 */
[----:B------:R-:W-:Y:S06]  /*364f0*/  BAR.SYNC.DEFER_BLOCKING 0x0 ;  /* 0x0000000000007b1d */ /* 0x000fec0000010000 */
[----:B---3--:R-:W-:Y:S02]  /*36500*/  STSM.16.M88.4 [R2], R140 ;  /* 0x0000008c02007844 */ /* 0x008fe40000000200 */
[----:B------:R-:W-:Y:S06]  /*36510*/  BAR.SYNC.DEFER_BLOCKING 0x0 ;  /* 0x0000000000007b1d */ /* 0x000fec0000010000 */
[----:B------:R-:W3:Y:S02]  /*36520*/  LDS.128 R224, [R252] ;  /* 0x00000000fce07984 */ /* 0x000ee40000000c00 */
[----:B------:R-:W-:Y:S06]  /*36530*/  BAR.SYNC.DEFER_BLOCKING 0x0 ;  /* 0x0000000000007b1d */ /* 0x000fec0000010000 */
[----:B------:R0:W-:Y:S02]  /*36540*/  STSM.16.M88.4 [R2], R148 ;  /* 0x0000009402007844 */ /* 0x0001e40000000200 */
[----:B------:R-:W-:Y:S06]  /*36550*/  BAR.SYNC.DEFER_BLOCKING 0x0 ;  /* 0x0000000000007b1d */ /* 0x000fec0000010000 */
        /* <DEDUP_REMOVED lines=16> */
[----:B------:R-:W0:Y:S01]  /*36660*/  LDS.128 R220, [R252] ;  /* 0x00000000fcdc7984 */ /* 0x000e220000000c00 */
[----:B------:R-:W-:Y:S06]  /*36670*/  BAR.SYNC.DEFER_BLOCKING 0x0 ;  /* 0x0000000000007b1d */ /* 0x000fec0000010000 */
[----:B------:R-:W3:Y:S04]  /*36680*/  LDL.LU R140, [R1+0x790] ;  /* 0x00079000018c7983 */ /* 0x000ee80000300800 */
[----:B------:R-:W3:Y:S04]  /*36690*/  LDL.LU R141, [R1+0x794] ;  /* 0x00079400018d7983 */ /* 0x000ee80000300800 */
[----:B------:R-:W3:Y:S04]  /*366a0*/  LDL.LU R142, [R1+0x798] ;  /* 0x00079800018e7983 */ /* 0x000ee80000300800 */
[----:B------:R-:W3:Y:S04]  /*366b0*/  LDL.LU R143, [R1+0x79c] ;  /* 0x00079c00018f7983 */ /* 0x000ee80000300800 */
[----:B--2---:R2:W-:Y:S01]  /*366c0*/  STSM.16.M88.4 [R2], R156 ;  /* 0x0000009c02007844 */ /* 0x0045e20000000200 */
[----:B------:R-:W-:Y:S06]  /*366d0*/  BAR.SYNC.DEFER_BLOCKING 0x0 ;  /* 0x0000000000007b1d */ /* 0x000fec0000010000 */
[----:B--2---:R-:W2:Y:S04]  /*366e0*/  LDL.LU R156, [R1+0x7a0] ;  /* 0x0007a000019c7983 */ /* 0x004ea80000300800 */
[----:B------:R-:W2:Y:S04]  /*366f0*/  LDL.LU R157, [R1+0x7a4] ;  /* 0x0007a400019d7983 */ /* 0x000ea80000300800 */
[----:B------:R-:W2:Y:S04]  /*36700*/  LDL.LU R158, [R1+0x7a8] ;  /* 0x0007a800019e7983 */ /* 0x000ea80000300800 */
[----:B------:R-:W0:Y:S01]  /*36710*/  LDS.128 R216, [R252] ;  /* 0x00000000fcd87984 */ /* 0x000e220000000c00 */
[----:B------:R-:W-:Y:S06]  /*36720*/  BAR.SYNC.DEFER_BLOCKING 0x0 ;  /* 0x0000000000007b1d */ /* 0x000fec0000010000 */
[----:B------:R-:W2:Y:S04]  /*36730*/  LDL.LU R159, [R1+0x7ac] ;  /* 0x0007ac00019f7983 */ /* 0x000ea80000300800 */
[----:B----4-:R-:W-:Y:S01]  /*36740*/  STSM.16.M88.4 [R2], R108 ;  /* 0x0000006c02007844 */ /* 0x010fe20000000200 */
[----:B------:R-:W-:Y:S06]  /*36750*/  BAR.SYNC.DEFER_BLOCKING 0x0 ;  /* 0x0000000000007b1d */ /* 0x000fec0000010000 */
[----:B------:R-:W4:Y:S02]  /*36760*/  LDS.128 R212, [R252] ;  /* 0x00000000fcd47984 */ /* 0x000f240000000c00 */
[----:B------:R-:W-:Y:S06]  /*36770*/  BAR.SYNC.DEFER_BLOCKING 0x0 ;  /* 0x0000000000007b1d */ /* 0x000fec0000010000 */
[----:B---3--:R3:W-:Y:S02]  /*36780*/  STSM.16.M88.4 [R2], R148 ;  /* 0x0000009402007844 */ /* 0x0087e40000000200 */
[----:B------:R-:W-:Y:S06]  /*36790*/  BAR.SYNC.DEFER_BLOCKING 0x0 ;  /* 0x0000000000007b1d */ /* 0x000fec0000010000 */
[----:B---3--:R-:W3:Y:S04]  /*367a0*/  LDL.LU R148, [R1+0x7b0] ;  /* 0x0007b00001947983 */ /* 0x008ee80000300800 */
[----:B------:R-:W3:Y:S04]  /*367b0*/  LDL.LU R149, [R1+0x7b4] ;  /* 0x0007b40001957983 */ /* 0x000ee80000300800 */
[----:B------:R-:W3:Y:S04]  /*367c0*/  LDL.LU R150, [R1+0x7b8] ;  /* 0x0007b80001967983 */ /* 0x000ee80000300800 */
[----:B------:R-:W4:Y:S01]  /*367d0*/  LDS.128 R208, [R252] ;  /* 0x00000000fcd07984 */ /* 0x000f220000000c00 */
[----:B------:R-:W-:Y:S06]  /*367e0*/  BAR.SYNC.DEFER_BLOCKING 0x0 ;  /* 0x0000000000007b1d */ /* 0x000fec0000010000 */
[----:B------:R-:W3:Y:S04]  /*367f0*/  LDL.LU R151, [R1+0x7bc] ;  /* 0x0007bc0001977983 */ /* 0x000ee80000300800 */
[----:B------:R-:W4:Y:S04]  /*36800*/  LDL.LU R108, [R1+0x7c0] ;  /* 0x0007c000016c7983 */ /* 0x000f280000300800 */
[----:B------:R-:W4:Y:S04]  /*36810*/  LDL.LU R109, [R1+0x7c4] ;  /* 0x0007c400016d7983 */ /* 0x000f280000300800 */
[----:B------:R-:W4:Y:S04]  /*36820*/  LDL.LU R110, [R1+0x7c8] ;  /* 0x0007c800016e7983 */ /* 0x000f280000300800 */
[----:B------:R-:W-:Y:S01]  /*36830*/  STSM.16.M88.4 [R2], R116 ;  /* 0x0000007402007844 */ /* 0x000fe20000000200 */
[----:B------:R-:W-:Y:S06]  /*36840*/  BAR.SYNC.DEFER_BLOCKING 0x0 ;  /* 0x0000000000007b1d */ /* 0x000fec0000010000 */
[----:B------:R-:W4:Y:S04]  /*36850*/  LDL.LU R111, [R1+0x7cc] ;  /* 0x0007cc00016f7983 */ /* 0x000f280000300800 */
[----:B------:R-:W0:Y:S01]  /*36860*/  LDS.128 R204, [R252] ;  /* 0x00000000fccc7984 */ /* 0x000e220000000c00 */
[----:B------:R-:W-:Y:S06]  /*36870*/  BAR.SYNC.DEFER_BLOCKING 0x0 ;  /* 0x0000000000007b1d */ /* 0x000fec0000010000 */
[----:B------:R-:W-:Y:S02]  /*36880*/  STSM.16.M88.4 [R2], R124 ;  /* 0x0000007c02007844 */ /* 0x000fe40000000200 */
[----:B------:R-:W-:Y:S06]  /*36890*/  BAR.SYNC.DEFER_BLOCKING 0x0 ;  /* 0x0000000000007b1d */ /* 0x000fec0000010000 */
[----:B------:R-:W0:Y:S02]  /*368a0*/  LDS.128 R200, [R252] ;  /* 0x00000000fcc87984 */ /* 0x000e240000000c00 */
        /* <DEDUP_REMOVED lines=9> */
[----:B--2---:R2:W-:Y:S02]  /*36940*/  STSM.16.M88.4 [R2], R156 ;  /* 0x0000009c02007844 */ /* 0x0045e40000000200 */
[----:B------:R-:W-:Y:S06]  /*36950*/  BAR.SYNC.DEFER_BLOCKING 0x0 ;  /* 0x0000000000007b1d */ /* 0x000fec0000010000 */
[----:B--2---:R-:W2:Y:S04]  /*36960*/  LDL.LU R156, [R1+0x7d0] ;  /* 0x0007d000019c7983 */ /* 0x004ea80000300800 */
        /* <DEDUP_REMOVED lines=15> */
[----:B------:R-:W0:Y:S01]  /*36a60*/  LDS.128 R16, [R252] ;  /* 0x00000000fc107984 */ /* 0x000e220000000c00 */
[----:B------:R-:W-:Y:S06]  /*36a70*/  BAR.SYNC.DEFER_BLOCKING 0x0 ;  /* 0x0000000000007b1d */ /* 0x000fec0000010000 */
[----:B------:R-:W2:Y:S04]  /*36a80*/  LDL.LU R140, [R1+0xb00] ;  /* 0x000b0000018c7983 */ /* 0x000ea80000300800 */
[----:B------:R-:W2:Y:S04]  /*36a90*/  LDL.LU R141, [R1+0xb04] ;  /* 0x000b0400018d7983 */ /* 0x000ea80000300800 */
[----:B------:R-:W2:Y:S04]  /*36aa0*/  LDL.LU R142, [R1+0xb08] ;  /* 0x000b0800018e7983 */ /* 0x000ea80000300800 */
[----:B------:R-:W2:Y:S04]  /*36ab0*/  LDL.LU R143, [R1+0xb0c] ;  /* 0x000b0c00018f7983 */ /* 0x000ea80000300800 */
[----:B---3--:R3:W-:Y:S01]  /*36ac0*/  STSM.16.M88.4 [R2], R148 ;  /* 0x0000009402007844 */ /* 0x0087e20000000200 */
[----:B------:R-:W-:Y:S06]  /*36ad0*/  BAR.SYNC.DEFER_BLOCKING 0x0 ;  /* 0x0000000000007b1d */ /* 0x000fec0000010000 */
[----:B---3--:R-:W3:Y:S04]  /*36ae0*/  LDL.LU R148, [R1+0xb10] ;  /* 0x000b100001947983 */ /* 0x008ee80000300800 */
[----:B------:R-:W3:Y:S04]  /*36af0*/  LDL.LU R149, [R1+0xb14] ;  /* 0x000b140001957983 */ /* 0x000ee80000300800 */
[----:B------:R-:W3:Y:S04]  /*36b00*/  LDL.LU R150, [R1+0xb18] ;  /* 0x000b180001967983 */ /* 0x000ee80000300800 */
[----:B------:R-:W-:Y:S01]  /*36b10*/  LDS.128 R20, [R252] ;  /* 0x00000000fc147984 */ /* 0x000fe20000000c00 */
[----:B------:R-:W-:Y:S06]  /*36b20*/  BAR.SYNC.DEFER_BLOCKING 0x0 ;  /* 0x0000000000007b1d */ /* 0x000fec0000010000 */
[----:B------:R-:W3:Y:S04]  /*36b30*/  LDL.LU R151, [R1+0xb1c] ;  /* 0x000b1c0001977983 */ /* 0x000ee80000300800 */
[----:B----4-:R-:W-:Y:S01]  /*36b40*/  STSM.16.M88.4 [R2], R108 ;  /* 0x0000006c02007844 */ /* 0x010fe20000000200 */
[----:B------:R-:W-:Y:S06]  /*36b50*/  BAR.SYNC.DEFER_BLOCKING 0x0 ;  /* 0x0000000000007b1d */ /* 0x000fec0000010000 */
[----:B------:R-:W-:Y:S02]  /*36b60*/  LDS.128 R24, [R252] ;  /* 0x00000000fc187984 */ /* 0x000fe40000000c00 */
[----:B------:R-:W-:Y:S06]  /*36b70*/  BAR.SYNC.DEFER_BLOCKING 0x0 ;  /* 0x0000000000007b1d */ /* 0x000fec0000010000 */
[----:B--2---:R2:W-:Y:S02]  /*36b80*/  STSM.16.M88.4 [R2], R156 ;  /* 0x0000009c02007844 */ /* 0x0045e40000000200 */
[----:B------:R-:W-:Y:S06]  /*36b90*/  BAR.SYNC.DEFER_BLOCKING 0x0 ;  /* 0x0000000000007b1d */ /* 0x000fec0000010000 */
[----:B--2---:R-:W2:Y:S04]  /*36ba0*/  LDL.LU R156, [R1+0xb20] ;  /* 0x000b2000019c7983 */ /* 0x004ea80000300800 */
[----:B------:R-:W2:Y:S04]  /*36bb0*/  LDL.LU R157, [R1+0xb24] ;  /* 0x000b2400019d7983 */ /* 0x000ea80000300800 */
[----:B------:R-:W2:Y:S04]  /*36bc0*/  LDL.LU R158, [R1+0xb28] ;  /* 0x000b2800019e7983 */ /* 0x000ea80000300800 */
[----:B------:R-:W-:Y:S01]  /*36bd0*/  LDS.128 R28, [R252] ;  /* 0x00000000fc1c7984 */ /* 0x000fe20000000c00 */
        /* <DEDUP_REMOVED lines=8> */
[----:B------:R-:W-:Y:S01]  /*36c60*/  LDS.128 R32, [R252] ;  /* 0x00000000fc207984 */ /* 0x000fe20000000c00 */
[----:B------:R-:W-:Y:S06]  /*36c70*/  BAR.SYNC.DEFER_BLOCKING 0x0 ;  /* 0x0000000000007b1d */ /* 0x000fec0000010000 */
[----:B------:R-:W-:Y:S02]  /*36c80*/  STSM.16.M88.4 [R2], R124 ;  /* 0x0000007c02007844 */ /* 0x000fe40000000200 */
[----:B------:R-:W-:Y:S06]  /*36c90*/  BAR.SYNC.DEFER_BLOCKING 0x0 ;  /* 0x0000000000007b1d */ /* 0x000fec0000010000 */
[----:B------:R-:W-:Y:S02]  /*36ca0*/  LDS.128 R36, [R252] ;  /* 0x00000000fc247984 */ /* 0x000fe40000000c00 */
        /* <DEDUP_REMOVED lines=9> */
[----:B---3--:R3:W-:Y:S02]  /*36d40*/  STSM.16.M88.4 [R2], R148 ;  /* 0x0000009402007844 */ /* 0x0087e40000000200 */
[----:B------:R-:W-:Y:S06]  /*36d50*/  BAR.SYNC.DEFER_BLOCKING 0x0 ;  /* 0x0000000000007b1d */ /* 0x000fec0000010000 */
[----:B---3--:R-:W3:Y:S04]  /*36d60*/  LDL.LU R148, [R1+0xb40] ;  /* 0x000b400001947983 */ /* 0x008ee80000300800 */
        /* <DEDUP_REMOVED lines=15> */
[----:B------:R-:W-:Y:S01]  /*36e60*/  LDS.128 R48, [R252] ;  /* 0x00000000fc307984 */ /* 0x000fe20000000c00 */
        /* <DEDUP_REMOVED lines=10> */
[----:B------:R-:W-:Y:S01]  /*36f10*/  LDS.128 R60, [R252] ;  /* 0x00000000fc3c7984 */ /* 0x000fe20000000c00 */
        /* <DEDUP_REMOVED lines=63> */
[----:B------:R-:W0:Y:S01]  /*37310*/  LDS.128 R96, [R252] ;  /* 0x00000000fc607984 */ /* 0x000e220000000c00 */
[----:B------:R-:W-:Y:S06]  /*37320*/  BAR.SYNC.DEFER_BLOCKING 0x0 ;  /* 0x0000000000007b1d */ /* 0x000fec0000010000 */
[----:B------:R-:W3:Y:S04]  /*37330*/  LDL.LU R151, [R1+0xe1c] ;  /* 0x000e1c0001977983 */ /* 0x000ee80000300800 */
[----:B----4-:R-:W-:Y:S01]  /*37340*/  STSM.16.M88.4 [R2], R108 ;  /* 0x0000006c02007844 */ /* 0x010fe20000000200 */
[----:B------:R-:W-:Y:S06]  /*37350*/  BAR.SYNC.DEFER_BLOCKING 0x0 ;  /* 0x0000000000007b1d */ /* 0x000fec0000010000 */
[----:B------:R-:W4:Y:S02]  /*37360*/  LDS.128 R100, [R252] ;  /* 0x00000000fc647984 */ /* 0x000f240000000c00 */
[----:B------:R-:W-:Y:S06]  /*37370*/  BAR.SYNC.DEFER_BLOCKING 0x0 ;  /* 0x0000000000007b1d */ /* 0x000fec0000010000 */
[----:B--2---:R2:W-:Y:S02]  /*37380*/  STSM.16.M88.4 [R2], R156 ;  /* 0x0000009c02007844 */ /* 0x0045e40000000200 */
[----:B------:R-:W-:Y:S06]  /*37390*/  BAR.SYNC.DEFER_BLOCKING 0x0 ;  /* 0x0000000000007b1d */ /* 0x000fec0000010000 */
[----:B--2---:R-:W2:Y:S04]  /*373a0*/  LDL.LU R156, [R1+0xe20] ;  /* 0x000e2000019c7983 */ /* 0x004ea80000300800 */
[----:B------:R-:W2:Y:S04]  /*373b0*/  LDL.LU R157, [R1+0xe24] ;  /* 0x000e2400019d7983 */ /* 0x000ea80000300800 */
[----:B------:R-:W2:Y:S04]  /*373c0*/  LDL.LU R158, [R1+0xe28] ;  /* 0x000e2800019e7983 */ /* 0x000ea80000300800 */
[----:B------:R-:W4:Y:S01]  /*373d0*/  LDS.128 R104, [R252] ;  /* 0x00000000fc687984 */ /* 0x000f220000000c00 */
[----:B------:R-:W-:Y:S06]  /*373e0*/  BAR.SYNC.DEFER_BLOCKING 0x0 ;  /* 0x0000000000007b1d */ /* 0x000fec0000010000 */
[----:B------:R-:W2:Y:S04]  /*373f0*/  LDL.LU R159, [R1+0xe2c] ;  /* 0x000e2c00019f7983 */ /* 0x000ea80000300800 */
[----:B------:R-:W-:Y:S01]  /*37400*/  STSM.16.M88.4 [R2], R116 ;  /* 0x0000007402007844 */ /* 0x000fe20000000200 */
[----:B------:R-:W-:Y:S06]  /*37410*/  BAR.SYNC.DEFER_BLOCKING 0x0 ;  /* 0x0000000000007b1d */ /* 0x000fec0000010000 */
[----:B------:R-:W4:Y:S02]  /*37420*/  LDS.128 R108, [R252] ;  /* 0x00000000fc6c7984 */ /* 0x000f240000000c00 */
[----:B------:R-:W-:Y:S06]  /*37430*/  BAR.SYNC.DEFER_BLOCKING 0x0 ;  /* 0x0000000000007b1d */ /* 0x000fec0000010000 */
[----:B------:R-:W-:Y:S02]  /*37440*/  STSM.16.M88.4 [R2], R124 ;  /* 0x0000007c02007844 */ /* 0x000fe40000000200 */
[----:B------:R-:W-:Y:S06]  /*37450*/  BAR.SYNC.DEFER_BLOCKING 0x0 ;  /* 0x0000000000007b1d */ /* 0x000fec0000010000 */
[----:B------:R-:W4:Y:S02]  /*37460*/  LDS.128 R112, [R252] ;  /* 0x00000000fc707984 */ /* 0x000f240000000c00 */
[----:B------:R-:W-:Y:S06]  /*37470*/  BAR.SYNC.DEFER_BLOCKING 0x0 ;  /* 0x0000000000007b1d */ /* 0x000fec0000010000 */
[----:B------:R1:W-:Y:S02]  /*37480*/  STSM.16.M88.4 [R2], R132 ;  /* 0x0000008402007844 */ /* 0x0003e40000000200 */
[----:B------:R-:W-:Y:S06]  /*37490*/  BAR.SYNC.DEFER_BLOCKING 0x0 ;  /* 0x0000000000007b1d */ /* 0x000fec0000010000 */
[----:B-1----:R-:W4:Y:S04]  /*374a0*/  LDL.LU R132, [R1+0xe30] ;  /* 0x000e300001847983 */ /* 0x002f280000300800 */
[----:B------:R-:W4:Y:S04]  /*374b0*/  LDL.LU R133, [R1+0xe34] ;  /* 0x000e340001857983 */ /* 0x000f280000300800 */
[----:B------:R-:W4:Y:S04]  /*374c0*/  LDL.LU R134, [R1+0xe38] ;  /* 0x000e380001867983 */ /* 0x000f280000300800 */
[----:B------:R-:W4:Y:S04]  /*374d0*/  LDL.LU R135, [R1+0xe3c] ;  /* 0x000e3c0001877983 */ /* 0x000f280000300800 */
[----:B------:R-:W4:Y:S04]  /*374e0*/  LDL.LU R136, [R1+0xe40] ;  /* 0x000e400001887983 */ /* 0x000f280000300800 */
[----:B------:R-:W4:Y:S04]  /*374f0*/  LDL.LU R137, [R1+0xe44] ;  /* 0x000e440001897983 */ /* 0x000f280000300800 */
[----:B------:R-:W4:Y:S04]  /*37500*/  LDL.LU R138, [R1+0xe48] ;  /* 0x000e4800018a7983 */ /* 0x000f280000300800 */
[----:B------:R-:W4:Y:S04]  /*37510*/  LDL.LU R139, [R1+0xe4c] ;  /* 0x000e4c00018b7983 */ /* 0x000f280000300800 */
[----:B------:R-:W1:Y:S01]  /*37520*/  LDS.128 R116, [R252] ;  /* 0x00000000fc747984 */ /* 0x000e620000000c00 */
[----:B------:R-:W-:Y:S06]  /*37530*/  BAR.SYNC.DEFER_BLOCKING 0x0 ;  /* 0x0000000000007b1d */ /* 0x000fec0000010000 */
[----:B------:R0:W-:Y:S02]  /*37540*/  STSM.16.M88.4 [R2], R140 ;  /* 0x0000008c02007844 */ /* 0x0001e40000000200 */
[----:B------:R-:W-:Y:S06]  /*37550*/  BAR.SYNC.DEFER_BLOCKING 0x0 ;  /* 0x0000000000007b1d */ /* 0x000fec0000010000 */
[----:B0-----:R-:W4:Y:S04]  /*37560*/  LDL.LU R140, [R1+0xe50] ;  /* 0x000e5000018c7983 */ /* 0x001f280000300800 */
[----:B------:R-:W4:Y:S04]  /*37570*/  LDL.LU R141, [R1+0xe54] ;  /* 0x000e5400018d7983 */ /* 0x000f280000300800 */
[----:B------:R-:W4:Y:S04]  /*37580*/  LDL.LU R142, [R1+0xe58] ;  /* 0x000e5800018e7983 */ /* 0x000f280000300800 */
[----:B------:R-:W4:Y:S04]  /*37590*/  LDL.LU R143, [R1+0xe5c] ;  /* 0x000e5c00018f7983 */ /* 0x000f280000300800 */
[----:B------:R-:W4:Y:S04]  /*375a0*/  LDL.LU R144, [R1+0xe60] ;  /* 0x000e600001907983 */ /* 0x000f280000300800 */
[----:B------:R-:W4:Y:S04]  /*375b0*/  LDL.LU R145, [R1+0xe64] ;  /* 0x000e640001917983 */ /* 0x000f280000300800 */
[----:B------:R-:W4:Y:S04]  /*375c0*/  LDL.LU R146, [R1+0xe68] ;  /* 0x000e680001927983 */ /* 0x000f280000300800 */
[----:B------:R-:W4:Y:S04]  /*375d0*/  LDL.LU R147, [R1+0xe6c] ;  /* 0x000e6c0001937983 */ /* 0x000f280000300800 */
[----:B------:R-:W0:Y:S01]  /*375e0*/  LDS.128 R120, [R252] ;  /* 0x00000000fc787984 */ /* 0x000e220000000c00 */
[----:B------:R-:W-:Y:S06]  /*375f0*/  BAR.SYNC.DEFER_BLOCKING 0x0 ;  /* 0x0000000000007b1d */ /* 0x000fec0000010000 */
[----:B---3--:R3:W-:Y:S02]  /*37600*/  STSM.16.M88.4 [R2], R148 ;  /* 0x0000009402007844 */ /* 0x0087e40000000200 */
[----:B------:R-:W-:Y:S06]  /*37610*/  BAR.SYNC.DEFER_BLOCKING 0x0 ;  /* 0x0000000000007b1d */ /* 0x000fec0000010000 */
[----:B---3--:R-:W3:Y:S04]  /*37620*/  LDL.LU R148, [R1+0xe70] ;  /* 0x000e700001947983 */ /* 0x008ee80000300800 */
        /* <DEDUP_REMOVED lines=20> */
[----:B------:R-:W2:Y:S04]  /*37770*/  LDL.LU R163, [R1+0xeac] ;  /* 0x000eac0001a37983 */ /* 0x000ea80000300800 */
[----:B----4-:R-:W-:Y:S01]  /*37780*/  STSM.16.M88.4 [R2], R132 ;  /* 0x0000008402007844 */ /* 0x010fe20000000200 */
[----:B------:R-:W-:Y:S06]  /*37790*/  BAR.SYNC.DEFER_BLOCKING 0x0 ;  /* 0x0000000000007b1d */ /* 0x000fec0000010000 */
[----:B------:R-:W4:Y:S02]  /*377a0*/  LDS.128 R132, [R252] ;  /* 0x00000000fc847984 */ /* 0x000f240000000c00 */
[----:B------:R-:W-:Y:S06]  /*377b0*/  BAR.SYNC.DEFER_BLOCKING 0x0 ;  /* 0x0000000000007b1d */ /* 0x000fec0000010000 */
[----:B------:R-:W-:Y:S02]  /*377c0*/  STSM.16.M88.4 [R2], R136 ;  /* 0x0000008802007844 */ /* 0x000fe40000000200 */
        /* <DEDUP_REMOVED lines=11> */
[----:B---3--:R-:W-:Y:S02]  /*37880*/  STSM.16.M88.4 [R2], R148 ;  /* 0x0000009402007844 */ /* 0x008fe40000000200 */
[----:B------:R-:W-:Y:S06]  /*37890*/  BAR.SYNC.DEFER_BLOCKING 0x0 ;  /* 0x0000000000007b1d */ /* 0x000fec0000010000 */
[----:B------:R-:W3:Y:S02]  /*378a0*/  LDS.128 R148, [R252] ;  /* 0x00000000fc947984 */ /* 0x000ee40000000c00 */
[----:B------:R-:W-:Y:S06]  /*378b0*/  BAR.SYNC.DEFER_BLOCKING 0x0 ;  /* 0x0000000000007b1d */ /* 0x000fec0000010000 */
[----:B------:R1:W-:Y:S02]  /*378c0*/  STSM.16.M88.4 [R2], R56 ;  /* 0x0000003802007844 */ /* 0x0003e40000000200 */
[----:B------:R-:W-:Y:S06]  /*378d0*/  BAR.SYNC.DEFER_BLOCKING 0x0 ;  /* 0x0000000000007b1d */ /* 0x000fec0000010000 */
[----:B-1----:R-:W4:Y:S04]  /*378e0*/  LDL.LU R56, [R1+0xeb0] ;  /* 0x000eb00001387983 */ /* 0x002f280000300800 */
[----:B------:R-:W4:Y:S04]  /*378f0*/  LDL.LU R57, [R1+0xeb4] ;  /* 0x000eb40001397983 */ /* 0x000f280000300800 */
[----:B------:R-:W4:Y:S04]  /*37900*/  LDL.LU R58, [R1+0xeb8] ;  /* 0x000eb800013a7983 */ /* 0x000f280000300800 */
[----:B------:R-:W4:Y:S04]  /*37910*/  LDL.LU R59, [R1+0xebc] ;  /* 0x000ebc00013b7983 */ /* 0x000f280000300800 */
        /* <DEDUP_REMOVED lines=12> */
[----:B------:R-:W1:Y:S01]  /*379e0*/  LDS.128 R152, [R252] ;  /* 0x00000000fc987984 */ /* 0x000e620000000c00 */
[----:B------:R-:W-:Y:S06]  /*379f0*/  BAR.SYNC.DEFER_BLOCKING 0x0 ;  /* 0x0000000000007b1d */ /* 0x000fec0000010000 */
[----:B------:R-:W3:Y:S04]  /*37a00*/  LDL.LU R180, [R1+0xef0] ;  /* 0x000ef00001b47983 */ /* 0x000ee80000300800 */
[----:B------:R-:W3:Y:S04]  /*37a10*/  LDL.LU R181, [R1+0xef4] ;  /* 0x000ef40001b57983 */ /* 0x000ee80000300800 */
[----:B------:R-:W3:Y:S04]  /*37a20*/  LDL.LU R182, [R1+0xef8] ;  /* 0x000ef80001b67983 */ /* 0x000ee80000300800 */
[----:B------:R-:W3:Y:S04]  /*37a30*/  LDL.LU R183, [R1+0xefc] ;  /* 0x000efc0001b77983 */ /* 0x000ee80000300800 */
[----:B--2---:R-:W-:Y:S01]  /*37a40*/  STSM.16.M88.4 [R2], R156 ;  /* 0x0000009c02007844 */ /* 0x004fe20000000200 */
[----:B------:R-:W-:Y:S06]  /*37a50*/  BAR.SYNC.DEFER_BLOCKING 0x0 ;  /* 0x0000000000007b1d */ /* 0x000fec0000010000 */
[----:B------:R-:W2:Y:S04]  /*37a60*/  LDL.LU R184, [R1+0xf00] ;  /* 0x000f000001b87983 */ /* 0x000ea80000300800 */
[----:B------:R-:W2:Y:S04]  /*37a70*/  LDL.LU R185, [R1+0xf04] ;  /* 0x000f040001b97983 */ /* 0x000ea80000300800 */
[----:B------:R-:W2:Y:S04]  /*37a80*/  LDL.LU R186, [R1+0xf08] ;  /* 0x000f080001ba7983 */ /* 0x000ea80000300800 */
[----:B------:R-:W2:Y:S04]  /*37a90*/  LDL.LU R187, [R1+0xf0c] ;  /* 0x000f0c0001bb7983 */ /* 0x000ea80000300800 */
[----:B------:R-:W1:Y:S01]  /*37aa0*/  LDS.128 R156, [R252] ;  /* 0x00000000fc9c7984 */ /* 0x000e620000000c00 */
[----:B------:R-:W-:Y:S06]  /*37ab0*/  BAR.SYNC.DEFER_BLOCKING 0x0 ;  /* 0x0000000000007b1d */ /* 0x000fec0000010000 */
[----:B------:R-:W2:Y:S04]  /*37ac0*/  LDL.LU R52, [R1+0xf10] ;  /* 0x000f100001347983 */ /* 0x000ea80000300800 */
[----:B------:R-:W2:Y:S04]  /*37ad0*/  LDL.LU R53, [R1+0xf14] ;  /* 0x000f140001357983 */ /* 0x000ea80000300800 */
[----:B------:R-:W2:Y:S04]  /*37ae0*/  LDL.LU R54, [R1+0xf18] ;  /* 0x000f180001367983 */ /* 0x000ea80000300800 */
[----:B------:R-:W2:Y:S04]  /*37af0*/  LDL.LU R55, [R1+0xf1c] ;  /* 0x000f1c0001377983 */ /* 0x000ea80000300800 */
[----:B------:R-:W-:Y:S01]  /*37b00*/  STSM.16.M88.4 [R2], R160 ;  /* 0x000000a002007844 */ /* 0x000fe20000000200 */
[----:B------:R-:W-:Y:S06]  /*37b10*/  BAR.SYNC.DEFER_BLOCKING 0x0 ;  /* 0x0000000000007b1d */ /* 0x000fec0000010000 */
[----:B------:R-:W1:Y:S02]  /*37b20*/  LDS.128 R160, [R252] ;  /* 0x00000000fca07984 */ /* 0x000e640000000c00 */
[----:B------:R-:W-:Y:S06]  /*37b30*/  BAR.SYNC.DEFER_BLOCKING 0x0 ;  /* 0x0000000000007b1d */ /* 0x000fec0000010000 */
[----:B----4-:R4:W-:Y:S02]  /*37b40*/  STSM.16.M88.4 [R2], R56 ;  /* 0x0000003802007844 */ /* 0x0109e40000000200 */
[----:B------:R-:W-:Y:S06]  /*37b50*/  BAR.SYNC.DEFER_BLOCKING 0x0 ;  /* 0x0000000000007b1d */ /* 0x000fec0000010000 */
[----:B----4-:R-:W4:Y:S04]  /*37b60*/  LDL.LU R57, [R1+0x4c0] ;  /* 0x0004c00001397983 */ /* 0x010f280000300800 */
[----:B------:R-:W4:Y:S04]  /*37b70*/  LDL.LU R58, [R1+0x910] ;  /* 0x00091000013a7983 */ /* 0x000f280000300800 */
[----:B------:R-:W4:Y:S04]  /*37b80*/  LDL.LU R188, [R1+0x81c] ;  /* 0x00081c0001bc7983 */ /* 0x000f280000300800 */
[----:B------:R-:W1:Y:S01]  /*37b90*/  LDS.128 R164, [R252] ;  /* 0x00000000fca47984 */ /* 0x000e620000000c00 */
[----:B------:R-:W-:Y:S06]  /*37ba0*/  BAR.SYNC.DEFER_BLOCKING 0x0 ;  /* 0x0000000000007b1d */ /* 0x000fec0000010000 */
[----:B------:R-:W4:Y:S04]  /*37bb0*/  LDL.LU R59, [R1+0x4b0] ;  /* 0x0004b000013b7983 */ /* 0x000f280000300800 */
[----:B------:R-:W4:Y:S04]  /*37bc0*/  LDL.LU R189, [R1+0x55c] ;  /* 0x00055c0001bd7983 */ /* 0x000f280000300800 */
[----:B------:R-:W4:Y:S04]  /*37bd0*/  LDL.LU R191, [R1+0x4d0] ;  /* 0x0004d00001bf7983 */ /* 0x000f280000300800 */
[----:B---3--:R-:W-:Y:S01]  /*37be0*/  STSM.16.M88.4 [R2], R168 ;  /* 0x000000a802007844 */ /* 0x008fe20000000200 */
[----:B------:R-:W-:Y:S06]  /*37bf0*/  BAR.SYNC.DEFER_BLOCKING 0x0 ;  /* 0x0000000000007b1d */ /* 0x000fec0000010000 */
[----:B------:R-:W3:Y:S02]  /*37c00*/  LDS.128 R168, [R252] ;  /* 0x00000000fca87984 */ /* 0x000ee40000000c00 */
[----:B------:R-:W-:Y:S06]  /*37c10*/  BAR.SYNC.DEFER_BLOCKING 0x0 ;  /* 0x0000000000007b1d */ /* 0x000fec0000010000 */
[----:B------:R-:W-:Y:S02]  /*37c20*/  STSM.16.M88.4 [R2], R172 ;  /* 0x000000ac02007844 */ /* 0x000fe40000000200 */
        /* <DEDUP_REMOVED lines=11> */
[----:B--2---:R-:W-:Y:S02]  /*37ce0*/  STSM.16.M88.4 [R2], R184 ;  /* 0x000000b802007844 */ /* 0x004fe40000000200 */
[----:B------:R-:W-:Y:S06]  /*37cf0*/  BAR.SYNC.DEFER_BLOCKING 0x0 ;  /* 0x0000000000007b1d */ /* 0x000fec0000010000 */
[----:B------:R-:W2:Y:S02]  /*37d00*/  LDS.128 R184, [R252] ;  /* 0x00000000fcb87984 */ /* 0x000ea40000000c00 */
[----:B------:R-:W-:Y:S06]  /*37d10*/  BAR.SYNC.DEFER_BLOCKING 0x0 ;  /* 0x0000000000007b1d */ /* 0x000fec0000010000 */
[----:B------:R0:W-:Y:S02]  /*37d20*/  STSM.16.M88.4 [R2], R52 ;  /* 0x0000003402007844 */ /* 0x0001e40000000200 */
[----:B------:R-:W-:Y:S06]  /*37d30*/  BAR.SYNC.DEFER_BLOCKING 0x0 ;  /* 0x0000000000007b1d */ /* 0x000fec0000010000 */
[----:B----4-:R4:W-:Y:S01]  /*37d40*/  @P5 STG.E.U16 desc[UR58][R194.64], R57 ;  /* 0x00000039c2005986 */ /* 0x0109e2000c10153a */
[----:B------:R-:W-:-:S04]  /*37d50*/  ISETP.GE.AND P5, PT, R7, UR47, PT ;  /* 0x0000002f07007c0c */ /* 0x000fc8000bfa6270 */
[----:B------:R-:W-:Y:S02]  /*37d60*/  ISETP.LT.AND P5, PT, R9, UR4, !P5 ;  /* 0x0000000409007c0c */ /* 0x000fe4000efa1270 */
[----:B0-----:R-:W-:Y:S01]  /*37d70*/  PRMT R2, R57, 0x7632, R2 ;  /* 0x0000763239027816 */ /* 0x001fe20000000002 */
[----:B----4-:R-:W-:Y:S01]  /*37d80*/  IMAD.WIDE R194, R58, 0x2, R64 ;  /* 0x000000023ac27825 */ /* 0x010fe200078e0240 */
[----:B------:R-:W4:Y:S04]  /*37d90*/  LDL.LU R57, [R1+0x4c8] ;  /* 0x0004c80001397983 */ /* 0x000f280000300800 */
[----:B------:R-:W3:Y:S05]  /*37da0*/  LDL.LU R58, [R1+0x4d4] ;  /* 0x0004d400013a7983 */ /* 0x000eea0000300800 */
[----:B------:R0:W-:Y:S02]  /*37db0*/  @P5 STG.E.U16 desc[UR58][R194.64], R2 ;  /* 0x00000002c2005986 */ /* 0x0001e4000c10153a */
[----:B0-----:R-:W-:-:S05]  /*37dc0*/  VIADD R2, R7, 0x1 ;  /* 0x0000000107027836 */ /* 0x001fca0000000000 */
[----:B------:R-:W-:-:S04]  /*37dd0*/  ISETP.GE.AND P5, PT, R2, UR45, PT ;  /* 0x0000002d02007c0c */ /* 0x000fc8000bfa6270 */
[----:B------:R-:W-:Y:S01]  /*37de0*/  ISETP.LT.AND P6, PT, R8, UR5, !P5 ;  /* 0x0000000508007c0c */ /* 0x000fe2000efc1270 */
[----:B------:R-:W-:Y:S02]  /*37df0*/  ULDC UR5, c[0x0][0x228] ;  /* 0x00008a0000057ab9 */ /* 0x000fe40000000800 */
[----:B------:R-:W-:Y:S01]  /*37e00*/  ISETP.LT.AND P5, PT, R9, UR5, !P5 ;  /* 0x0000000509007c0c */ /* 0x000fe2000efa1270 */
[----:B------:R-:W-:Y:S01]  /*37e10*/  IMAD.WIDE R194, R188, 0x2, R66 ;  /* 0x00000002bcc27825 */ /* 0x000fe200078e0242 */
[----:B------:R-:W-:Y:S01]  /*37e20*/  PRMT R2, R59, 0x7632, R2 ;  /* 0x000076323b027816 */ /* 0x000fe20000000002 */
[----:B------:R-:W-:-:S07]  /*37e30*/  ULDC UR5, c[0x0][0x228] ;  /* 0x00008a0000057ab9 */ /* 0x000fce0000000800 */
[----:B------:R0:W-:Y:S02]  /*37e40*/  @P6 STG.E.U16 desc[UR58][R194.64], R59 ;  /* 0x0000003bc2006986 */ /* 0x0001e4000c10153a */
[----:B0-----:R-:W-:-:S05]  /*37e50*/  IMAD.WIDE R194, R188, 0x2, R64 ;  /* 0x00000002bcc27825 */ /* 0x001fca00078e0240 */
        /* <DEDUP_REMOVED lines=10> */
[----:B0-----:R-:W-:Y:S02]  /*37f00*/  IMAD.WIDE R194, R189, 0x2, R64 ;  /* 0x00000002bdc27825 */ /* 0x001fe400078e0240 */
[----:B------:R-:W2:Y:S04]  /*37f10*/  LDL.LU R192, [R1+0x1268] ;  /* 0x0012680001c07983 */ /* 0x000ea80000300800 */
[----:B------:R0:W-:Y:S02]  /*37f20*/  @P5 STG.E.U16 desc[UR58][R194.64], R2 ;  /* 0x00000002c2005986 */ /* 0x0001e4000c10153a */
[----:B0-----:R-:W-:-:S05]  /*37f30*/  VIADD R2, R7, 0x3 ;  /* 0x0000000307027836 */ /* 0x001fca0000000000 */
[----:B------:R-:W-:-:S04]  /*37f40*/  ISETP.GE.AND P5, PT, R2, UR41, PT ;  /* 0x0000002902007c0c */ /* 0x000fc8000bfa6270 */
[----:B------:R-:W-:Y:S01]  /*37f50*/  ISETP.LT.AND P6, PT, R8, UR5, !P5 ;  /* 0x0000000508007c0c */ /* 0x000fe2000efc1270 */
[----:B------:R-:W-:Y:S01]  /*37f60*/  IMAD.WIDE R194, R191, 0x2, R66 ;  /* 0x00000002bfc27825 */ /* 0x000fe200078e0242 */
[----:B------:R-:W-:Y:S01]  /*37f70*/  PRMT R2, R193, 0x7632, R2 ;  /* 0x00007632c1027816 */ /* 0x000fe20000000002 */
[----:B------:R-:W-:-:S10]  /*37f80*/  ULDC UR5, c[0x0][0x228] ;  /* 0x00008a0000057ab9 */ /* 0x000fd40000000800 */
[----:B------:R0:W-:Y:S04]  /*37f90*/  @P6 STG.E.U16 desc[UR58][R194.64], R193 ;  /* 0x000000c1c2006986 */ /* 0x0001e8000c10153a */
[----:B0-----:R-:W2:Y:S04]  /*37fa0*/  LDL.LU R193, [R1+0x1264] ;  /* 0x0012640001c17983 */ /* 0x001ea80000300800 */
[----:B------:R-:W2:Y:S01]  /*37fb0*/  LDL.LU R188, [R1+0x4d8] ;  /* 0x0004d80001bc7983 */ /* 0x000ea20000300800 */
[----:B------:R-:W-:-:S03]  /*37fc0*/  IMAD.WIDE R194, R191, 0x2, R64 ;  /* 0x00000002bfc27825 */ /* 0x000fc600078e0240 */
[----:B------:R-:W2:Y:S04]  /*37fd0*/  LDL.LU R191, [R1+0x4b8] ;  /* 0x0004b80001bf7983 */ /* 0x000ea80000300800 */
[----:B------:R-:W2:Y:S04]  /*37fe0*/  LDL.LU R54, [R1+0x4dc] ;  /* 0x0004dc0001367983 */ /* 0x000ea80000300800 */
[----:B------:R-:W2:Y:S04]  /*37ff0*/  LDL.LU R189, [R1+0x4cc] ;  /* 0x0004cc0001bd7983 */ /* 0x000ea80000300800 */
[----:B------:R-:W2:Y:S01]  /*38000*/  LDL.LU R56, [R1+0x4e0] ;  /* 0x0004e00001387983 */ /* 0x000ea20000300800 */
[----:B------:R-:W-:Y:S01]  /*38010*/  ISETP.LT.AND P5, PT, R9, UR5, !P5 ;  /* 0x0000000509007c0c */ /* 0x000fe2000efa1270 */
[----:B------:R-:W-:-:S02]  /*38020*/  ULDC UR5, c[0x0][0x228] ;  /* 0x00008a0000057ab9 */ /* 0x000fc40000000800 */
[----:B------:R-:W2:Y:S04]  /*38030*/  LDL.LU R59, [R1+0x4bc] ;  /* 0x0004bc00013b7983 */ /* 0x000ea80000300800 */
[----:B------:R-:W2:Y:S04]  /*38040*/  LDL.LU R52, [R1+0x4e8] ;  /* 0x0004e80001347983 */ /* 0x000ea80000300800 */
[----:B------:R-:W2:Y:S04]  /*38050*/  LDL.LU R53, [R1+0x4a0] ;  /* 0x0004a00001357983 */ /* 0x000ea80000300800 */
[----:B------:R0:W-:Y:S04]  /*38060*/  @P5 STG.E.U16 desc[UR58][R194.64], R2 ;  /* 0x00000002c2005986 */ /* 0x0001e8000c10153a */
[----:B------:R-:W2:Y:S01]  /*38070*/  LDL.LU R55, [R1+0x4f0] ;  /* 0x0004f00001377983 */ /* 0x000ea20000300800 */
[----:B0-----:R-:W-:-:S05]  /*38080*/  VIADD R2, R7, 0x4 ;  /* 0x0000000407027836 */ /* 0x001fca0000000000 */
[----:B------:R-:W-:-:S04]  /*38090*/  ISETP.GE.AND P5, PT, R2, UR39, PT ;  /* 0x0000002702007c0c */ /* 0x000fc8000bfa6270 */
[----:B------:R-:W-:Y:S01]  /*380a0*/  ISETP.LT.AND P6, PT, R8, UR5, !P5 ;  /* 0x0000000508007c0c */ /* 0x000fe2000efc1270 */
[----:B------:R-:W-:Y:S02]  /*380b0*/  ULDC UR5, c[0x0][0x228] ;  /* 0x00008a0000057ab9 */ /* 0x000fe40000000800 */
[----:B------:R-:W-:Y:S01]  /*380c0*/  ISETP.LT.AND P5, PT, R9, UR5, !P5 ;  /* 0x0000000509007c0c */ /* 0x000fe2000efa1270 */
[----:B------:R-:W-:Y:S01]  /*380d0*/  ULDC UR5, c[0x0][0x22c] ;  /* 0x00008b0000057ab9 */ /* 0x000fe20000000800 */
[----:B---3--:R-:W-:Y:S01]  /*380e0*/  IMAD.WIDE R194, R58, 0x2, R66 ;  /* 0x000000023ac27825 */ /* 0x008fe200078e0242 */
[----:B----4-:R-:W-:-:S07]  /*380f0*/  PRMT R2, R57, 0x7632, R2 ;  /* 0x0000763239027816 */ /* 0x010fce0000000002 */
[----:B------:R0:W-:Y:S02]  /*38100*/  @P6 STG.E.U16 desc[UR58][R194.64], R57 ;  /* 0x00000039c2006986 */ /* 0x0001e4000c10153a */
[----:B0-----:R-:W-:Y:S02]  /*38110*/  IMAD.WIDE R194, R58, 0x2, R64 ;  /* 0x000000023ac27825 */ /* 0x001fe400078e0240 */
[----:B------:R-:W3:Y:S04]  /*38120*/  LDL.LU R57, [R1+0x490] ;  /* 0x0004900001397983 */ /* 0x000ee80000300800 */
[----:B------:R2:W-:Y:S04]  /*38130*/  @P5 STG.E.U16 desc[UR58][R194.64], R2 ;  /* 0x00000002c2005986 */ /* 0x0005e8000c10153a */
[----:B------:R-:W4:Y:S01]  /*38140*/  LDL.LU R58, [R1+0x4f8] ;  /* 0x0004f800013a7983 */ /* 0x000f220000300800 */
[----:B--2---:R-:W-:-:S05]  /*38150*/  IMAD.WIDE R194, R188, 0x2, R66 ;  /* 0x00000002bcc27825 */ /* 0x004fca00078e0242 */
[----:B------:R0:W-:Y:S02]  /*38160*/  @P4 STG.E.U16 desc[UR58][R194.64], R191 ;  /* 0x000000bfc2004986 */ /* 0x0001e4000c10153a */
[----:B0-----:R-:W-:Y:S02]  /*38170*/  IMAD.WIDE R194, R188, 0x2, R64 ;  /* 0x00000002bcc27825 */ /* 0x001fe400078e0240 */
[----:B------:R-:W2:Y:S01]  /*38180*/  LDL.LU R188, [R1+0x4a4] ;  /* 0x0004a40001bc7983 */ /* 0x000ea20000300800 */
[----:B------:R-:W-:Y:S02]  /*38190*/  LOP3.LUT P6, RZ, R192, 0x20, RZ, 0xc0, !PT ;  /* 0x00000020c0ff7812 */ /* 0x000fe400078cc0ff */
[----:B------:R-:W-:Y:S02]  /*381a0*/  LOP3.LUT R193, R193, 0xffdfffff, RZ, 0xc0, !PT ;  /* 0xffdfffffc1c17812 */ /* 0x000fe400078ec0ff */
[----:B------:R-:W-:Y:S02]  /*381b0*/  PRMT R2, R191, 0x7632, R2 ;  /* 0x00007632bf027816 */ /* 0x000fe40000000002 */
[----:B------:R-:W2:Y:S07]  /*381c0*/  LDL.LU R191, [R1+0x1260] ;  /* 0x0012600001bf7983 */ /* 0x000eae0000300800 */
[----:B------:R-:W-:-:S02]  /*381d0*/  @P6 LOP3.LUT R193, R193, 0x200000, RZ, 0xfc, !PT ;  /* 0x00200000c1c16812 */ /* 0x000fc400078efcff */
[----:B------:R-:W-:Y:S01]  /*381e0*/  LOP3.LUT P6, RZ, R192, 0x4, RZ, 0xc0, !PT ;  /* 0x00000004c0ff7812 */ /* 0x000fe200078cc0ff */
[----:B------:R0:W-:Y:S01]  /*381f0*/  @P3 STG.E.U16 desc[UR58][R194.64], R2 ;  /* 0x00000002c2003986 */ /* 0x0001e2000c10153a */
[----:B------:R-:W-:Y:S01]  /*38200*/  LOP3.LUT R193, R193, 0xffbfffff, RZ, 0xc0, !PT ;  /* 0xffbfffffc1c17812 */ /* 0x000fe200078ec0ff */
[----:B0-----:R-:W-:Y:S01]  /*38210*/  IMAD.WIDE R194, R54, 0x2, R66 ;  /* 0x0000000236c27825 */ /* 0x001fe200078e0242 */
[----:B------:R-:W-:-:S09]  /*38220*/  PRMT R2, R189, 0x7632, R2 ;  /* 0x00007632bd027816 */ /* 0x000fd20000000002 */
[----:B------:R-:W-:Y:S01]  /*38230*/  @P6 LOP3.LUT R193, R193, 0x400000, RZ, 0xfc, !PT ;  /* 0x00400000c1c16812 */ /* 0x000fe200078efcff */
[----:B------:R0:W-:Y:S01]  /*38240*/  @P2 STG.E.U16 desc[UR58][R194.64], R189 ;  /* 0x000000bdc2002986 */ /* 0x0001e2000c10153a */
[----:B------:R-:W-:-:S03]  /*38250*/  LOP3.LUT P6, RZ, R192, 0x2, RZ, 0xc0, !PT ;  /* 0x00000002c0ff7812 */ /* 0x000fc600078cc0ff */
[----:B0-----:R-:W2:Y:S01]  /*38260*/  LDL.LU R189, [R1+0x4fc] ;  /* 0x0004fc0001bd7983 */ /* 0x001ea20000300800 */
[----:B------:R-:W-:-:S03]  /*38270*/  IMAD.WIDE R194, R54, 0x2, R64 ;  /* 0x0000000236c27825 */ /* 0x000fc600078e0240 */
[----:B------:R-:W2:Y:S01]  /*38280*/  LDL.LU R54, [R1+0x494] ;  /* 0x0004940001367983 */ /* 0x000ea20000300800 */
[----:B------:R-:W-:-:S05]  /*38290*/  LOP3.LUT R193, R193, 0xff7fffff, RZ, 0xc0, !PT ;  /* 0xff7fffffc1c17812 */ /* 0x000fca00078ec0ff */
[----:B------:R-:W-:Y:S01]  /*382a0*/  @P6 LOP3.LUT R193, R193, 0x800000, RZ, 0xfc, !PT ;  /* 0x00800000c1c16812 */ /* 0x000fe200078efcff */
[----:B------:R0:W-:Y:S01]  /*382b0*/  @P1 STG.E.U16 desc[UR58][R194.64], R2 ;  /* 0x00000002c2001986 */ /* 0x0001e2000c10153a */
[----:B------:R-:W-:Y:S01]  /*382c0*/  LOP3.LUT P6, RZ, R192, 0x1, RZ, 0xc0, !PT ;  /* 0x00000001c0ff7812 */ /* 0x000fe200078cc0ff */
[----:B0-----:R-:W-:Y:S01]  /*382d0*/  IMAD.WIDE R194, R56, 0x2, R66 ;  /* 0x0000000238c27825 */ /* 0x001fe200078e0242 */
[----:B------:R-:W-:-:S04]  /*382e0*/  PRMT R2, R59, 0x7632, R2 ;  /* 0x000076323b027816 */ /* 0x000fc80000000002 */
[----:B------:R0:W-:Y:S02]  /*382f0*/  @P0 STG.E.U16 desc[UR58][R194.64], R59 ;  /* 0x0000003bc2000986 */ /* 0x0001e4000c10153a */
[----:B0-----:R-:W-:Y:S01]  /*38300*/  IMAD.WIDE R194, R56, 0x2, R64 ;  /* 0x0000000238c27825 */ /* 0x001fe200078e0240 */
[C---:B------:R-:W-:Y:S01]  /*38310*/  LOP3.LUT P0, RZ, R192.reuse, 0x8, RZ, 0xc0, !PT ;  /* 0x00000008c0ff7812 */ /* 0x040fe2000780c0ff */
[----:B------:R-:W2:Y:S04]  /*38320*/  LDL.LU R56, [R1+0x500] ;  /* 0x0005000001387983 */ /* 0x000ea80000300800 */
[----:B------:R0:W-:Y:S01]  /*38330*/  @P6 STG.E.U16 desc[UR58][R194.64], R2 ;  /* 0x00000002c2006986 */ /* 0x0001e2000c10153a */
[----:B------:R-:W-:Y:S02]  /*38340*/  LOP3.LUT P6, RZ, R193, 0x800000, RZ, 0xc0, !PT ;  /* 0x00800000c1ff7812 */ /* 0x000fe400078cc0ff */
[----:B------:R-:W-:Y:S01]  /*38350*/  LOP3.LUT P3, RZ, R192, 0x10, RZ, 0xc0, !PT ;  /* 0x00000010c0ff7812 */ /* 0x000fe2000786c0ff */
[----:B------:R-:W2:Y:S01]  /*38360*/  LDL.LU R59, [R1+0x4a8] ;  /* 0x0004a800013b7983 */ /* 0x000ea20000300800 */
[----:B0-----:R-:W-:-:S09]  /*38370*/  IMAD.WIDE R194, R52, 0x2, R66 ;  /* 0x0000000234c27825 */ /* 0x001fd200078e0242 */
[----:B------:R0:W-:Y:S01]  /*38380*/  @P6 STG.E.U16 desc[UR58][R194.64], R53 ;  /* 0x00000035c2006986 */ /* 0x0001e2000c10153a */
[----:B------:R-:W-:Y:S02]  /*38390*/  LOP3.LUT P6, RZ, R193, 0x400000, RZ, 0xc0, !PT ;  /* 0x00400000c1ff7812 */ /* 0x000fe400078cc0ff */
[----:B------:R-:W-:Y:S01]  /*383a0*/  PRMT R2, R53, 0x7632, R2 ;  /* 0x0000763235027816 */ /* 0x000fe20000000002 */
[----:B0-----:R-:W-:-:S10]  /*383b0*/  IMAD.WIDE R194, R52, 0x2, R64 ;  /* 0x0000000234c27825 */ /* 0x001fd400078e0240 */
[----:B------:R0:W-:Y:S01]  /*383c0*/  @P6 STG.E.U16 desc[UR58][R194.64], R2 ;  /* 0x00000002c2006986 */ /* 0x0001e2000c10153a */
[----:B------:R-:W-:Y:S01]  /*383d0*/  LOP3.LUT P6, RZ, R193, 0x200000, RZ, 0xc0, !PT ;  /* 0x00200000c1ff7812 */ /* 0x000fe200078cc0ff */
[----:B0-----:R-:W-:-:S05]  /*383e0*/  IMAD.WIDE R194, R55, 0x2, R66 ;  /* 0x0000000237c27825 */ /* 0x001fca00078e0242 */
[----:B---3--:R0:W-:Y:S01]  /*383f0*/  @P0 STG.E.U16 desc[UR58][R194.64], R57 ;  /* 0x00000039c2000986 */ /* 0x0081e2000c10153a */
[----:B------:R-:W-:Y:S01]  /*38400*/  PRMT R2, R57, 0x7632, R2 ;  /* 0x0000763239027816 */ /* 0x000fe20000000002 */
[----:B0-----:R-:W-:-:S05]  /*38410*/  IMAD.WIDE R194, R55, 0x2, R64 ;  /* 0x0000000237c27825 */ /* 0x001fca00078e0240 */
[----:B------:R4:W-:Y:S02]  /*38420*/  @P3 STG.E.U16 desc[UR58][R194.64], R2 ;  /* 0x00000002c2003986 */ /* 0x0009e4000c10153a */
[----:B----4-:R-:W-:-:S05]  /*38430*/  IMAD.WIDE R194, R58, 0x2, R66 ;  /* 0x000000023ac27825 */ /* 0x010fca00078e0242 */
[----:B--2---:R0:W-:Y:S01]  /*38440*/  @P6 STG.E.U16 desc[UR58][R194.64], R188 ;  /* 0x000000bcc2006986 */ /* 0x0041e2000c10153a */
[----:B------:R-:W-:-:S03]  /*38450*/  PRMT R2, R188, 0x7632, R2 ;  /* 0x00007632bc027816 */ /* 0x000fc60000000002 */
[----:B0-----:R-:W2:Y:S04]  /*38460*/  LDL.LU R188, [R1+0x504] ;  /* 0x0005040001bc7983 */ /* 0x001ea80000300800 */
[----:B------:R-:W3:Y:S01]  /*38470*/  LDL.LU R52, [R1+0x498] ;  /* 0x0004980001347983 */ /* 0x000ee20000300800 */
[C---:B------:R-:W-:Y:S02]  /*38480*/  LOP3.LUT P1, RZ, R192.reuse, 0x40, RZ, 0xc0, !PT ;  /* 0x00000040c0ff7812 */ /* 0x040fe4000782c0ff */
[----:B------:R-:W-:Y:S01]  /*38490*/  LOP3.LUT P4, RZ, R192, 0x80, RZ, 0xc0, !PT ;  /* 0x00000080c0ff7812 */ /* 0x000fe2000788c0ff */
[----:B------:R-:W-:Y:S01]  /*384a0*/  IMAD.WIDE R194, R58, 0x2, R64 ;  /* 0x000000023ac27825 */ /* 0x000fe200078e0240 */
[----:B------:R-:W4:Y:S09]  /*384b0*/  LDL.LU R55, [R1+0x508] ;  /* 0x0005080001377983 */ /* 0x000f320000300800 */
[----:B------:R0:W-:Y:S02]  /*384c0*/  @P1 STG.E.U16 desc[UR58][R194.64], R2 ;  /* 0x00000002c2001986 */ /* 0x0001e4000c10153a */
[----:B0-----:R-:W-:-:S05]  /*384d0*/  IMAD.WIDE R194, R189, 0x2, R66 ;  /* 0x00000002bdc27825 */ /* 0x001fca00078e0242 */
[----:B------:R0:W-:Y:S02]  /*384e0*/  @P4 STG.E.U16 desc[UR58][R194.64], R54 ;  /* 0x00000036c2004986 */ /* 0x0001e4000c10153a */
[----:B0-----:R-:W-:Y:S02]  /*384f0*/  IMAD.WIDE R194, R189, 0x2, R64 ;  /* 0x00000002bdc27825 */ /* 0x001fe400078e0240 */
[----:B------:R-:W4:Y:S04]  /*38500*/  LDL.LU R189, [R1+0x4ac] ;  /* 0x0004ac0001bd7983 */ /* 0x000f280000300800 */
[----:B------:R-:W4:Y:S04]  /*38510*/  LDL.LU R57, [R1+0x4e4] ;  /* 0x0004e40001397983 */ /* 0x000f280000300800 */
[----:B------:R-:W4:Y:S04]  /*38520*/  LDL.LU R58, [R1+0x49c] ;  /* 0x00049c00013a7983 */ /* 0x000f280000300800 */
[----:B------:R-:W4:Y:S01]  /*38530*/  LDL.LU R53, [R1+0x4ec] ;  /* 0x0004ec0001357983 */ /* 0x000f220000300800 */
[----:B------:R-:W-:-:S03]  /*38540*/  PRMT R2, R54, 0x7632, R2 ;  /* 0x0000763236027816 */ /* 0x000fc60000000002 */
[----:B------:R-:W4:Y:S01]  /*38550*/  LDL.LU R54, [R1+0x480] ;  /* 0x0004800001367983 */ /* 0x000f220000300800 */
[C---:B------:R-:W-:Y:S02]  /*38560*/  LOP3.LUT P2, RZ, R192.reuse, 0x100, RZ, 0xc0, !PT ;  /* 0x00000100c0ff7812 */ /* 0x040fe4000784c0ff */
[C---:B------:R-:W-:Y:S02]  /*38570*/  LOP3.LUT P5, RZ, R192.reuse, 0x200, RZ, 0xc0, !PT ;  /* 0x00000200c0ff7812 */ /* 0x040fe400078ac0ff */
[C---:B------:R-:W-:Y:S02]  /*38580*/  LOP3.LUT P6, RZ, R192.reuse, 0x400, RZ, 0xc0, !PT ;  /* 0x00000400c0ff7812 */ /* 0x040fe400078cc0ff */
[----:B------:R-:W-:-:S07]  /*38590*/  LOP3.LUT P3, RZ, R192, 0x800, RZ, 0xc0, !PT ;  /* 0x00000800c0ff7812 */ /* 0x000fce000786c0ff */
[----:B------:R0:W-:Y:S02]  /*385a0*/  @P2 STG.E.U16 desc[UR58][R194.64], R2 ;  /* 0x00000002c2002986 */ /* 0x0001e4000c10153a */
[----:B0-----:R-:W-:Y:S01]  /*385b0*/  IMAD.WIDE R194, R56, 0x2, R66 ;  /* 0x0000000238c27825 */ /* 0x001fe200078e0242 */
[----:B------:R-:W-:-:S04]  /*385c0*/  PRMT R2, R59, 0x7632, R2 ;  /* 0x000076323b027816 */ /* 0x000fc80000000002 */
[----:B------:R0:W-:Y:S02]  /*385d0*/  @P5 STG.E.U16 desc[UR58][R194.64], R59 ;  /* 0x0000003bc2005986 */ /* 0x0001e4000c10153a */
[----:B0-----:R-:W-:Y:S02]  /*385e0*/  IMAD.WIDE R194, R56, 0x2, R64 ;  /* 0x0000000238c27825 */ /* 0x001fe400078e0240 */
[----:B------:R-:W4:Y:S04]  /*385f0*/  LDL.LU R56, [R1+0x4f4] ;  /* 0x0004f40001387983 */ /* 0x000f280000300800 */
[----:B------:R2:W-:Y:S04]  /*38600*/  @P6 STG.E.U16 desc[UR58][R194.64], R2 ;  /* 0x00000002c2006986 */ /* 0x0005e8000c10153a */
[----:B------:R-:W4:Y:S01]  /*38610*/  LDL.LU R59, [R1+0x470] ;  /* 0x00047000013b7983 */ /* 0x000f220000300800 */
[----:B------:R-:W-:Y:S01]  /*38620*/  LOP3.LUT P0, RZ, R192, 0x80000, RZ, 0xc0, !PT ;  /* 0x00080000c0ff7812 */ /* 0x000fe2000780c0ff */
[----:B--2---:R-:W-:-:S05]  /*38630*/  IMAD.WIDE R194, R188, 0x2, R66 ;  /* 0x00000002bcc27825 */ /* 0x004fca00078e0242 */
[----:B---3--:R0:W-:Y:S02]  /*38640*/  @P3 STG.E.U16 desc[UR58][R194.64], R52 ;  /* 0x00000034c2003986 */ /* 0x0081e4000c10153a */
[----:B0-----:R-:W-:Y:S02]  /*38650*/  IMAD.WIDE R194, R188, 0x2, R64 ;  /* 0x00000002bcc27825 */ /* 0x001fe400078e0240 */
[----:B------:R-:W2:Y:S01]  /*38660*/  LDL.LU R188, [R1+0x50c] ;  /* 0x00050c0001bc7983 */ /* 0x000ea20000300800 */
[----:B------:R-:W-:-:S04]  /*38670*/  LOP3.LUT R193, R193, 0xfffdffff, RZ, 0xc0, !PT ;  /* 0xfffdffffc1c17812 */ /* 0x000fc800078ec0ff */
[----:B------:R-:W-:Y:S02]  /*38680*/  @P0 LOP3.LUT R193, R193, 0x20000, RZ, 0xfc, !PT ;  /* 0x00020000c1c10812 */ /* 0x000fe400078efcff */
[----:B------:R-:W-:Y:S02]  /*38690*/  LOP3.LUT P0, RZ, R192, 0x40000, RZ, 0xc0, !PT ;  /* 0x00040000c0ff7812 */ /* 0x000fe4000780c0ff */
[----:B------:R-:W-:-:S11]  /*386a0*/  LOP3.LUT R193, R193, 0xfffbffff, RZ, 0xc0, !PT ;  /* 0xfffbffffc1c17812 */ /* 0x000fd600078ec0ff */
[----:B------:R-:W-:Y:S02]  /*386b0*/  @P0 LOP3.LUT R193, R193, 0x40000, RZ, 0xfc, !PT ;  /* 0x00040000c1c10812 */ /* 0x000fe400078efcff */
[C---:B------:R-:W-:Y:S02]  /*386c0*/  LOP3.LUT P0, RZ, R192.reuse, 0x20000, RZ, 0xc0, !PT ;  /* 0x00020000c0ff7812 */ /* 0x040fe4000780c0ff */
[----:B------:R-:W-:Y:S02]  /*386d0*/  LOP3.LUT R193, R193, 0xfff7ffff, RZ, 0xc0, !PT ;  /* 0xfff7ffffc1c17812 */ /* 0x000fe400078ec0ff */
[C---:B------:R-:W-:Y:S02]  /*386e0*/  LOP3.LUT P4, RZ, R192.reuse, 0x1000, RZ, 0xc0, !PT ;  /* 0x00001000c0ff7812 */ /* 0x040fe4000788c0ff */
[----:B------:R-:W-:Y:S02]  /*386f0*/  LOP3.LUT P1, RZ, R192, 0x2000, RZ, 0xc0, !PT ;  /* 0x00002000c0ff7812 */ /* 0x000fe4000782c0ff */
[----:B------:R-:W-:-:S05]  /*38700*/  PRMT R2, R52, 0x7632, R2 ;  /* 0x0000763234027816 */ /* 0x000fca0000000002 */
[----:B------:R-:W-:Y:S02]  /*38710*/  @P0 LOP3.LUT R193, R193, 0x80000, RZ, 0xfc, !PT ;  /* 0x00080000c1c10812 */ /* 0x000fe400078efcff */
[C---:B------:R-:W-:Y:S02]  /*38720*/  LOP3.LUT P0, RZ, R192.reuse, 0x10000, RZ, 0xc0, !PT ;  /* 0x00010000c0ff7812 */ /* 0x040fe4000780c0ff */
[----:B------:R-:W-:Y:S01]  /*38730*/  LOP3.LUT P5, RZ, R192, 0x4000, RZ, 0xc0, !PT ;  /* 0x00004000c0ff7812 */ /* 0x000fe200078ac0ff */
[----:B------:R4:W-:Y:S01]  /*38740*/  @P4 STG.E.U16 desc[UR58][R194.64], R2 ;  /* 0x00000002c2004986 */ /* 0x0009e2000c10153a */
[----:B------:R-:W-:Y:S01]  /*38750*/  LOP3.LUT R193, R193, 0xffefffff, RZ, 0xc0, !PT ;  /* 0xffefffffc1c17812 */ /* 0x000fe200078ec0ff */
[----:B----4-:R-:W-:-:S08]  /*38760*/  IMAD.WIDE R194, R55, 0x2, R66 ;  /* 0x0000000237c27825 */ /* 0x010fd000078e0242 */
[----:B------:R-:W-:Y:S02]  /*38770*/  @P0 LOP3.LUT R193, R193, 0x100000, RZ, 0xfc, !PT ;  /* 0x00100000c1c10812 */ /* 0x000fe400078efcff */
[C---:B------:R-:W-:Y:S01]  /*38780*/  LOP3.LUT P0, RZ, R192.reuse, 0x8000, RZ, 0xc0, !PT ;  /* 0x00008000c0ff7812 */ /* 0x040fe2000780c0ff */
[----:B------:R0:W-:Y:S01]  /*38790*/  @P1 STG.E.U16 desc[UR58][R194.64], R189 ;  /* 0x000000bdc2001986 */ /* 0x0001e2000c10153a */
[----:B------:R-:W-:Y:S01]  /*387a0*/  PRMT R2, R189, 0x7632, R2 ;  /* 0x00007632bd027816 */ /* 0x000fe20000000002 */
[----:B0-----:R-:W-:Y:S01]  /*387b0*/  IMAD.WIDE R194, R55, 0x2, R64 ;  /* 0x0000000237c27825 */ /* 0x001fe200078e0240 */
[C---:B------:R-:W-:Y:S01]  /*387c0*/  LOP3.LUT P2, RZ, R192.reuse, 0x100000, RZ, 0xc0, !PT ;  /* 0x00100000c0ff7812 */ /* 0x040fe2000784c0ff */
[----:B------:R-:W3:Y:S04]  /*387d0*/  LDL.LU R189, [R1+0x510] ;  /* 0x0005100001bd7983 */ /* 0x000ee80000300800 */
[----:B------:R0:W-:Y:S01]  /*387e0*/  @P5 STG.E.U16 desc[UR58][R194.64], R2 ;  /* 0x00000002c2005986 */ /* 0x0001e2000c10153a */
[----:B------:R-:W-:-:S03]  /*387f0*/  LOP3.LUT P6, RZ, R192, 0x200000, RZ, 0xc0, !PT ;  /* 0x00200000c0ff7812 */ /* 0x000fc600078cc0ff */
[----:B------:R-:W4:Y:S01]  /*38800*/  LDL.LU R55, [R1+0x474] ;  /* 0x0004740001377983 */ /* 0x000f220000300800 */
[----:B0-----:R-:W-:-:S05]  /*38810*/  IMAD.WIDE R194, R57, 0x2, R66 ;  /* 0x0000000239c27825 */ /* 0x001fca00078e0242 */
[----:B------:R0:W-:Y:S01]  /*38820*/  @P0 STG.E.U16 desc[UR58][R194.64], R58 ;  /* 0x0000003ac2000986 */ /* 0x0001e2000c10153a */
[----:B------:R-:W-:Y:S02]  /*38830*/  LOP3.LUT P0, RZ, R193, 0x100000, RZ, 0xc0, !PT ;  /* 0x00100000c1ff7812 */ /* 0x000fe4000780c0ff */
[----:B------:R-:W-:Y:S01]  /*38840*/  PRMT R2, R58, 0x7632, R2 ;  /* 0x000076323a027816 */ /* 0x000fe20000000002 */
[----:B0-----:R-:W-:Y:S02]  /*38850*/  IMAD.WIDE R194, R57, 0x2, R64 ;  /* 0x0000000239c27825 */ /* 0x001fe400078e0240 */
[----:B------:R-:W4:Y:S08]  /*38860*/  LDL.LU R57, [R1+0x514] ;  /* 0x0005140001397983 */ /* 0x000f300000300800 */
[----:B------:R0:W-:Y:S01]  /*38870*/  @P0 STG.E.U16 desc[UR58][R194.64], R2 ;  /* 0x00000002c2000986 */ /* 0x0001e2000c10153a */
[----:B------:R-:W-:-:S03]  /*38880*/  LOP3.LUT P0, RZ, R193, 0x80000, RZ, 0xc0, !PT ;  /* 0x00080000c1ff7812 */ /* 0x000fc6000780c0ff */
[----:B------:R-:W4:Y:S01]  /*38890*/  LDL.LU R58, [R1+0x488] ;  /* 0x00048800013a7983 */ /* 0x000f220000300800 */
[----:B0-----:R-:W-:-:S09]  /*388a0*/  IMAD.WIDE R194, R53, 0x2, R66 ;  /* 0x0000000235c27825 */ /* 0x001fd200078e0242 */
[----:B------:R0:W-:Y:S01]  /*388b0*/  @P0 STG.E.U16 desc[UR58][R194.64], R54 ;  /* 0x00000036c2000986 */ /* 0x0001e2000c10153a */
[----:B------:R-:W-:Y:S02]  /*388c0*/  LOP3.LUT P0, RZ, R193, 0x40000, RZ, 0xc0, !PT ;  /* 0x00040000c1ff7812 */ /* 0x000fe4000780c0ff */
[----:B------:R-:W-:Y:S01]  /*388d0*/  PRMT R2, R54, 0x7632, R2 ;  /* 0x0000763236027816 */ /* 0x000fe20000000002 */
[----:B0-----:R-:W-:-:S10]  /*388e0*/  IMAD.WIDE R194, R53, 0x2, R64 ;  /* 0x0000000235c27825 */ /* 0x001fd400078e0240 */
[----:B------:R0:W-:Y:S01]  /*388f0*/  @P0 STG.E.U16 desc[UR58][R194.64], R2 ;  /* 0x00000002c2000986 */ /* 0x0001e2000c10153a */
[----:B------:R-:W-:Y:S01]  /*38900*/  LOP3.LUT P0, RZ, R193, 0x20000, RZ, 0xc0, !PT ;  /* 0x00020000c1ff7812 */ /* 0x000fe2000780c0ff */
[----:B0-----:R-:W-:Y:S01]  /*38910*/  IMAD.WIDE R194, R56, 0x2, R66 ;  /* 0x0000000238c27825 */ /* 0x001fe200078e0242 */
[----:B------:R-:W-:-:S11]  /*38920*/  PRMT R2, R59, 0x7632, R2 ;  /* 0x000076323b027816 */ /* 0x000fd60000000002 */
[----:B------:R0:W-:Y:S02]  /*38930*/  @P0 STG.E.U16 desc[UR58][R194.64], R59 ;  /* 0x0000003bc2000986 */ /* 0x0001e4000c10153a */
[----:B0-----:R-:W-:-:S05]  /*38940*/  IMAD.WIDE R194, R56, 0x2, R64 ;  /* 0x0000000238c27825 */ /* 0x001fca00078e0240 */
[----:B------:R0:W-:Y:S02]  /*38950*/  @P2 STG.E.U16 desc[UR58][R194.64], R2 ;  /* 0x00000002c2002986 */ /* 0x0001e4000c10153a */
[----:B0-----:R-:W-:Y:S01]  /*38960*/  PRMT R2, R191, 0x7632, R2 ;  /* 0x00007632bf027816 */ /* 0x001fe20000000002 */
[----:B--2---:R-:W-:-:S05]  /*38970*/  IMAD.WIDE R194, R188, 0x2, R66 ;  /* 0x00000002bcc27825 */ /* 0x004fca00078e0242 */
[----:B------:R0:W-:Y:S04]  /*38980*/  @P6 STG.E.U16 desc[UR58][R194.64], R191 ;  /* 0x000000bfc2006986 */ /* 0x0001e8000c10153a */
[----:B0-----:R-:W2:Y:S01]  /*38990*/  LDL.LU R191, [R1+0x125c] ;  /* 0x00125c0001bf7983 */ /* 0x001ea20000300800 */
[----:B------:R-:W-:Y:S02]  /*389a0*/  LOP3.LUT R193, R193, 0xffffdfff, RZ, 0xc0, !PT ;  /* 0xffffdfffc1c17812 */ /* 0x000fe400078ec0ff */
[C---:B------:R-:W-:Y:S02]  /*389b0*/  LOP3.LUT P3, RZ, R192.reuse, 0x400000, RZ, 0xc0, !PT ;  /* 0x00400000c0ff7812 */ /* 0x040fe4000786c0ff */
[----:B------:R-:W-:Y:S01]  /*389c0*/  LOP3.LUT P4, RZ, R192, 0x800000, RZ, 0xc0, !PT ;  /* 0x00800000c0ff7812 */ /* 0x000fe2000788c0ff */
[----:B------:R-:W-:Y:S01]  /*389d0*/  IMAD.WIDE R194, R188, 0x2, R64 ;  /* 0x00000002bcc27825 */ /* 0x000fe200078e0240 */
[C---:B------:R-:W-:Y:S01]  /*389e0*/  LOP3.LUT P1, RZ, R192.reuse, 0x1000000, RZ, 0xc0, !PT ;  /* 0x01000000c0ff7812 */ /* 0x040fe2000782c0ff */
[----:B------:R-:W2:Y:S01]  /*389f0*/  LDL.LU R188, [R1+0x518] ;  /* 0x0005180001bc7983 */ /* 0x000ea20000300800 */
[----:B------:R-:W-:-:S03]  /*38a00*/  LOP3.LUT P5, RZ, R192, 0x2000000, RZ, 0xc0, !PT ;  /* 0x02000000c0ff7812 */ /* 0x000fc600078ac0ff */
[----:B------:R-:W2:Y:S04]  /*38a10*/  LDL.LU R54, [R1+0x51c] ;  /* 0x00051c0001367983 */ /* 0x000ea80000300800 */
[----:B------:R3:W-:Y:S01]  /*38a20*/  @P3 STG.E.U16 desc[UR58][R194.64], R2 ;  /* 0x00000002c2003986 */ /* 0x0007e2000c10153a */
[C---:B------:R-:W-:Y:S02]  /*38a30*/  LOP3.LUT P6, RZ, R192.reuse, 0x4000000, RZ, 0xc0, !PT ;  /* 0x04000000c0ff7812 */ /* 0x040fe400078cc0ff */
[C---:B------:R-:W-:Y:S02]  /*38a40*/  LOP3.LUT P2, RZ, R192.reuse, 0x8000000, RZ, 0xc0, !PT ;  /* 0x08000000c0ff7812 */ /* 0x040fe4000784c0ff */
[----:B------:R-:W-:Y:S01]  /*38a50*/  LOP3.LUT P3, RZ, R192, 0x20000000, RZ, 0xc0, !PT ;  /* 0x20000000c0ff7812 */ /* 0x000fe2000786c0ff */
[----:B---3--:R-:W-:-:S05]  /*38a60*/  IMAD.WIDE R194, R189, 0x2, R66 ;  /* 0x00000002bdc27825 */ /* 0x008fca00078e0242 */
[----:B----4-:R0:W-:Y:S01]  /*38a70*/  @P4 STG.E.U16 desc[UR58][R194.64], R55 ;  /* 0x00000037c2004986 */ /* 0x0101e2000c10153a */
[----:B------:R-:W-:Y:S01]  /*38a80*/  PRMT R2, R55, 0x7632, R2 ;  /* 0x0000763237027816 */ /* 0x000fe20000000002 */
[----:B0-----:R-:W-:Y:S02]  /*38a90*/  IMAD.WIDE R194, R189, 0x2, R64 ;  /* 0x00000002bdc27825 */ /* 0x001fe400078e0240 */
[----:B------:R-:W3:Y:S04]  /*38aa0*/  LDL.LU R189, [R1+0x48c] ;  /* 0x00048c0001bd7983 */ /* 0x000ee80000300800 */
[----:B------:R0:W-:Y:S01]  /*38ab0*/  @P1 STG.E.U16 desc[UR58][R194.64], R2 ;  /* 0x00000002c2001986 */ /* 0x0001e2000c10153a */
[----:B------:R-:W-:-:S03]  /*38ac0*/  LOP3.LUT P4, RZ, R192, 0x10000000, RZ, 0xc0, !PT ;  /* 0x10000000c0ff7812 */ /* 0x000fc6000788c0ff */
[----:B------:R-:W4:Y:S04]  /*38ad0*/  LDL.LU R56, [R1+0x520] ;  /* 0x0005200001387983 */ /* 0x000f280000300800 */
[----:B------:R-:W4:Y:S01]  /*38ae0*/  LDL.LU R59, [R1+0x47c] ;  /* 0x00047c00013b7983 */ /* 0x000f220000300800 */
[----:B0-----:R-:W-:-:S05]  /*38af0*/  IMAD.WIDE R194, R57, 0x2, R66 ;  /* 0x0000000239c27825 */ /* 0x001fca00078e0242 */
[----:B------:R0:W-:Y:S01]  /*38b00*/  @P5 STG.E.U16 desc[UR58][R194.64], R58 ;  /* 0x0000003ac2005986 */ /* 0x0001e2000c10153a */
[----:B------:R-:W-:Y:S02]  /*38b10*/  LOP3.LUT P5, RZ, R192, 0x40000000, RZ, 0xc0, !PT ;  /* 0x40000000c0ff7812 */ /* 0x000fe400078ac0ff */
[----:B--2---:R-:W-:-:S13]  /*38b20*/  LOP3.LUT P0, RZ, R191, 0x8, RZ, 0xc0, !PT ;  /* 0x00000008bfff7812 */ /* 0x004fda000780c0ff */
[----:B------:R-:W-:Y:S02]  /*38b30*/  @P0 LOP3.LUT R193, R193, 0x2000, RZ, 0xfc, !PT ;  /* 0x00002000c1c10812 */ /* 0x000fe400078efcff */
[----:B------:R-:W-:Y:S02]  /*38b40*/  LOP3.LUT P0, RZ, R191, 0x4, RZ, 0xc0, !PT ;  /* 0x00000004bfff7812 */ /* 0x000fe4000780c0ff */
[----:B------:R-:W-:-:S11]  /*38b50*/  LOP3.LUT R193, R193, 0xffffbfff, RZ, 0xc0, !PT ;  /* 0xffffbfffc1c17812 */ /* 0x000fd600078ec0ff */
        /* <DEDUP_REMOVED lines=8> */
[----:B------:R-:W2:Y:S04]  /*38be0*/  LDL.LU R192, [R1+0x478] ;  /* 0x0004780001c07983 */ /* 0x000ea80000300800 */
[----:B------:R-:W4:Y:S04]  /*38bf0*/  LDL.LU R52, [R1+0x524] ;  /* 0x0005240001347983 */ /* 0x000f280000300800 */
[----:B------:R-:W4:Y:S04]  /*38c00*/  LDL.LU R53, [R1+0x460] ;  /* 0x0004600001357983 */ /* 0x000f280000300800 */
[----:B------:R-:W4:Y:S01]  /*38c10*/  LDL.LU R55, [R1+0x528] ;  /* 0x0005280001377983 */ /* 0x000f220000300800 */
[----:B0-----:R-:W-:Y:S01]  /*38c20*/  IMAD.WIDE R194, R57, 0x2, R64 ;  /* 0x0000000239c27825 */ /* 0x001fe200078e0240 */
[----:B------:R-:W-:-:S02]  /*38c30*/  PRMT R2, R58, 0x7632, R2 ;  /* 0x000076323a027816 */ /* 0x000fc40000000002 */
[----:B------:R-:W4:Y:S04]  /*38c40*/  LDL.LU R57, [R1+0x450] ;  /* 0x0004500001397983 */ /* 0x000f280000300800 */
[----:B------:R0:W-:Y:S04]  /*38c50*/  @P6 STG.E.U16 desc[UR58][R194.64], R2 ;  /* 0x00000002c2006986 */ /* 0x0001e8000c10153a */
[----:B------:R-:W4:Y:S01]  /*38c60*/  LDL.LU R58, [R1+0x52c] ;  /* 0x00052c00013a7983 */ /* 0x000f220000300800 */
[----:B0-----:R-:W-:-:S05]  /*38c70*/  IMAD.WIDE R194, R188, 0x2, R66 ;  /* 0x00000002bcc27825 */ /* 0x001fca00078e0242 */
[----:B--2---:R0:W-:Y:S02]  /*38c80*/  @P2 STG.E.U16 desc[UR58][R194.64], R192 ;  /* 0x000000c0c2002986 */ /* 0x0041e4000c10153a */
[----:B0-----:R-:W-:Y:S02]  /*38c90*/  IMAD.WIDE R194, R188, 0x2, R64 ;  /* 0x00000002bcc27825 */ /* 0x001fe400078e0240 */
[----:B------:R-:W2:Y:S01]  /*38ca0*/  LDL.LU R188, [R1+0x464] ;  /* 0x0004640001bc7983 */ /* 0x000ea20000300800 */
[----:B------:R-:W-:-:S05]  /*38cb0*/  PRMT R2, R192, 0x7632, R2 ;  /* 0x00007632c0027816 */ /* 0x000fca0000000002 */
[----:B------:R0:W-:Y:S02]  /*38cc0*/  @P4 STG.E.U16 desc[UR58][R194.64], R2 ;  /* 0x00000002c2004986 */ /* 0x0001e4000c10153a */
[----:B0-----:R-:W-:Y:S01]  /*38cd0*/  IMAD.WIDE R194, R54, 0x2, R66 ;  /* 0x0000000236c27825 */ /* 0x001fe200078e0242 */
[----:B---3--:R-:W-:-:S04]  /*38ce0*/  PRMT R2, R189, 0x7632, R2 ;  /* 0x00007632bd027816 */ /* 0x008fc80000000002 */
[----:B------:R0:W-:Y:S04]  /*38cf0*/  @P3 STG.E.U16 desc[UR58][R194.64], R189 ;  /* 0x000000bdc2003986 */ /* 0x0001e8000c10153a */
[----:B0-----:R-:W3:Y:S01]  /*38d00*/  LDL.LU R189, [R1+0x530] ;  /* 0x0005300001bd7983 */ /* 0x001ee20000300800 */
[----:B------:R-:W-:-:S03]  /*38d10*/  IMAD.WIDE R194, R54, 0x2, R64 ;  /* 0x0000000236c27825 */ /* 0x000fc600078e0240 */
[----:B------:R-:W3:Y:S04]  /*38d20*/  LDL.LU R54, [R1+0x454] ;  /* 0x0004540001367983 */ /* 0x000ee80000300800 */
[----:B------:R4:W-:Y:S02]  /*38d30*/  @P5 STG.E.U16 desc[UR58][R194.64], R2 ;  /* 0x00000002c2005986 */ /* 0x0009e4000c10153a */
[----:B----4-:R-:W-:-:S05]  /*38d40*/  IMAD.WIDE R194, R56, 0x2, R66 ;  /* 0x0000000238c27825 */ /* 0x010fca00078e0242 */
[----:B------:R0:W-:Y:S01]  /*38d50*/  @P0 STG.E.U16 desc[UR58][R194.64], R59 ;  /* 0x0000003bc2000986 */ /* 0x0001e2000c10153a */
[----:B------:R-:W-:Y:S02]  /*38d60*/  LOP3.LUT P0, RZ, R193, 0x10000, RZ, 0xc0, !PT ;  /* 0x00010000c1ff7812 */ /* 0x000fe4000780c0ff */
[----:B------:R-:W-:Y:S01]  /*38d70*/  PRMT R2, R59, 0x7632, R2 ;  /* 0x000076323b027816 */ /* 0x000fe20000000002 */
[----:B0-----:R-:W-:Y:S01]  /*38d80*/  IMAD.WIDE R194, R56, 0x2, R64 ;  /* 0x0000000238c27825 */ /* 0x001fe200078e0240 */
[----:B------:R-:W-:Y:S01]  /*38d90*/  LOP3.LUT P1, RZ, R191, 0x10, RZ, 0xc0, !PT ;  /* 0x00000010bfff7812 */ /* 0x000fe2000782c0ff */
[----:B------:R-:W4:Y:S08]  /*38da0*/  LDL.LU R56, [R1+0x534] ;  /* 0x0005340001387983 */ /* 0x000f300000300800 */
[----:B------:R0:W-:Y:S01]  /*38db0*/  @P0 STG.E.U16 desc[UR58][R194.64], R2 ;  /* 0x00000002c2000986 */ /* 0x0001e2000c10153a */
[----:B------:R-:W-:-:S02]  /*38dc0*/  LOP3.LUT P0, RZ, R193, 0x8000, RZ, 0xc0, !PT ;  /* 0x00008000c1ff7812 */ /* 0x000fc4000780c0ff */
[----:B------:R-:W-:Y:S01]  /*38dd0*/  LOP3.LUT P6, RZ, R191, 0x20, RZ, 0xc0, !PT ;  /* 0x00000020bfff7812 */ /* 0x000fe200078cc0ff */
        /* <DEDUP_REMOVED lines=13> */
[----:B0-----:R-:W-:Y:S01]  /*38eb0*/  IMAD.WIDE R194, R58, 0x2, R66 ;  /* 0x000000023ac27825 */ /* 0x001fe200078e0242 */
[C---:B------:R-:W-:Y:S02]  /*38ec0*/  LOP3.LUT P2, RZ, R191.reuse, 0x40, RZ, 0xc0, !PT ;  /* 0x00000040bfff7812 */ /* 0x040fe4000784c0ff */
[----:B------:R-:W-:Y:S02]  /*38ed0*/  LOP3.LUT P4, RZ, R191, 0x80, RZ, 0xc0, !PT ;  /* 0x00000080bfff7812 */ /* 0x000fe4000788c0ff */
[----:B--2---:R0:W-:Y:S01]  /*38ee0*/  @P6 STG.E.U16 desc[UR58][R194.64], R188 ;  /* 0x000000bcc2006986 */ /* 0x0041e2000c10153a */
[----:B------:R-:W-:-:S03]  /*38ef0*/  PRMT R2, R188, 0x7632, R2 ;  /* 0x00007632bc027816 */ /* 0x000fc60000000002 */
[----:B0-----:R-:W2:Y:S04]  /*38f00*/  LDL.LU R188, [R1+0x538] ;  /* 0x0005380001bc7983 */ /* 0x001ea80000300800 */
[----:B------:R-:W2:Y:S01]  /*38f10*/  LDL.LU R52, [R1+0x458] ;  /* 0x0004580001347983 */ /* 0x000ea20000300800 */
[----:B------:R-:W-:-:S03]  /*38f20*/  IMAD.WIDE R194, R58, 0x2, R64 ;  /* 0x000000023ac27825 */ /* 0x000fc600078e0240 */
[----:B------:R-:W2:Y:S04]  /*38f30*/  LDL.LU R55, [R1+0x53c] ;  /* 0x00053c0001377983 */ /* 0x000ea80000300800 */
[----:B------:R3:W-:Y:S02]  /*38f40*/  @P2 STG.E.U16 desc[UR58][R194.64], R2 ;  /* 0x00000002c2002986 */ /* 0x0007e4000c10153a */
[----:B---3--:R-:W-:-:S05]  /*38f50*/  IMAD.WIDE R194, R189, 0x2, R66 ;  /* 0x00000002bdc27825 */ /* 0x008fca00078e0242 */
[----:B------:R0:W-:Y:S02]  /*38f60*/  @P4 STG.E.U16 desc[UR58][R194.64], R54 ;  /* 0x00000036c2004986 */ /* 0x0001e4000c10153a */
[----:B0-----:R-:W-:Y:S02]  /*38f70*/  IMAD.WIDE R194, R189, 0x2, R64 ;  /* 0x00000002bdc27825 */ /* 0x001fe400078e0240 */
[----:B------:R-:W3:Y:S04]  /*38f80*/  LDL.LU R189, [R1+0x46c] ;  /* 0x00046c0001bd7983 */ /* 0x000ee80000300800 */
[----:B------:R-:W3:Y:S04]  /*38f90*/  LDL.LU R57, [R1+0x540] ;  /* 0x0005400001397983 */ /* 0x000ee80000300800 */
[----:B------:R-:W3:Y:S04]  /*38fa0*/  LDL.LU R58, [R1+0x45c] ;  /* 0x00045c00013a7983 */ /* 0x000ee80000300800 */
[----:B------:R-:W3:Y:S01]  /*38fb0*/  LDL.LU R53, [R1+0x544] ;  /* 0x0005440001357983 */ /* 0x000ee20000300800 */
[----:B------:R-:W-:-:S03]  /*38fc0*/  PRMT R2, R54, 0x7632, R2 ;  /* 0x0000763236027816 */ /* 0x000fc60000000002 */
[----:B------:R-:W3:Y:S01]  /*38fd0*/  LDL.LU R54, [R1+0x440] ;  /* 0x0004400001367983 */ /* 0x000ee20000300800 */
[C---:B------:R-:W-:Y:S02]  /*38fe0*/  LOP3.LUT P3, RZ, R191.reuse, 0x100, RZ, 0xc0, !PT ;  /* 0x00000100bfff7812 */ /* 0x040fe4000786c0ff */
[C---:B------:R-:W-:Y:S02]  /*38ff0*/  LOP3.LUT P5, RZ, R191.reuse, 0x200, RZ, 0xc0, !PT ;  /* 0x00000200bfff7812 */ /* 0x040fe400078ac0ff */
[C---:B------:R-:W-:Y:S02]  /*39000*/  LOP3.LUT P6, RZ, R191.reuse, 0x400, RZ, 0xc0, !PT ;  /* 0x00000400bfff7812 */ /* 0x040fe400078cc0ff */
[----:B------:R-:W-:-:S07]  /*39010*/  LOP3.LUT P1, RZ, R191, 0x800, RZ, 0xc0, !PT ;  /* 0x00000800bfff7812 */ /* 0x000fce000782c0ff */
[----:B------:R4:W-:Y:S02]  /*39020*/  @P3 STG.E.U16 desc[UR58][R194.64], R2 ;  /* 0x00000002c2003986 */ /* 0x0009e4000c10153a */
[----:B----4-:R-:W-:Y:S01]  /*39030*/  IMAD.WIDE R194, R56, 0x2, R66 ;  /* 0x0000000238c27825 */ /* 0x010fe200078e0242 */
[----:B------:R-:W-:-:S04]  /*39040*/  PRMT R2, R59, 0x7632, R2 ;  /* 0x000076323b027816 */ /* 0x000fc80000000002 */
[----:B------:R0:W-:Y:S02]  /*39050*/  @P5 STG.E.U16 desc[UR58][R194.64], R59 ;  /* 0x0000003bc2005986 */ /* 0x0001e4000c10153a */
[----:B0-----:R-:W-:Y:S02]  /*39060*/  IMAD.WIDE R194, R56, 0x2, R64 ;  /* 0x0000000238c27825 */ /* 0x001fe400078e0240 */
[----:B------:R-:W4:Y:S04]  /*39070*/  LDL.LU R56, [R1+0x548] ;  /* 0x0005480001387983 */ /* 0x000f280000300800 */
[----:B------:R2:W-:Y:S04]  /*39080*/  @P6 STG.E.U16 desc[UR58][R194.64], R2 ;  /* 0x00000002c2006986 */ /* 0x0005e8000c10153a */
[----:B------:R-:W4:Y:S01]  /*39090*/  LDL.LU R59, [R1+0x430] ;  /* 0x00043000013b7983 */ /* 0x000f220000300800 */
[----:B------:R-:W-:-:S02]  /*390a0*/  LOP3.LUT P4, RZ, R191, 0x1000, RZ, 0xc0, !PT ;  /* 0x00001000bfff7812 */ /* 0x000fc4000788c0ff */
[C---:B------:R-:W-:Y:S02]  /*390b0*/  LOP3.LUT P2, RZ, R191.reuse, 0x2000, RZ, 0xc0, !PT ;  /* 0x00002000bfff7812 */ /* 0x040fe4000784c0ff */
[----:B------:R-:W-:Y:S01]  /*390c0*/  LOP3.LUT P0, RZ, R191, 0x80000, RZ, 0xc0, !PT ;  /* 0x00080000bfff7812 */ /* 0x000fe2000780c0ff */
[----:B--2---:R-:W-:-:S05]  /*390d0*/  IMAD.WIDE R194, R188, 0x2, R66 ;  /* 0x00000002bcc27825 */ /* 0x004fca00078e0242 */
[----:B------:R0:W-:Y:S02]  /*390e0*/  @P1 STG.E.U16 desc[UR58][R194.64], R52 ;  /* 0x00000034c2001986 */ /* 0x0001e4000c10153a */
[----:B0-----:R-:W-:Y:S02]  /*390f0*/  IMAD.WIDE R194, R188, 0x2, R64 ;  /* 0x00000002bcc27825 */ /* 0x001fe400078e0240 */
[----:B------:R-:W2:Y:S01]  /*39100*/  LDL.LU R188, [R1+0x54c] ;  /* 0x00054c0001bc7983 */ /* 0x000ea20000300800 */
[----:B------:R-:W-:-:S05]  /*39110*/  PRMT R2, R52, 0x7632, R2 ;  /* 0x0000763234027816 */ /* 0x000fca0000000002 */
[----:B------:R0:W-:Y:S02]  /*39120*/  @P4 STG.E.U16 desc[UR58][R194.64], R2 ;  /* 0x00000002c2004986 */ /* 0x0001e4000c10153a */
[----:B0-----:R-:W-:-:S05]  /*39130*/  IMAD.WIDE R194, R55, 0x2, R66 ;  /* 0x0000000237c27825 */ /* 0x001fca00078e0242 */
[----:B---3--:R0:W-:Y:S01]  /*39140*/  @P2 STG.E.U16 desc[UR58][R194.64], R189 ;  /* 0x000000bdc2002986 */ /* 0x0081e2000c10153a */
[----:B------:R-:W-:-:S03]  /*39150*/  PRMT R2, R189, 0x7632, R2 ;  /* 0x00007632bd027816 */ /* 0x000fc60000000002 */
[----:B0-----:R-:W3:Y:S01]  /*39160*/  LDL.LU R189, [R1+0x550] ;  /* 0x0005500001bd7983 */ /* 0x001ee20000300800 */
[----:B------:R-:W-:-:S03]  /*39170*/  IMAD.WIDE R194, R55, 0x2, R64 ;  /* 0x0000000237c27825 */ /* 0x000fc600078e0240 */
[----:B------:R-:W3:Y:S01]  /*39180*/  LDL.LU R55, [R1+0x434] ;  /* 0x0004340001377983 */ /* 0x000ee20000300800 */
[----:B------:R-:W-:-:S04]  /*39190*/  LOP3.LUT R193, R193, 0xfffffdff, RZ, 0xc0, !PT ;  /* 0xfffffdffc1c17812 */ /* 0x000fc800078ec0ff */
[----:B------:R-:W-:Y:S02]  /*391a0*/  @P0 LOP3.LUT R193, R193, 0x200, RZ, 0xfc, !PT ;  /* 0x00000200c1c10812 */ /* 0x000fe400078efcff */
[----:B------:R-:W-:Y:S02]  /*391b0*/  LOP3.LUT P0, RZ, R191, 0x40000, RZ, 0xc0, !PT ;  /* 0x00040000bfff7812 */ /* 0x000fe4000780c0ff */
[----:B------:R-:W-:-:S11]  /*391c0*/  LOP3.LUT R193, R193, 0xfffffbff, RZ, 0xc0, !PT ;  /* 0xfffffbffc1c17812 */ /* 0x000fd600078ec0ff */
[----:B------:R-:W-:Y:S02]  /*391d0*/  @P0 LOP3.LUT R193, R193, 0x400, RZ, 0xfc, !PT ;  /* 0x00000400c1c10812 */ /* 0x000fe400078efcff */
[----:B------:R-:W-:Y:S02]  /*391e0*/  LOP3.LUT P0, RZ, R191, 0x20000, RZ, 0xc0, !PT ;  /* 0x00020000bfff7812 */ /* 0x000fe4000780c0ff */
[----:B------:R-:W-:Y:S02]  /*391f0*/  LOP3.LUT R193, R193, 0xfffff7ff, RZ, 0xc0, !PT ;  /* 0xfffff7ffc1c17812 */ /* 0x000fe400078ec0ff */
[----:B------:R-:W-:-:S09]  /*39200*/  LOP3.LUT P5, RZ, R191, 0x4000, RZ, 0xc0, !PT ;  /* 0x00004000bfff7812 */ /* 0x000fd200078ac0ff */
[----:B------:R-:W-:Y:S02]  /*39210*/  @P0 LOP3.LUT R193, R193, 0x800, RZ, 0xfc, !PT ;  /* 0x00000800c1c10812 */ /* 0x000fe400078efcff */
[----:B------:R-:W-:Y:S02]  /*39220*/  LOP3.LUT P0, RZ, R191, 0x10000, RZ, 0xc0, !PT ;  /* 0x00010000bfff7812 */ /* 0x000fe4000780c0ff */
[----:B------:R-:W-:Y:S01]  /*39230*/  LOP3.LUT R193, R193, 0xffffefff, RZ, 0xc0, !PT ;  /* 0xffffefffc1c17812 */ /* 0x000fe200078ec0ff */
[----:B------:R0:W-:Y:S10]  /*39240*/  @P5 STG.E.U16 desc[UR58][R194.64], R2 ;  /* 0x00000002c2005986 */ /* 0x0001f4000c10153a */
[----:B------:R-:W-:-:S02]  /*39250*/  @P0 LOP3.LUT R193, R193, 0x1000, RZ, 0xfc, !PT ;  /* 0x00001000c1c10812 */ /* 0x000fc400078efcff */
[----:B------:R-:W-:Y:S01]  /*39260*/  LOP3.LUT P0, RZ, R191, 0x8000, RZ, 0xc0, !PT ;  /* 0x00008000bfff7812 */ /* 0x000fe2000780c0ff */
[----:B0-----:R-:W-:Y:S01]  /*39270*/  IMAD.WIDE R194, R57, 0x2, R66 ;  /* 0x0000000239c27825 */ /* 0x001fe200078e0242 */
[----:B------:R-:W-:-:S11]  /*39280*/  PRMT R2, R58, 0x7632, R2 ;  /* 0x000076323a027816 */ /* 0x000fd60000000002 */
[----:B------:R0:W-:Y:S01]  /*39290*/  @P0 STG.E.U16 desc[UR58][R194.64], R58 ;  /* 0x0000003ac2000986 */ /* 0x0001e2000c10153a */
[----:B------:R-:W-:Y:S01]  /*392a0*/  LOP3.LUT P0, RZ, R193, 0x1000, RZ, 0xc0, !PT ;  /* 0x00001000c1ff7812 */ /* 0x000fe2000780c0ff */
[----:B0-----:R-:W-:Y:S01]  /*392b0*/  IMAD.WIDE R194, R57, 0x2, R64 ;  /* 0x0000000239c27825 */ /* 0x001fe200078e0240 */
[----:B------:R-:W-:Y:S01]  /*392c0*/  LOP3.LUT P3, RZ, R191, 0x100000, RZ, 0xc0, !PT ;  /* 0x00100000bfff7812 */ /* 0x000fe2000786c0ff */
[----:B------:R-:W3:Y:S10]  /*392d0*/  LDL.LU R57, [R1+0x554] ;  /* 0x0005540001397983 */ /* 0x000ef40000300800 */
[----:B------:R0:W-:Y:S01]  /*392e0*/  @P0 STG.E.U16 desc[UR58][R194.64], R2 ;  /* 0x00000002c2000986 */ /* 0x0001e2000c10153a */
[----:B------:R-:W-:-:S02]  /*392f0*/  LOP3.LUT P0, RZ, R193, 0x800, RZ, 0xc0, !PT ;  /* 0x00000800c1ff7812 */ /* 0x000fc4000780c0ff */
[----:B------:R-:W-:Y:S01]  /*39300*/  LOP3.LUT P6, RZ, R191, 0x200000, RZ, 0xc0, !PT ;  /* 0x00200000bfff7812 */ /* 0x000fe200078cc0ff */
[----:B------:R-:W3:Y:S01]  /*39310*/  LDL.LU R58, [R1+0x448] ;  /* 0x00044800013a7983 */ /* 0x000ee20000300800 */
[----:B0-----:R-:W-:-:S09]  /*39320*/  IMAD.WIDE R194, R53, 0x2, R66 ;  /* 0x0000000235c27825 */ /* 0x001fd200078e0242 */
[----:B------:R0:W-:Y:S01]  /*39330*/  @P0 STG.E.U16 desc[UR58][R194.64], R54 ;  /* 0x00000036c2000986 */ /* 0x0001e2000c10153a */
[----:B------:R-:W-:Y:S02]  /*39340*/  LOP3.LUT P0, RZ, R193, 0x400, RZ, 0xc0, !PT ;  /* 0x00000400c1ff7812 */ /* 0x000fe4000780c0ff */
[----:B------:R-:W-:Y:S01]  /*39350*/  PRMT R2, R54, 0x7632, R2 ;  /* 0x0000763236027816 */ /* 0x000fe20000000002 */
[----:B0-----:R-:W-:-:S10]  /*39360*/  IMAD.WIDE R194, R53, 0x2, R64 ;  /* 0x0000000235c27825 */ /* 0x001fd400078e0240 */
[----:B------:R4:W-:Y:S01]  /*39370*/  @P0 STG.E.U16 desc[UR58][R194.64], R2 ;  /* 0x00000002c2000986 */ /* 0x0009e2000c10153a */
[----:B------:R-:W-:Y:S01]  /*39380*/  LOP3.LUT P0, RZ, R193, 0x200, RZ, 0xc0, !PT ;  /* 0x00000200c1ff7812 */ /* 0x000fe2000780c0ff */
[----:B----4-:R-:W-:Y:S01]  /*39390*/  IMAD.WIDE R194, R56, 0x2, R66 ;  /* 0x0000000238c27825 */ /* 0x010fe200078e0242 */
[----:B------:R-:W-:-:S11]  /*393a0*/  PRMT R2, R59, 0x7632, R2 ;  /* 0x000076323b027816 */ /* 0x000fd60000000002 */
[----:B------:R0:W-:Y:S02]  /*393b0*/  @P0 STG.E.U16 desc[UR58][R194.64], R59 ;  /* 0x0000003bc2000986 */ /* 0x0001e4000c10153a */
[----:B0-----:R-:W-:-:S05]  /*393c0*/  IMAD.WIDE R194, R56, 0x2, R64 ;  /* 0x0000000238c27825 */ /* 0x001fca00078e0240 */
[----:B------:R0:W-:Y:S02]  /*393d0*/  @P3 STG.E.U16 desc[UR58][R194.64], R2 ;  /* 0x00000002c2003986 */ /* 0x0001e4000c10153a */
[----:B0-----:R-:W-:Y:S02]  /*393e0*/  PRMT R2, R190, 0x7632, R2 ;  /* 0x00007632be027816 */ /* 0x001fe40000000002 */
[C---:B------:R-:W-:Y:S02]  /*393f0*/  LOP3.LUT P1, RZ, R191.reuse, 0x400000, RZ, 0xc0, !PT ;  /* 0x00400000bfff7812 */ /* 0x040fe4000782c0ff */
[----:B------:R-:W-:Y:S01]  /*39400*/  LOP3.LUT P4, RZ, R191, 0x800000, RZ, 0xc0, !PT ;  /* 0x00800000bfff7812 */ /* 0x000fe2000788c0ff */
[----:B--2---:R-:W-:-:S05]  /*39410*/  IMAD.WIDE R194, R188, 0x2, R66 ;  /* 0x00000002bcc27825 */ /* 0x004fca00078e0242 */
[----:B------:R0:W-:Y:S04]  /*39420*/  @P6 STG.E.U16 desc[UR58][R194.64], R190 ;  /* 0x000000bec2006986 */ /* 0x0001e8000c10153a */
[----:B0-----:R-:W2:Y:S04]  /*39430*/  LDL.LU R190, [R1+0x1258] ;  /* 0x0012580001be7983 */ /* 0x001ea80000300800 */
[----:B------:R-:W4:Y:S04]  /*39440*/  LDL.LU R59, [R1+0x558] ;  /* 0x00055800013b7983 */ /* 0x000f280000300800 */
[----:B------:R-:W4:Y:S04]  /*39450*/  LDL.LU R192, [R1+0x438] ;  /* 0x0004380001c07983 */ /* 0x000f280000300800 */
[----:B------:R-:W4:Y:S01]  /*39460*/  LDL.LU R54, [R1+0x560] ;  /* 0x0005600001367983 */ /* 0x000f220000300800 */
[----:B------:R-:W-:-:S03]  /*39470*/  IMAD.WIDE R194, R188, 0x2, R64 ;  /* 0x00000002bcc27825 */ /* 0x000fc600078e0240 */
[----:B------:R-:W4:Y:S04]  /*39480*/  LDL.LU R188, [R1+0x44c] ;  /* 0x00044c0001bc7983 */ /* 0x000f280000300800 */
[----:B------:R3:W-:Y:S04]  /*39490*/  @P1 STG.E.U16 desc[UR58][R194.64], R2 ;  /* 0x00000002c2001986 */ /* 0x0007e8000c10153a */
[----:B------:R-:W4:Y:S01]  /*394a0*/  LDL.LU R56, [R1+0x564] ;  /* 0x0005640001387983 */ /* 0x000f220000300800 */
[----:B---3--:R-:W-:-:S05]  /*394b0*/  IMAD.WIDE R194, R189, 0x2, R66 ;  /* 0x00000002bdc27825 */ /* 0x008fca00078e0242 */
[----:B------:R0:W-:Y:S02]  /*394c0*/  @P4 STG.E.U16 desc[UR58][R194.64], R55 ;  /* 0x00000037c2004986 */ /* 0x0001e4000c10153a */
[----:B0-----:R-:W-:Y:S02]  /*394d0*/  IMAD.WIDE R194, R189, 0x2, R64 ;  /* 0x00000002bdc27825 */ /* 0x001fe400078e0240 */
[----:B------:R-:W3:Y:S04]  /*394e0*/  LDL.LU R189, [R1+0x43c] ;  /* 0x00043c0001bd7983 */ /* 0x000ee80000300800 */
[----:B------:R-:W3:Y:S01]  /*394f0*/  LDL.LU R52, [R1+0x568] ;  /* 0x0005680001347983 */ /* 0x000ee20000300800 */
[----:B------:R-:W-:-:S03]  /*39500*/  LOP3.LUT P2, RZ, R191, 0x1000000, RZ, 0xc0, !PT ;  /* 0x01000000bfff7812 */ /* 0x000fc6000784c0ff */
[----:B------:R-:W3:Y:S01]  /*39510*/  LDL.LU R53, [R1+0x420] ;  /* 0x0004200001357983 */ /* 0x000ee20000300800 */
[----:B------:R-:W-:Y:S02]  /*39520*/  LOP3.LUT P5, RZ, R191, 0x2000000, RZ, 0xc0, !PT ;  /* 0x02000000bfff7812 */ /* 0x000fe400078ac0ff */
[----:B------:R-:W-:Y:S02]  /*39530*/  PRMT R2, R55, 0x7632, R2 ;  /* 0x0000763237027816 */ /* 0x000fe40000000002 */
[C---:B------:R-:W-:Y:S01]  /*39540*/  LOP3.LUT P6, RZ, R191.reuse, 0x4000000, RZ, 0xc0, !PT ;  /* 0x04000000bfff7812 */ /* 0x040fe200078cc0ff */
[----:B------:R-:W3:Y:S04]  /*39550*/  LDL.LU R55, [R1+0x56c] ;  /* 0x00056c0001377983 */ /* 0x000ee80000300800 */
[----:B------:R0:W-:Y:S01]  /*39560*/  @P2 STG.E.U16 desc[UR58][R194.64], R2 ;  /* 0x00000002c2002986 */ /* 0x0001e2000c10153a */
[----:B------:R-:W-:-:S02]  /*39570*/  LOP3.LUT P3, RZ, R191, 0x8000000, RZ, 0xc0, !PT ;  /* 0x08000000bfff7812 */ /* 0x000fc4000786c0ff */
[----:B------:R-:W-:Y:S02]  /*39580*/  LOP3.LUT R193, R193, 0xffffffdf, RZ, 0xc0, !PT ;  /* 0xffffffdfc1c17812 */ /* 0x000fe400078ec0ff */
[C---:B------:R-:W-:Y:S02]  /*39590*/  LOP3.LUT P4, RZ, R191.reuse, 0x10000000, RZ, 0xc0, !PT ;  /* 0x10000000bfff7812 */ /* 0x040fe4000788c0ff */
[----:B------:R-:W-:Y:S01]  /*395a0*/  LOP3.LUT P1, RZ, R191, 0x20000000, RZ, 0xc0, !PT ;  /* 0x20000000bfff7812 */ /* 0x000fe2000782c0ff */
[----:B0-----:R-:W-:-:S05]  /*395b0*/  IMAD.WIDE R194, R57, 0x2, R66 ;  /* 0x0000000239c27825 */ /* 0x001fca00078e0242 */
[----:B------:R0:W-:Y:S01]  /*395c0*/  @P5 STG.E.U16 desc[UR58][R194.64], R58 ;  /* 0x0000003ac2005986 */ /* 0x0001e2000c10153a */
[----:B------:R-:W-:Y:S01]  /*395d0*/  PRMT R2, R58, 0x7632, R2 ;  /* 0x000076323a027816 */ /* 0x000fe20000000002 */
[----:B0-----:R-:W-:Y:S02]  /*395e0*/  IMAD.WIDE R194, R57, 0x2, R64 ;  /* 0x0000000239c27825 */ /* 0x001fe400078e0240 */
[----:B------:R-:W3:Y:S04]  /*395f0*/  LDL.LU R57, [R1+0x410] ;  /* 0x0004100001397983 */ /* 0x000ee80000300800 */
[----:B------:R4:W-:Y:S04]  /*39600*/  @P6 STG.E.U16 desc[UR58][R194.64], R2 ;  /* 0x00000002c2006986 */ /* 0x0009e8000c10153a */
[----:B------:R-:W3:Y:S01]  /*39610*/  LDL.LU R58, [R1+0x570] ;  /* 0x00057000013a7983 */ /* 0x000ee20000300800 */
[----:B------:R-:W-:-:S02]  /*39620*/  LOP3.LUT P5, RZ, R191, 0x40000000, RZ, 0xc0, !PT ;  /* 0x40000000bfff7812 */ /* 0x000fc400078ac0ff */
[----:B--2---:R-:W-:Y:S01]  /*39630*/  LOP3.LUT P0, RZ, R190, 0x8, RZ, 0xc0, !PT ;  /* 0x00000008beff7812 */ /* 0x004fe2000780c0ff */
[----:B----4-:R-:W-:Y:S01]  /*39640*/  IMAD.WIDE R194, R59, 0x2, R66 ;  /* 0x000000023bc27825 */ /* 0x010fe200078e0242 */
[----:B------:R-:W-:-:S04]  /*39650*/  PRMT R2, R192, 0x7632, R2 ;  /* 0x00007632c0027816 */ /* 0x000fc80000000002 */
[----:B------:R0:W-:Y:S07]  /*39660*/  @P3 STG.E.U16 desc[UR58][R194.64], R192 ;  /* 0x000000c0c2003986 */ /* 0x0001ee000c10153a */
[----:B------:R-:W-:Y:S02]  /*39670*/  @P0 LOP3.LUT R193, R193, 0x20, RZ, 0xfc, !PT ;  /* 0x00000020c1c10812 */ /* 0x000fe400078efcff */
[----:B------:R-:W-:Y:S01]  /*39680*/  LOP3.LUT P0, RZ, R190, 0x4, RZ, 0xc0, !PT ;  /* 0x00000004beff7812 */ /* 0x000fe2000780c0ff */
[----:B0-----:R-:W-:Y:S01]  /*39690*/  IMAD.WIDE R194, R59, 0x2, R64 ;  /* 0x000000023bc27825 */ /* 0x001fe200078e0240 */
[----:B------:R-:W-:Y:S01]  /*396a0*/  LOP3.LUT R193, R193, 0xffffffbf, RZ, 0xc0, !PT ;  /* 0xffffffbfc1c17812 */ /* 0x000fe200078ec0ff */
[----:B------:R-:W2:Y:S04]  /*396b0*/  LDL.LU R59, [R1+0x424] ;  /* 0x00042400013b7983 */ /* 0x000ea80000300800 */
[----:B------:R0:W-:Y:S06]  /*396c0*/  @P4 STG.E.U16 desc[UR58][R194.64], R2 ;  /* 0x00000002c2004986 */ /* 0x0001ec000c10153a */
[----:B------:R-:W-:-:S02]  /*396d0*/  @P0 LOP3.LUT R193, R193, 0x40, RZ, 0xfc, !PT ;  /* 0x00000040c1c10812 */ /* 0x000fc400078efcff */
[----:B------:R-:W-:Y:S01]  /*396e0*/  LOP3.LUT P0, RZ, R190, 0x2, RZ, 0xc0, !PT ;  /* 0x00000002beff7812 */ /* 0x000fe2000780c0ff */
[----:B0-----:R-:W-:Y:S01]  /*396f0*/  IMAD.WIDE R194, R54, 0x2, R66 ;  /* 0x0000000236c27825 */ /* 0x001fe200078e0242 */
[----:B------:R-:W-:-:S04]  /*39700*/  PRMT R2, R188, 0x7632, R2 ;  /* 0x00007632bc027816 */ /* 0x000fc80000000002 */
[----:B------:R0:W-:Y:S01]  /*39710*/  @P1 STG.E.U16 desc[UR58][R194.64], R188 ;  /* 0x000000bcc2001986 */ /* 0x0001e2000c10153a */
[----:B------:R-:W-:-:S03]  /*39720*/  LOP3.LUT R193, R193, 0xffffff7f, RZ, 0xc0, !PT ;  /* 0xffffff7fc1c17812 */ /* 0x000fc600078ec0ff */
[----:B0-----:R-:W4:Y:S01]  /*39730*/  LDL.LU R188, [R1+0x574] ;  /* 0x0005740001bc7983 */ /* 0x001f220000300800 */
[----:B------:R-:W-:-:S03]  /*39740*/  IMAD.WIDE R194, R54, 0x2, R64 ;  /* 0x0000000236c27825 */ /* 0x000fc600078e0240 */
[----:B------:R-:W4:Y:S01]  /*39750*/  LDL.LU R54, [R1+0x414] ;  /* 0x0004140001367983 */ /* 0x000f220000300800 */
[----:B------:R-:W-:Y:S02]  /*39760*/  @P0 LOP3.LUT R193, R193, 0x80, RZ, 0xfc, !PT ;  /* 0x00000080c1c10812 */ /* 0x000fe400078efcff */
[----:B------:R-:W-:Y:S02]  /*39770*/  LOP3.LUT P0, RZ, R190, 0x1, RZ, 0xc0, !PT ;  /* 0x00000001beff7812 */ /* 0x000fe4000780c0ff */
[----:B------:R-:W-:Y:S01]  /*39780*/  LOP3.LUT R193, R193, 0xfffffeff, RZ, 0xc0, !PT ;  /* 0xfffffeffc1c17812 */ /* 0x000fe200078ec0ff */
[----:B------:R0:W-:Y:S10]  /*39790*/  @P5 STG.E.U16 desc[UR58][R194.64], R2 ;  /* 0x00000002c2005986 */ /* 0x0001f4000c10153a */
[----:B------:R-:W-:-:S02]  /*397a0*/  @P0 LOP3.LUT R193, R193, 0x100, RZ, 0xfc, !PT ;  /* 0x00000100c1c10812 */ /* 0x000fc400078efcff */
[----:B------:R-:W-:Y:S01]  /*397b0*/  LOP3.LUT P0, RZ, R191, 0x80000000, RZ, 0xc0, !PT ;  /* 0x80000000bfff7812 */ /* 0x000fe2000780c0ff */
[----:B0-----:R-:W-:Y:S01]  /*397c0*/  IMAD.WIDE R194, R56, 0x2, R66 ;  /* 0x0000000238c27825 */ /* 0x001fe200078e0242 */
[----:B---3--:R-:W-:-:S11]  /*397d0*/  PRMT R2, R189, 0x7632, R2 ;  /* 0x00007632bd027816 */ /* 0x008fd60000000002 */
[----:B------:R0:W-:Y:S04]  /*397e0*/  @P0 STG.E.U16 desc[UR58][R194.64], R189 ;  /* 0x000000bdc2000986 */ /* 0x0001e8000c10153a */
[----:B0-----:R-:W3:Y:S01]  /*397f0*/  LDL.LU R189, [R1+0x578] ;  /* 0x0005780001bd7983 */ /* 0x001ee20000300800 */
[----:B------:R-:W-:-:S03]  /*39800*/  IMAD.WIDE R194, R56, 0x2, R64 ;  /* 0x0000000238c27825 */ /* 0x000fc600078e0240 */
[----:B------:R-:W3:Y:S01]  /*39810*/  LDL.LU R56, [R1+0x428] ;  /* 0x0004280001387983 */ /* 0x000ee20000300800 */
[----:B------:R-:W-:-:S13]  /*39820*/  LOP3.LUT P0, RZ, R193, 0x100, RZ, 0xc0, !PT ;  /* 0x00000100c1ff7812 */ /* 0x000fda000780c0ff */
[----:B------:R0:W-:Y:S01]  /*39830*/  @P0 STG.E.U16 desc[UR58][R194.64], R2 ;  /* 0x00000002c2000986 */ /* 0x0001e2000c10153a */
[----:B------:R-:W-:Y:S01]  /*39840*/  LOP3.LUT P0, RZ, R193, 0x80, RZ, 0xc0, !PT ;  /* 0x00000080c1ff7812 */ /* 0x000fe2000780c0ff */
[----:B0-----:R-:W-:-:S12]  /*39850*/  IMAD.WIDE R194, R52, 0x2, R66 ;  /* 0x0000000234c27825 */ /* 0x001fd800078e0242 */
[----:B------:R0:W-:Y:S01]  /*39860*/  @P0 STG.E.U16 desc[UR58][R194.64], R53 ;  /* 0x00000035c2000986 */ /* 0x0001e2000c10153a */
[----:B------:R-:W-:Y:S02]  /*39870*/  LOP3.LUT P0, RZ, R193, 0x40, RZ, 0xc0, !PT ;  /* 0x00000040c1ff7812 */ /* 0x000fe4000780c0ff */
[----:B------:R-:W-:Y:S01]  /*39880*/  PRMT R2, R53, 0x7632, R2 ;  /* 0x0000763235027816 */ /* 0x000fe20000000002 */
[----:B0-----:R-:W-:-:S10]  /*39890*/  IMAD.WIDE R194, R52, 0x2, R64 ;  /* 0x0000000234c27825 */ /* 0x001fd400078e0240 */
[----:B------:R0:W-:Y:S01]  /*398a0*/  @P0 STG.E.U16 desc[UR58][R194.64], R2 ;  /* 0x00000002c2000986 */ /* 0x0001e2000c10153a */
[----:B------:R-:W-:Y:S02]  /*398b0*/  LOP3.LUT P0, RZ, R193, 0x20, RZ, 0xc0, !PT ;  /* 0x00000020c1ff7812 */ /* 0x000fe4000780c0ff */
[C---:B------:R-:W-:Y:S02]  /*398c0*/  LOP3.LUT P2, RZ, R190.reuse, 0x10, RZ, 0xc0, !PT ;  /* 0x00000010beff7812 */ /* 0x040fe4000784c0ff */
[----:B------:R-:W-:Y:S01]  /*398d0*/  LOP3.LUT P6, RZ, R190, 0x20, RZ, 0xc0, !PT ;  /* 0x00000020beff7812 */ /* 0x000fe200078cc0ff */
[----:B0-----:R-:W-:Y:S01]  /*398e0*/  IMAD.WIDE R194, R55, 0x2, R66 ;  /* 0x0000000237c27825 */ /* 0x001fe200078e0242 */
[----:B------:R-:W-:-:S07]  /*398f0*/  PRMT R2, R57, 0x7632, R2 ;  /* 0x0000763239027816 */ /* 0x000fce0000000002 */
[----:B------:R0:W-:Y:S01]  /*39900*/  @P0 STG.E.U16 desc[UR58][R194.64], R57 ;  /* 0x00000039c2000986 */ /* 0x0001e2000c10153a */
[C---:B------:R-:W-:Y:S01]  /*39910*/  LOP3.LUT P3, RZ, R190.reuse, 0x40, RZ, 0xc0, !PT ;  /* 0x00000040beff7812 */ /* 0x040fe2000786c0ff */
[----:B0-----:R-:W-:Y:S01]  /*39920*/  IMAD.WIDE R194, R55, 0x2, R64 ;  /* 0x0000000237c27825 */ /* 0x001fe200078e0240 */
[----:B------:R-:W-:Y:S01]  /*39930*/  LOP3.LUT P4, RZ, R190, 0x80, RZ, 0xc0, !PT ;  /* 0x00000080beff7812 */ /* 0x000fe2000788c0ff */
[----:B------:R-:W3:Y:S04]  /*39940*/  LDL.LU R57, [R1+0x57c] ;  /* 0x00057c0001397983 */ /* 0x000ee80000300800 */
[----:B------:R0:W-:Y:S02]  /*39950*/  @P2 STG.E.U16 desc[UR58][R194.64], R2 ;  /* 0x00000002c2002986 */ /* 0x0001e4000c10153a */
[----:B0-----:R-:W-:Y:S01]  /*39960*/  IMAD.WIDE R194, R58, 0x2, R66 ;  /* 0x000000023ac27825 */ /* 0x001fe200078e0242 */
[----:B------:R-:W-:-:S02]  /*39970*/  LOP3.LUT P1, RZ, R190, 0x100, RZ, 0xc0, !PT ;  /* 0x00000100beff7812 */ /* 0x000fc4000782c0ff */
[----:B------:R-:W-:Y:S02]  /*39980*/  LOP3.LUT P5, RZ, R190, 0x200, RZ, 0xc0, !PT ;  /* 0x00000200beff7812 */ /* 0x000fe400078ac0ff */
[----:B--2---:R0:W-:Y:S01]  /*39990*/  @P6 STG.E.U16 desc[UR58][R194.64], R59 ;  /* 0x0000003bc2006986 */ /* 0x0041e2000c10153a */
[----:B------:R-:W-:Y:S01]  /*399a0*/  PRMT R2, R59, 0x7632, R2 ;  /* 0x000076323b027816 */ /* 0x000fe20000000002 */
[----:B0-----:R-:W-:Y:S02]  /*399b0*/  IMAD.WIDE R194, R58, 0x2, R64 ;  /* 0x000000023ac27825 */ /* 0x001fe400078e0240 */
[----:B------:R-:W2:Y:S04]  /*399c0*/  LDL.LU R58, [R1+0x418] ;  /* 0x00041800013a7983 */ /* 0x000ea80000300800 */
[----:B------:R4:W-:Y:S02]  /*399d0*/  @P3 STG.E.U16 desc[UR58][R194.64], R2 ;  /* 0x00000002c2003986 */ /* 0x0009e4000c10153a */
[----:B----4-:R-:W-:-:S05]  /*399e0*/  IMAD.WIDE R194, R188, 0x2, R66 ;  /* 0x00000002bcc27825 */ /* 0x010fca00078e0242 */
[----:B------:R0:W-:Y:S02]  /*399f0*/  @P4 STG.E.U16 desc[UR58][R194.64], R54 ;  /* 0x00000036c2004986 */ /* 0x0001e4000c10153a */
[----:B0-----:R-:W-:Y:S02]  /*39a00*/  IMAD.WIDE R194, R188, 0x2, R64 ;  /* 0x00000002bcc27825 */ /* 0x001fe400078e0240 */
[----:B------:R-:W4:Y:S04]  /*39a10*/  LDL.LU R188, [R1+0x580] ;  /* 0x0005800001bc7983 */ /* 0x000f280000300800 */
[----:B------:R-:W4:Y:S04]  /*39a20*/  LDL.LU R59, [R1+0x42c] ;  /* 0x00042c00013b7983 */ /* 0x000f280000300800 */
[----:B------:R-:W4:Y:S04]  /*39a30*/  LDL.LU R52, [R1+0x584] ;  /* 0x0005840001347983 */ /* 0x000f280000300800 */
[----:B------:R-:W4:Y:S01]  /*39a40*/  LDL.LU R55, [R1+0x41c] ;  /* 0x00041c0001377983 */ /* 0x000f220000300800 */
[----:B------:R-:W-:-:S05]  /*39a50*/  PRMT R2, R54, 0x7632, R2 ;  /* 0x0000763236027816 */ /* 0x000fca0000000002 */
[----:B------:R3:W-:Y:S02]  /*39a60*/  @P1 STG.E.U16 desc[UR58][R194.64], R2 ;  /* 0x00000002c2001986 */ /* 0x0007e4000c10153a */
[----:B---3--:R-:W-:-:S05]  /*39a70*/  IMAD.WIDE R194, R189, 0x2, R66 ;  /* 0x00000002bdc27825 */ /* 0x008fca00078e0242 */
[----:B------:R0:W-:Y:S02]  /*39a80*/  @P5 STG.E.U16 desc[UR58][R194.64], R56 ;  /* 0x00000038c2005986 */ /* 0x0001e4000c10153a */
[----:B0-----:R-:W-:Y:S02]  /*39a90*/  IMAD.WIDE R194, R189, 0x2, R64 ;  /* 0x00000002bdc27825 */ /* 0x001fe400078e0240 */
[----:B------:R-:W3:Y:S04]  /*39aa0*/  LDL.LU R189, [R1+0x588] ;  /* 0x0005880001bd7983 */ /* 0x000ee80000300800 */
[----:B------:R-:W3:Y:S01]  /*39ab0*/  LDL.LU R192, [R1+0x400] ;  /* 0x0004000001c07983 */ /* 0x000ee20000300800 */
[C---:B------:R-:W-:Y:S02]  /*39ac0*/  LOP3.LUT P0, RZ, R190.reuse, 0x80000, RZ, 0xc0, !PT ;  /* 0x00080000beff7812 */ /* 0x040fe4000780c0ff */
[----:B------:R-:W-:Y:S01]  /*39ad0*/  LOP3.LUT R193, R193, 0xfffffffd, RZ, 0xc0, !PT ;  /* 0xfffffffdc1c17812 */ /* 0x000fe200078ec0ff */
[----:B------:R-:W3:Y:S01]  /*39ae0*/  LDL.LU R53, [R1+0x58c] ;  /* 0x00058c0001357983 */ /* 0x000ee20000300800 */
[----:B------:R-:W-:-:S02]  /*39af0*/  LOP3.LUT P6, RZ, R190, 0x400, RZ, 0xc0, !PT ;  /* 0x00000400beff7812 */ /* 0x000fc400078cc0ff */
[C---:B------:R-:W-:Y:S01]  /*39b00*/  LOP3.LUT P2, RZ, R190.reuse, 0x800, RZ, 0xc0, !PT ;  /* 0x00000800beff7812 */ /* 0x040fe2000784c0ff */
[----:B------:R-:W3:Y:S06]  /*39b10*/  LDL.LU R54, [R1+0x3f0] ;  /* 0x0003f00001367983 */ /* 0x000eec0000300800 */
[----:B------:R-:W-:Y:S02]  /*39b20*/  @P0 LOP3.LUT R193, R193, 0x2, RZ, 0xfc, !PT ;  /* 0x00000002c1c10812 */ /* 0x000fe400078efcff */
[----:B------:R-:W-:Y:S02]  /*39b30*/  LOP3.LUT P0, RZ, R190, 0x40000, RZ, 0xc0, !PT ;  /* 0x00040000beff7812 */ /* 0x000fe4000780c0ff */
[----:B------:R-:W-:-:S02]  /*39b40*/  LOP3.LUT R193, R193, 0xfffffffb, RZ, 0xc0, !PT ;  /* 0xfffffffbc1c17812 */ /* 0x000fc400078ec0ff */
[----:B------:R-:W-:-:S09]  /*39b50*/  PRMT R2, R56, 0x7632, R2 ;  /* 0x0000763238027816 */ /* 0x000fd20000000002 */
[----:B------:R-:W-:Y:S02]  /*39b60*/  @P0 LOP3.LUT R193, R193, 0x4, RZ, 0xfc, !PT ;  /* 0x00000004c1c10812 */ /* 0x000fe400078efcff */
[C---:B------:R-:W-:Y:S02]  /*39b70*/  LOP3.LUT P0, RZ, R190.reuse, 0x20000, RZ, 0xc0, !PT ;  /* 0x00020000beff7812 */ /* 0x040fe4000780c0ff */
[----:B------:R-:W-:Y:S01]  /*39b80*/  LOP3.LUT R193, R193, 0xfffffff7, RZ, 0xc0, !PT ;  /* 0xfffffff7c1c17812 */ /* 0x000fe200078ec0ff */
[----:B------:R0:W-:Y:S01]  /*39b90*/  @P6 STG.E.U16 desc[UR58][R194.64], R2 ;  /* 0x00000002c2006986 */ /* 0x0001e2000c10153a */
[C---:B------:R-:W-:Y:S02]  /*39ba0*/  LOP3.LUT P4, RZ, R190.reuse, 0x1000, RZ, 0xc0, !PT ;  /* 0x00001000beff7812 */ /* 0x040fe4000788c0ff */
[----:B------:R-:W-:-:S07]  /*39bb0*/  LOP3.LUT P3, RZ, R190, 0x2000, RZ, 0xc0, !PT ;  /* 0x00002000beff7812 */ /* 0x000fce000786c0ff */
[----:B------:R-:W-:Y:S02]  /*39bc0*/  @P0 LOP3.LUT R193, R193, 0x8, RZ, 0xfc, !PT ;  /* 0x00000008c1c10812 */ /* 0x000fe400078efcff */
[C---:B------:R-:W-:Y:S02]  /*39bd0*/  LOP3.LUT P0, RZ, R190.reuse, 0x10000, RZ, 0xc0, !PT ;  /* 0x00010000beff7812 */ /* 0x040fe4000780c0ff */
[----:B------:R-:W-:Y:S01]  /*39be0*/  LOP3.LUT P5, RZ, R190, 0x4000, RZ, 0xc0, !PT ;  /* 0x00004000beff7812 */ /* 0x000fe200078ac0ff */
[----:B0-----:R-:W-:Y:S01]  /*39bf0*/  IMAD.WIDE R194, R57, 0x2, R66 ;  /* 0x0000000239c27825 */ /* 0x001fe200078e0242 */
[----:B------:R-:W-:-:S09]  /*39c00*/  LOP3.LUT R193, R193, 0xffffffef, RZ, 0xc0, !PT ;  /* 0xffffffefc1c17812 */ /* 0x000fd200078ec0ff */
[----:B------:R-:W-:Y:S02]  /*39c10*/  @P0 LOP3.LUT R193, R193, 0x10, RZ, 0xfc, !PT ;  /* 0x00000010c1c10812 */ /* 0x000fe400078efcff */
[----:B------:R-:W-:Y:S01]  /*39c20*/  LOP3.LUT P0, RZ, R190, 0x8000, RZ, 0xc0, !PT ;  /* 0x00008000beff7812 */ /* 0x000fe2000780c0ff */
[----:B--2---:R0:W-:Y:S01]  /*39c30*/  @P2 STG.E.U16 desc[UR58][R194.64], R58 ;  /* 0x0000003ac2002986 */ /* 0x0041e2000c10153a */
[----:B------:R-:W-:Y:S01]  /*39c40*/  PRMT R2, R58, 0x7632, R2 ;  /* 0x000076323a027816 */ /* 0x000fe20000000002 */
[----:B0-----:R-:W-:Y:S02]  /*39c50*/  IMAD.WIDE R194, R57, 0x2, R64 ;  /* 0x0000000239c27825 */ /* 0x001fe400078e0240 */
[----:B------:R-:W2:Y:S04]  /*39c60*/  LDL.LU R57, [R1+0x590] ;  /* 0x0005900001397983 */ /* 0x000ea80000300800 */
[----:B------:R4:W-:Y:S04]  /*39c70*/  @P4 STG.E.U16 desc[UR58][R194.64], R2 ;  /* 0x00000002c2004986 */ /* 0x0009e8000c10153a */
[----:B------:R-:W2:Y:S04]  /*39c80*/  LDL.LU R56, [R1+0x404] ;  /* 0x0004040001387983 */ /* 0x000ea80000300800 */
[----:B------:R-:W2:Y:S01]  /*39c90*/  LDL.LU R58, [R1+0x1254] ;  /* 0x00125400013a7983 */ /* 0x000ea20000300800 */
[----:B----4-:R-:W-:Y:S01]  /*39ca0*/  IMAD.WIDE R194, R188, 0x2, R66 ;  /* 0x00000002bcc27825 */ /* 0x010fe200078e0242 */
[----:B------:R-:W-:-:S04]  /*39cb0*/  PRMT R2, R59, 0x7632, R2 ;  /* 0x000076323b027816 */ /* 0x000fc80000000002 */
[----:B------:R0:W-:Y:S02]  /*39cc0*/  @P3 STG.E.U16 desc[UR58][R194.64], R59 ;  /* 0x0000003bc2003986 */ /* 0x0001e4000c10153a */
[----:B0-----:R-:W-:Y:S02]  /*39cd0*/  IMAD.WIDE R194, R188, 0x2, R64 ;  /* 0x00000002bcc27825 */ /* 0x001fe400078e0240 */
[----:B------:R-:W4:Y:S04]  /*39ce0*/  LDL.LU R188, [R1+0x1250] ;  /* 0x0012500001bc7983 */ /* 0x000f280000300800 */
[----:B------:R0:W-:Y:S04]  /*39cf0*/  @P5 STG.E.U16 desc[UR58][R194.64], R2 ;  /* 0x00000002c2005986 */ /* 0x0001e8000c10153a */
        /* <DEDUP_REMOVED lines=10> */
[----:B---3--:R-:W-:-:S09]  /*39da0*/  IMAD.WIDE R194, R189, 0x2, R66 ;  /* 0x00000002bdc27825 */ /* 0x008fd200078e0242 */
[----:B------:R0:W-:Y:S02]  /*39db0*/  @P0 STG.E.U16 desc[UR58][R194.64], R192 ;  /* 0x000000c0c2000986 */ /* 0x0001e4000c10153a */
[----:B0-----:R-:W-:Y:S02]  /*39dc0*/  IMAD.WIDE R194, R189, 0x2, R64 ;  /* 0x00000002bdc27825 */ /* 0x001fe400078e0240 */
[----:B------:R-:W3:Y:S01]  /*39dd0*/  LDL.LU R189, [R1+0x124c] ;  /* 0x00124c0001bd7983 */ /* 0x000ee20000300800 */
[----:B------:R-:W-:Y:S02]  /*39de0*/  LOP3.LUT P0, RZ, R193, 0x4, RZ, 0xc0, !PT ;  /* 0x00000004c1ff7812 */ /* 0x000fe4000780c0ff */
[----:B------:R-:W-:Y:S02]  /*39df0*/  PRMT R2, R192, 0x7632, R2 ;  /* 0x00007632c0027816 */ /* 0x000fe40000000002 */
[----:B------:R-:W-:-:S09]  /*39e00*/  LOP3.LUT P1, RZ, R190, 0x100000, RZ, 0xc0, !PT ;  /* 0x00100000beff7812 */ /* 0x000fd2000782c0ff */
[----:B------:R0:W-:Y:S01]  /*39e10*/  @P0 STG.E.U16 desc[UR58][R194.64], R2 ;  /* 0x00000002c2000986 */ /* 0x0001e2000c10153a */
[----:B------:R-:W-:Y:S02]  /*39e20*/  LOP3.LUT P0, RZ, R193, 0x2, RZ, 0xc0, !PT ;  /* 0x00000002c1ff7812 */ /* 0x000fe4000780c0ff */
[----:B------:R-:W-:Y:S01]  /*39e30*/  LOP3.LUT P6, RZ, R190, 0x200000, RZ, 0xc0, !PT ;  /* 0x00200000beff7812 */ /* 0x000fe200078cc0ff */
[----:B0-----:R-:W-:Y:S01]  /*39e40*/  IMAD.WIDE R194, R53, 0x2, R66 ;  /* 0x0000000235c27825 */ /* 0x001fe200078e0242 */
[----:B------:R-:W-:-:S09]  /*39e50*/  PRMT R2, R54, 0x7632, R2 ;  /* 0x0000763236027816 */ /* 0x000fd20000000002 */
[----:B------:R0:W-:Y:S01]  /*39e60*/  @P0 STG.E.U16 desc[UR58][R194.64], R54 ;  /* 0x00000036c2000986 */ /* 0x0001e2000c10153a */
[----:B------:R-:W-:Y:S01]  /*39e70*/  LOP3.LUT P2, RZ, R190, 0x400000, RZ, 0xc0, !PT ;  /* 0x00400000beff7812 */ /* 0x000fe2000784c0ff */
[----:B0-----:R-:W-:-:S05]  /*39e80*/  IMAD.WIDE R194, R53, 0x2, R64 ;  /* 0x0000000235c27825 */ /* 0x001fca00078e0240 */
[----:B------:R2:W-:Y:S01]  /*39e90*/  @P1 STG.E.U16 desc[UR58][R194.64], R2 ;  /* 0x00000002c2001986 */ /* 0x0005e2000c10153a */
[----:B------:R-:W-:Y:S01]  /*39ea0*/  LOP3.LUT P4, RZ, R190, 0x800000, RZ, 0xc0, !PT ;  /* 0x00800000beff7812 */ /* 0x000fe2000788c0ff */
[----:B--2---:R-:W-:-:S05]  /*39eb0*/  IMAD.WIDE R194, R57, 0x2, R66 ;  /* 0x0000000239c27825 */ /* 0x004fca00078e0242 */
[----:B------:R0:W-:Y:S01]  /*39ec0*/  @P6 STG.E.U16 desc[UR58][R194.64], R56 ;  /* 0x00000038c2006986 */ /* 0x0001e2000c10153a */
[----:B------:R-:W-:Y:S01]  /*39ed0*/  PRMT R2, R56, 0x7632, R2 ;  /* 0x0000763238027816 */ /* 0x000fe20000000002 */
[----:B0-----:R-:W-:Y:S02]  /*39ee0*/  IMAD.WIDE R194, R57, 0x2, R64 ;  /* 0x0000000239c27825 */ /* 0x001fe400078e0240 */
[----:B------:R-:W2:Y:S04]  /*39ef0*/  LDL.LU R57, [R1+0x59c] ;  /* 0x00059c0001397983 */ /* 0x000ea80000300800 */
[----:B------:R4:W-:Y:S04]  /*39f00*/  @P2 STG.E.U16 desc[UR58][R194.64], R2 ;  /* 0x00000002c2002986 */ /* 0x0009e8000c10153a */
[----:B------:R-:W2:Y:S04]  /*39f10*/  LDL.LU R192, [R1+0x3f8] ;  /* 0x0003f80001c07983 */ /* 0x000ea80000300800 */
[----:B------:R-:W2:Y:S01]  /*39f20*/  LDL.LU R53, [R1+0x5a0] ;  /* 0x0005a00001357983 */ /* 0x000ea20000300800 */
[----:B----4-:R-:W-:-:S05]  /*39f30*/  IMAD.WIDE R194, R59, 0x2, R66 ;  /* 0x000000023bc27825 */ /* 0x010fca00078e0242 */
[----:B---3--:R0:W-:Y:S01]  /*39f40*/  @P4 STG.E.U16 desc[UR58][R194.64], R189 ;  /* 0x000000bdc2004986 */ /* 0x0081e2000c10153a */
[----:B------:R-:W-:Y:S01]  /*39f50*/  PRMT R2, R189, 0x7632, R2 ;  /* 0x00007632bd027816 */ /* 0x000fe20000000002 */
[----:B0-----:R-:W-:Y:S02]  /*39f60*/  IMAD.WIDE R194, R59, 0x2, R64 ;  /* 0x000000023bc27825 */ /* 0x001fe400078e0240 */
[----:B------:R-:W3:Y:S04]  /*39f70*/  LDL.LU R59, [R1+0x40c] ;  /* 0x00040c00013b7983 */ /* 0x000ee80000300800 */
[----:B------:R-:W4:Y:S04]  /*39f80*/  LDL.LU R54, [R1+0x5a4] ;  /* 0x0005a40001367983 */ /* 0x000f280000300800 */
[----:B------:R-:W4:Y:S04]  /*39f90*/  LDL.LU R56, [R1+0x3fc] ;  /* 0x0003fc0001387983 */ /* 0x000f280000300800 */
[----:B------:R-:W3:Y:S01]  /*39fa0*/  LDL.LU R189, [R1+0x1248] ;  /* 0x0012480001bd7983 */ /* 0x000ee20000300800 */
[----:B------:R-:W-:-:S02]  /*39fb0*/  LOP3.LUT R191, R191, 0xdfffffff, RZ, 0xc0, !PT ;  /* 0xdfffffffbfbf7812 */ /* 0x000fc400078ec0ff */
[C---:B------:R-:W-:Y:S02]  /*39fc0*/  LOP3.LUT P3, RZ, R190.reuse, 0x1000000, RZ, 0xc0, !PT ;  /* 0x01000000beff7812 */ /* 0x040fe4000786c0ff */
[C---:B------:R-:W-:Y:S02]  /*39fd0*/  LOP3.LUT P5, RZ, R190.reuse, 0x2000000, RZ, 0xc0, !PT ;  /* 0x02000000beff7812 */ /* 0x040fe400078ac0ff */
[C---:B------:R-:W-:Y:S02]  /*39fe0*/  LOP3.LUT P6, RZ, R190.reuse, 0x4000000, RZ, 0xc0, !PT ;  /* 0x04000000beff7812 */ /* 0x040fe400078cc0ff */
[----:B------:R-:W-:-:S07]  /*39ff0*/  LOP3.LUT P1, RZ, R190, 0x8000000, RZ, 0xc0, !PT ;  /* 0x08000000beff7812 */ /* 0x000fce000782c0ff */
[----:B------:R0:W-:Y:S01]  /*3a000*/  @P3 STG.E.U16 desc[UR58][R194.64], R2 ;  /* 0x00000002c2003986 */ /* 0x0001e2000c10153a */
[----:B------:R-:W-:Y:S01]  /*3a010*/  LOP3.LUT P4, RZ, R190, 0x10000000, RZ, 0xc0, !PT ;  /* 0x10000000beff7812 */ /* 0x000fe2000788c0ff */
[----:B0-----:R-:W-:Y:S01]  /*3a020*/  IMAD.WIDE R194, R52, 0x2, R66 ;  /* 0x0000000234c27825 */ /* 0x001fe200078e0242 */
[----:B------:R-:W-:-:S04]  /*3a030*/  PRMT R2, R55, 0x7632, R2 ;  /* 0x0000763237027816 */ /* 0x000fc80000000002 */
[----:B------:R0:W-:Y:S01]  /*3a040*/  @P5 STG.E.U16 desc[UR58][R194.64], R55 ;  /* 0x00000037c2005986 */ /* 0x0001e2000c10153a */
[----:B------:R-:W-:Y:S01]  /*3a050*/  LOP3.LUT P2, RZ, R190, 0x20000000, RZ, 0xc0, !PT ;  /* 0x20000000beff7812 */ /* 0x000fe2000784c0ff */
[----:B0-----:R-:W-:-:S05]  /*3a060*/  IMAD.WIDE R194, R52, 0x2, R64 ;  /* 0x0000000234c27825 */ /* 0x001fca00078e0240 */
[----:B------:R2:W-:Y:S01]  /*3a070*/  @P6 STG.E.U16 desc[UR58][R194.64], R2 ;  /* 0x00000002c2006986 */ /* 0x0005e2000c10153a */
[----:B------:R-:W-:Y:S02]  /*3a080*/  LOP3.LUT P5, RZ, R190, 0x40000000, RZ, 0xc0, !PT ;  /* 0x40000000beff7812 */ /* 0x000fe400078ac0ff */
[----:B------:R-:W-:Y:S01]  /*3a090*/  LOP3.LUT R193, R193, 0xfffffffe, RZ, 0xc0, !PT ;  /* 0xfffffffec1c17812 */ /* 0x000fe200078ec0ff */
[----:B--2---:R-:W-:-:S05]  /*3a0a0*/  IMAD.WIDE R194, R57, 0x2, R66 ;  /* 0x0000000239c27825 */ /* 0x004fca00078e0242 */
[----:B------:R0:W-:Y:S01]  /*3a0b0*/  @P1 STG.E.U16 desc[UR58][R194.64], R192 ;  /* 0x000000c0c2001986 */ /* 0x0001e2000c10153a */
[----:B------:R-:W-:Y:S01]  /*3a0c0*/  PRMT R2, R192, 0x7632, R2 ;  /* 0x00007632c0027816 */ /* 0x000fe20000000002 */
[----:B0-----:R-:W-:-:S05]  /*3a0d0*/  IMAD.WIDE R194, R57, 0x2, R64 ;  /* 0x0000000239c27825 */ /* 0x001fca00078e0240 */
[----:B------:R0:W-:Y:S02]  /*3a0e0*/  @P4 STG.E.U16 desc[UR58][R194.64], R2 ;  /* 0x00000002c2004986 */ /* 0x0001e4000c10153a */
[----:B0-----:R-:W-:Y:S01]  /*3a0f0*/  IMAD.WIDE R194, R53, 0x2, R66 ;  /* 0x0000000235c27825 */ /* 0x001fe200078e0242 */
[----:B---3--:R-:W-:-:S13]  /*3a100*/  LOP3.LUT P0, RZ, R189, 0x8, RZ, 0xc0, !PT ;  /* 0x00000008bdff7812 */ /* 0x008fda000780c0ff */
[----:B------:R-:W-:Y:S02]  /*3a110*/  @P0 LOP3.LUT R191, R191, 0x20000000, RZ, 0xfc, !PT ;  /* 0x20000000bfbf0812 */ /* 0x000fe400078efcff */
[----:B------:R-:W-:Y:S02]  /*3a120*/  LOP3.LUT P0, RZ, R189, 0x4, RZ, 0xc0, !PT ;  /* 0x00000004bdff7812 */ /* 0x000fe4000780c0ff */
[----:B------:R-:W-:-:S11]  /*3a130*/  LOP3.LUT R191, R191, 0xbfffffff, RZ, 0xc0, !PT ;  /* 0xbfffffffbfbf7812 */ /* 0x000fd600078ec0ff */
[----:B------:R-:W-:Y:S02]  /*3a140*/  @P0 LOP3.LUT R191, R191, 0x40000000, RZ, 0xfc, !PT ;  /* 0x40000000bfbf0812 */ /* 0x000fe400078efcff */
[----:B------:R-:W-:Y:S02]  /*3a150*/  LOP3.LUT P0, RZ, R189, 0x2, RZ, 0xc0, !PT ;  /* 0x00000002bdff7812 */ /* 0x000fe4000780c0ff */
[----:B------:R-:W-:-:S11]  /*3a160*/  LOP3.LUT R191, R191, 0x7fffffff, RZ, 0xc0, !PT ;  /* 0x7fffffffbfbf7812 */ /* 0x000fd600078ec0ff */
[----:B------:R-:W-:Y:S02]  /*3a170*/  @P0 LOP3.LUT R191, R191, 0x80000000, RZ, 0xfc, !PT ;  /* 0x80000000bfbf0812 */ /* 0x000fe400078efcff */
[----:B------:R-:W-:Y:S01]  /*3a180*/  LOP3.LUT P0, RZ, R189, 0x1, RZ, 0xc0, !PT ;  /* 0x00000001bdff7812 */ /* 0x000fe2000780c0ff */
[----:B------:R0:W-:Y:S01]  /*3a190*/  @P2 STG.E.U16 desc[UR58][R194.64], R59 ;  /* 0x0000003bc2002986 */ /* 0x0001e2000c10153a */
[----:B------:R-:W-:-:S11]  /*3a1a0*/  PRMT R2, R59, 0x7632, R2 ;  /* 0x000076323b027816 */ /* 0x000fd60000000002 */
[----:B------:R-:W-:Y:S02]  /*3a1b0*/  @P0 LOP3.LUT R193, R193, 0x1, RZ, 0xfc, !PT ;  /* 0x00000001c1c10812 */ /* 0x000fe400078efcff */
[----:B------:R-:W-:Y:S01]  /*3a1c0*/  LOP3.LUT P0, RZ, R190, 0x80000000, RZ, 0xc0, !PT ;  /* 0x80000000beff7812 */ /* 0x000fe2000780c0ff */
[----:B0-----:R-:W-:Y:S01]  /*3a1d0*/  IMAD.WIDE R194, R53, 0x2, R64 ;  /* 0x0000000235c27825 */ /* 0x001fe200078e0240 */
[----:B------:R-:W2:Y:S04]  /*3a1e0*/  LDL.LU R190, [R1+0x5ac] ;  /* 0x0005ac0001be7983 */ /* 0x000ea80000300800 */
[----:B------:R4:W-:Y:S04]  /*3a1f0*/  @P5 STG.E.U16 desc[UR58][R194.64], R2 ;  /* 0x00000002c2005986 */ /* 0x0009e8000c10153a */
[----:B------:R-:W3:Y:S04]  /*3a200*/  LDL.LU R52, [R1+0x3b0] ;  /* 0x0003b00001347983 */ /* 0x000ee80000300800 */
[----:B------:R-:W3:Y:S01]  /*3a210*/  LDL.LU R55, [R1+0x5b0] ;  /* 0x0005b00001377983 */ /* 0x000ee20000300800 */
[----:B----4-:R-:W-:-:S03]  /*3a220*/  IMAD.WIDE R194, R54, 0x2, R66 ;  /* 0x0000000236c27825 */ /* 0x010fc600078e0242 */
[----:B------:R-:W4:Y:S04]  /*3a230*/  LDL.LU R57, [R1+0x3d4] ;  /* 0x0003d40001397983 */ /* 0x000f280000300800 */
[----:B------:R-:W4:Y:S04]  /*3a240*/  LDL.LU R59, [R1+0x5b4] ;  /* 0x0005b400013b7983 */ /* 0x000f280000300800 */
[----:B------:R-:W4:Y:S04]  /*3a250*/  LDL.LU R53, [R1+0x3b4] ;  /* 0x0003b40001357983 */ /* 0x000f280000300800 */
[----:B------:R0:W-:Y:S04]  /*3a260*/  @P0 STG.E.U16 desc[UR58][R194.64], R56 ;  /* 0x00000038c2000986 */ /* 0x0001e8000c10153a */
[----:B0-----:R-:W2:Y:S04]  /*3a270*/  LDL.LU R194, [R1+0x5a8] ;  /* 0x0005a80001c27983 */ /* 0x001ea80000300800 */
[----:B------:R-:W3:Y:S01]  /*3a280*/  LDL.LU R195, [R1+0x3d0] ;  /* 0x0003d00001c37983 */ /* 0x000ee20000300800 */
[----:B------:R-:W-:Y:S01]  /*3a290*/  LOP3.LUT P0, RZ, R193, 0x1, RZ, 0xc0, !PT ;  /* 0x00000001c1ff7812 */ /* 0x000fe2000780c0ff */
[----:B------:R-:W-:Y:S01]  /*3a2a0*/  IMAD.WIDE R192, R54, 0x2, R64 ;  /* 0x0000000236c07825 */ /* 0x000fe200078e0240 */
[----:B------:R-:W-:Y:S01]  /*3a2b0*/  PRMT R2, R56, 0x7632, R2 ;  /* 0x0000763238027816 */ /* 0x000fe20000000002 */
[----:B------:R-:W4:Y:S01]  /*3a2c0*/  LDL.LU R54, [R1+0x5b8] ;  /* 0x0005b80001367983 */ /* 0x000f220000300800 */
[----:B------:R-:W-:-:S02]  /*3a2d0*/  LOP3.LUT P3, RZ, R189, 0x10, RZ, 0xc0, !PT ;  /* 0x00000010bdff7812 */ /* 0x000fc4000786c0ff */
[----:B------:R-:W-:Y:S01]  /*3a2e0*/  LOP3.LUT P6, RZ, R189, 0x20, RZ, 0xc0, !PT ;  /* 0x00000020bdff7812 */ /* 0x000fe200078cc0ff */
[----:B------:R-:W4:Y:S06]  /*3a2f0*/  LDL.LU R56, [R1+0x3d8] ;  /* 0x0003d80001387983 */ /* 0x000f2c0000300800 */
[----:B------:R2:W-:Y:S01]  /*3a300*/  @P0 STG.E.U16 desc[UR58][R192.64], R2 ;  /* 0x00000002c0000986 */ /* 0x0005e2000c10153a */
[----:B------:R-:W-:Y:S02]  /*3a310*/  LOP3.LUT P0, RZ, R191, 0x80000000, RZ, 0xc0, !PT ;  /* 0x80000000bfff7812 */ /* 0x000fe4000780c0ff */
[----:B------:R-:W-:-:S02]  /*3a320*/  LOP3.LUT P1, RZ, R189, 0x40, RZ, 0xc0, !PT ;  /* 0x00000040bdff7812 */ /* 0x000fc4000782c0ff */
[----:B------:R-:W-:Y:S01]  /*3a330*/  LOP3.LUT P4, RZ, R189, 0x80, RZ, 0xc0, !PT ;  /* 0x00000080bdff7812 */ /* 0x000fe2000788c0ff */
[----:B--2---:R-:W-:-:S08]  /*3a340*/  IMAD.WIDE R192, R194, 0x2, R66 ;  /* 0x00000002c2c07825 */ /* 0x004fd000078e0242 */
[----:B---3--:R0:W-:Y:S01]  /*3a350*/  @P0 STG.E.U16 desc[UR58][R192.64], R195 ;  /* 0x000000c3c0000986 */ /* 0x0081e2000c10153a */
        /* <DEDUP_REMOVED lines=11> */
[----:B----4-:R-:W-:-:S04]  /*3a410*/  PRMT R2, R57, 0x7632, R2 ;  /* 0x0000763239027816 */ /* 0x010fc80000000002 */
[----:B------:R0:W-:Y:S04]  /*3a420*/  @P6 STG.E.U16 desc[UR58][R192.64], R57 ;  /* 0x00000039c0006986 */ /* 0x0001e8000c10153a */
[----:B0-----:R-:W2:Y:S04]  /*3a430*/  LDL.LU R57, [R1+0x5bc] ;  /* 0x0005bc0001397983 */ /* 0x001ea80000300800 */
[----:B------:R-:W3:Y:S01]  /*3a440*/  LDL.LU R194, [R1+0x3b8] ;  /* 0x0003b80001c27983 */ /* 0x000ee20000300800 */
[----:B------:R-:W-:-:S03]  /*3a450*/  IMAD.WIDE R192, R55, 0x2, R64 ;  /* 0x0000000237c07825 */ /* 0x000fc600078e0240 */
[----:B------:R-:W4:Y:S04]  /*3a460*/  LDL.LU R195, [R1+0x5c0] ;  /* 0x0005c00001c37983 */ /* 0x000f280000300800 */
        /* <DEDUP_REMOVED lines=26> */
[----:B---3--:R0:W-:Y:S02]  /*3a610*/  @P3 STG.E.U16 desc[UR58][R192.64], R194 ;  /* 0x000000c2c0003986 */ /* 0x0081e4000c10153a */
[----:B0-----:R-:W-:Y:S02]  /*3a620*/  IMAD.WIDE R192, R57, 0x2, R64 ;  /* 0x0000000239c07825 */ /* 0x001fe400078e0240 */
[----:B------:R-:W2:Y:S01]  /*3a630*/  LDL.LU R57, [R1+0x5d0] ;  /* 0x0005d00001397983 */ /* 0x000ea20000300800 */
[----:B------:R-:W-:-:S05]  /*3a640*/  PRMT R2, R194, 0x7632, R2 ;  /* 0x00007632c2027816 */ /* 0x000fca0000000002 */
[----:B------:R4:W-:Y:S02]  /*3a650*/  @P4 STG.E.U16 desc[UR58][R192.64], R2 ;  /* 0x00000002c0004986 */ /* 0x0009e4000c10153a */
[----:B----4-:R-:W-:-:S05]  /*3a660*/  IMAD.WIDE R192, R195, 0x2, R66 ;  /* 0x00000002c3c07825 */ /* 0x010fca00078e0242 */
[----:B------:R0:W-:Y:S01]  /*3a670*/  @P1 STG.E.U16 desc[UR58][R192.64], R59 ;  /* 0x0000003bc0001986 */ /* 0x0001e2000c10153a */
[----:B------:R-:W-:-:S03]  /*3a680*/  PRMT R2, R59, 0x7632, R2 ;  /* 0x000076323b027816 */ /* 0x000fc60000000002 */
[----:B0-----:R-:W3:Y:S01]  /*3a690*/  LDL.LU R59, [R1+0x5d4] ;  /* 0x0005d400013b7983 */ /* 0x001ee20000300800 */
[----:B------:R-:W-:-:S03]  /*3a6a0*/  IMAD.WIDE R192, R195, 0x2, R64 ;  /* 0x00000002c3c07825 */ /* 0x000fc600078e0240 */
[----:B------:R-:W4:Y:S01]  /*3a6b0*/  LDL.LU R195, [R1+0x384] ;  /* 0x0003840001c37983 */ /* 0x000f220000300800 */
        /* <DEDUP_REMOVED lines=20> */
[----:B------:R-:W4:Y:S10]  /*3a800*/  LDL.LU R190, [R1+0x5d8] ;  /* 0x0005d80001be7983 */ /* 0x000f340000300800 */
        /* <DEDUP_REMOVED lines=21> */
[----:B0-----:R-:W2:Y:S01]  /*3a960*/  LDL.LU R188, [R1+0x1244] ;  /* 0x0012440001bc7983 */ /* 0x001ea20000300800 */
[----:B------:R-:W-:-:S03]  /*3a970*/  IMAD.WIDE R192, R57, 0x2, R64 ;  /* 0x0000000239c07825 */ /* 0x000fc600078e0240 */
[----:B------:R-:W2:Y:S04]  /*3a980*/  LDL.LU R56, [R1+0x5dc] ;  /* 0x0005dc0001387983 */ /* 0x000ea80000300800 */
[----:B------:R3:W-:Y:S02]  /*3a990*/  @P3 STG.E.U16 desc[UR58][R192.64], R2 ;  /* 0x00000002c0003986 */ /* 0x0007e4000c10153a */
[----:B---3--:R-:W-:-:S05]  /*3a9a0*/  IMAD.WIDE R192, R59, 0x2, R66 ;  /* 0x000000023bc07825 */ /* 0x008fca00078e0242 */
[----:B----4-:R0:W-:Y:S02]  /*3a9b0*/  @P4 STG.E.U16 desc[UR58][R192.64], R195 ;  /* 0x000000c3c0004986 */ /* 0x0101e4000c10153a */
[----:B0-----:R-:W-:Y:S02]  /*3a9c0*/  IMAD.WIDE R192, R59, 0x2, R64 ;  /* 0x000000023bc07825 */ /* 0x001fe400078e0240 */
[----:B------:R-:W3:Y:S04]  /*3a9d0*/  LDL.LU R59, [R1+0x388] ;  /* 0x00038800013b7983 */ /* 0x000ee80000300800 */
[----:B------:R-:W4:Y:S04]  /*3a9e0*/  LDL.LU R52, [R1+0x5e0] ;  /* 0x0005e00001347983 */ /* 0x000f280000300800 */
[----:B------:R-:W4:Y:S01]  /*3a9f0*/  LDL.LU R57, [R1+0x3ac] ;  /* 0x0003ac0001397983 */ /* 0x000f220000300800 */
[----:B------:R-:W-:-:S03]  /*3aa00*/  LOP3.LUT R191, R191, 0xffdfffff, RZ, 0xc0, !PT ;  /* 0xffdfffffbfbf7812 */ /* 0x000fc600078ec0ff */
[----:B------:R-:W4:Y:S01]  /*3aa10*/  LDL.LU R53, [R1+0x5e4] ;  /* 0x0005e40001357983 */ /* 0x000f220000300800 */
[----:B------:R-:W-:-:S03]  /*3aa20*/  LOP3.LUT P1, RZ, R189, 0x1000000, RZ, 0xc0, !PT ;  /* 0x01000000bdff7812 */ /* 0x000fc6000782c0ff */
[----:B------:R-:W4:Y:S01]  /*3aa30*/  LDL.LU R54, [R1+0x38c] ;  /* 0x00038c0001367983 */ /* 0x000f220000300800 */
[----:B------:R-:W-:Y:S02]  /*3aa40*/  LOP3.LUT P5, RZ, R189, 0x2000000, RZ, 0xc0, !PT ;  /* 0x02000000bdff7812 */ /* 0x000fe400078ac0ff */
[----:B------:R-:W-:-:S07]  /*3aa50*/  PRMT R2, R195, 0x7632, R2 ;  /* 0x00007632c3027816 */ /* 0x000fce0000000002 */
[----:B------:R0:W-:Y:S01]  /*3aa60*/  @P1 STG.E.U16 desc[UR58][R192.64], R2 ;  /* 0x00000002c0001986 */ /* 0x0001e2000c10153a */
[C---:B------:R-:W-:Y:S02]  /*3aa70*/  LOP3.LUT P6, RZ, R189.reuse, 0x4000000, RZ, 0xc0, !PT ;  /* 0x04000000bdff7812 */ /* 0x040fe400078cc0ff */
[C---:B------:R-:W-:Y:S02]  /*3aa80*/  LOP3.LUT P2, RZ, R189.reuse, 0x8000000, RZ, 0xc0, !PT ;  /* 0x08000000bdff7812 */ /* 0x040fe4000784c0ff */
[C---:B------:R-:W-:Y:S02]  /*3aa90*/  LOP3.LUT P4, RZ, R189.reuse, 0x10000000, RZ, 0xc0, !PT ;  /* 0x10000000bdff7812 */ /* 0x040fe4000788c0ff */
[----:B------:R-:W-:Y:S01]  /*3aaa0*/  LOP3.LUT P3, RZ, R189, 0x20000000, RZ, 0xc0, !PT ;  /* 0x20000000bdff7812 */ /* 0x000fe2000786c0ff */
[----:B0-----:R-:W-:-:S05]  /*3aab0*/  IMAD.WIDE R192, R190, 0x2, R66 ;  /* 0x00000002bec07825 */ /* 0x001fca00078e0242 */
[----:B------:R0:W-:Y:S01]  /*3aac0*/  @P5 STG.E.U16 desc[UR58][R192.64], R55 ;  /* 0x00000037c0005986 */ /* 0x0001e2000c10153a */
[----:B------:R-:W-:Y:S02]  /*3aad0*/  LOP3.LUT P5, RZ, R189, 0x40000000, RZ, 0xc0, !PT ;  /* 0x40000000bdff7812 */ /* 0x000fe400078ac0ff */
[----:B------:R-:W-:Y:S01]  /*3aae0*/  PRMT R2, R55, 0x7632, R2 ;  /* 0x0000763237027816 */ /* 0x000fe20000000002 */
[----:B0-----:R-:W-:-:S05]  /*3aaf0*/  IMAD.WIDE R192, R190, 0x2, R64 ;  /* 0x00000002bec07825 */ /* 0x001fca00078e0240 */
[----:B------:R0:W-:Y:S01]  /*3ab00*/  @P6 STG.E.U16 desc[UR58][R192.64], R2 ;  /* 0x00000002c0006986 */ /* 0x0001e2000c10153a */
        /* <DEDUP_REMOVED lines=13> */
[----:B------:R-:W2:Y:S04]  /*3abe0*/  LDL.LU R194, [R1+0x370] ;  /* 0x0003700001c27983 */ /* 0x000ea80000300800 */
[----:B------:R-:W2:Y:S04]  /*3abf0*/  LDL.LU R195, [R1+0x5ec] ;  /* 0x0005ec0001c37983 */ /* 0x000ea80000300800 */
[----:B------:R-:W2:Y:S01]  /*3ac00*/  LDL.LU R190, [R1+0x350] ;  /* 0x0003500001be7983 */ /* 0x000ea20000300800 */
[----:B0-----:R-:W-:-:S03]  /*3ac10*/  IMAD.WIDE R192, R56, 0x2, R66 ;  /* 0x0000000238c07825 */ /* 0x001fc600078e0242 */
[----:B------:R-:W2:Y:S04]  /*3ac20*/  LDL.LU R55, [R1+0x800] ;  /* 0x0008000001377983 */ /* 0x000ea80000300800 */
[----:B---3--:R0:W-:Y:S02]  /*3ac30*/  @P2 STG.E.U16 desc[UR58][R192.64], R59 ;  /* 0x0000003bc0002986 */ /* 0x0081e4000c10153a */
[----:B0-----:R-:W-:Y:S02]  /*3ac40*/  IMAD.WIDE R192, R56, 0x2, R64 ;  /* 0x0000000238c07825 */ /* 0x001fe400078e0240 */
[----:B------:R-:W3:Y:S01]  /*3ac50*/  LDL.LU R56, [R1+0x374] ;  /* 0x0003740001387983 */ /* 0x000ee20000300800 */
[----:B------:R-:W-:-:S03]  /*3ac60*/  PRMT R2, R59, 0x7632, R2 ;  /* 0x000076323b027816 */ /* 0x000fc60000000002 */
[----:B------:R-:W3:Y:S04]  /*3ac70*/  LDL.LU R59, [R1+0x1240] ;  /* 0x00124000013b7983 */ /* 0x000ee80000300800 */
[----:B------:R4:W-:Y:S02]  /*3ac80*/  @P4 STG.E.U16 desc[UR58][R192.64], R2 ;  /* 0x00000002c0004986 */ /* 0x0009e4000c10153a */
[----:B----4-:R-:W-:Y:S01]  /*3ac90*/  IMAD.WIDE R192, R52, 0x2, R66 ;  /* 0x0000000234c07825 */ /* 0x010fe200078e0242 */
[----:B------:R-:W-:-:S04]  /*3aca0*/  PRMT R2, R57, 0x7632, R2 ;  /* 0x0000763239027816 */ /* 0x000fc80000000002 */
[----:B------:R0:W-:Y:S04]  /*3acb0*/  @P3 STG.E.U16 desc[UR58][R192.64], R57 ;  /* 0x00000039c0003986 */ /* 0x0001e8000c10153a */
[----:B0-----:R-:W4:Y:S01]  /*3acc0*/  LDL.LU R57, [R1+0x804] ;  /* 0x0008040001397983 */ /* 0x001f220000300800 */
[----:B------:R-:W-:-:S03]  /*3acd0*/  IMAD.WIDE R192, R52, 0x2, R64 ;  /* 0x0000000234c07825 */ /* 0x000fc600078e0240 */
[----:B------:R-:W4:Y:S04]  /*3ace0*/  LDL.LU R52, [R1+0x354] ;  /* 0x0003540001347983 */ /* 0x000f280000300800 */
[----:B------:R0:W-:Y:S02]  /*3acf0*/  @P5 STG.E.U16 desc[UR58][R192.64], R2 ;  /* 0x00000002c0005986 */ /* 0x0001e4000c10153a */
[----:B0-----:R-:W-:-:S05]  /*3ad00*/  IMAD.WIDE R192, R53, 0x2, R66 ;  /* 0x0000000235c07825 */ /* 0x001fca00078e0242 */
        /* <DEDUP_REMOVED lines=8> */
[C---:B------:R-:W-:Y:S01]  /*3ad90*/  LOP3.LUT P6, RZ, R188.reuse, 0x20, RZ, 0xc0, !PT ;  /* 0x00000020bcff7812 */ /* 0x040fe200078cc0ff */
[----:B------:R-:W4:Y:S01]  /*3ada0*/  LDL.LU R54, [R1+0x378] ;  /* 0x0003780001367983 */ /* 0x000f220000300800 */
[C---:B------:R-:W-:Y:S02]  /*3adb0*/  LOP3.LUT P2, RZ, R188.reuse, 0x40, RZ, 0xc0, !PT ;  /* 0x00000040bcff7812 */ /* 0x040fe4000784c0ff */
[----:B------:R-:W-:Y:S01]  /*3adc0*/  LOP3.LUT P4, RZ, R188, 0x80, RZ, 0xc0, !PT ;  /* 0x00000080bcff7812 */ /* 0x000fe2000788c0ff */
[----:B--2---:R-:W-:-:S06]  /*3add0*/  IMAD.WIDE R192, R189, 0x2, R66 ;  /* 0x00000002bdc07825 */ /* 0x004fcc00078e0242 */
        /* <DEDUP_REMOVED lines=12> */
[----:B---3--:R-:W-:-:S04]  /*3aea0*/  PRMT R2, R56, 0x7632, R2 ;  /* 0x0000763238027816 */ /* 0x008fc80000000002 */
[----:B------:R0:W-:Y:S04]  /*3aeb0*/  @P6 STG.E.U16 desc[UR58][R192.64], R56 ;  /* 0x00000038c0006986 */ /* 0x0001e8000c10153a */
[----:B0-----:R-:W2:Y:S04]  /*3aec0*/  LDL.LU R56, [R1+0x80c] ;  /* 0x00080c0001387983 */ /* 0x001ea80000300800 */
[----:B------:R-:W3:Y:S01]  /*3aed0*/  LDL.LU R189, [R1+0x358] ;  /* 0x0003580001bd7983 */ /* 0x000ee20000300800 */
[----:B------:R-:W-:-:S03]  /*3aee0*/  IMAD.WIDE R192, R55, 0x2, R64 ;  /* 0x0000000237c07825 */ /* 0x000fc600078e0240 */
[----:B------:R-:W3:Y:S04]  /*3aef0*/  LDL.LU R195, [R1+0x810] ;  /* 0x0008100001c37983 */ /* 0x000ee80000300800 */
        /* <DEDUP_REMOVED lines=17> */
[----:B------:R0:W-:Y:S01]  /*3b010*/  @P5 STG.E.U16 desc[UR58][R192.64], R54 ;  /* 0x00000036c0005986 */ /* 0x0001e2000c10153a */
[----:B------:R-:W-:Y:S01]  /*3b020*/  LOP3.LUT P0, RZ, R188, 0x80000, RZ, 0xc0, !PT ;  /* 0x00080000bcff7812 */ /* 0x000fe2000780c0ff */
[----:B0-----:R-:W-:Y:S02]  /*3b030*/  IMAD.WIDE R192, R53, 0x2, R64 ;  /* 0x0000000235c07825 */ /* 0x001fe400078e0240 */
[----:B------:R-:W4:Y:S04]  /*3b040*/  LDL.LU R53, [R1+0x820] ;  /* 0x0008200001357983 */ /* 0x000f280000300800 */
[----:B------:R2:W-:Y:S04]  /*3b050*/  @P6 STG.E.U16 desc[UR58][R192.64], R2 ;  /* 0x00000002c0006986 */ /* 0x0005e8000c10153a */
[----:B------:R-:W4:Y:S01]  /*3b060*/  LDL.LU R54, [R1+0x320] ;  /* 0x0003200001367983 */ /* 0x000f220000300800 */
        /* <DEDUP_REMOVED lines=8> */
[----:B------:R-:W-:-:S07]  /*3b0f0*/  LOP3.LUT P2, RZ, R188, 0x2000, RZ, 0xc0, !PT ;  /* 0x00002000bcff7812 */ /* 0x000fce000784c0ff */
[----:B------:R-:W-:Y:S02]  /*3b100*/  @P0 LOP3.LUT R191, R191, 0x80000, RZ, 0xfc, !PT ;  /* 0x00080000bfbf0812 */ /* 0x000fe400078efcff */
[C---:B------:R-:W-:Y:S02]  /*3b110*/  LOP3.LUT P0, RZ, R188.reuse, 0x10000, RZ, 0xc0, !PT ;  /* 0x00010000bcff7812 */ /* 0x040fe4000780c0ff */
[----:B------:R-:W-:Y:S02]  /*3b120*/  LOP3.LUT P5, RZ, R188, 0x4000, RZ, 0xc0, !PT ;  /* 0x00004000bcff7812 */ /* 0x000fe400078ac0ff */
[----:B------:R-:W-:-:S09]  /*3b130*/  LOP3.LUT R191, R191, 0xffefffff, RZ, 0xc0, !PT ;  /* 0xffefffffbfbf7812 */ /* 0x000fd200078ec0ff */
[----:B------:R-:W-:Y:S02]  /*3b140*/  @P0 LOP3.LUT R191, R191, 0x100000, RZ, 0xfc, !PT ;  /* 0x00100000bfbf0812 */ /* 0x000fe400078efcff */
[----:B------:R-:W-:Y:S01]  /*3b150*/  LOP3.LUT P0, RZ, R188, 0x8000, RZ, 0xc0, !PT ;  /* 0x00008000bcff7812 */ /* 0x000fe2000780c0ff */
[----:B--2---:R-:W-:-:S05]  /*3b160*/  IMAD.WIDE R192, R56, 0x2, R66 ;  /* 0x0000000238c07825 */ /* 0x004fca00078e0242 */
[----:B---3--:R0:W-:Y:S02]  /*3b170*/  @P1 STG.E.U16 desc[UR58][R192.64], R189 ;  /* 0x000000bdc0001986 */ /* 0x0081e4000c10153a */
[----:B0-----:R-:W-:Y:S02]  /*3b180*/  IMAD.WIDE R192, R56, 0x2, R64 ;  /* 0x0000000238c07825 */ /* 0x001fe400078e0240 */
[----:B------:R-:W2:Y:S01]  /*3b190*/  LDL.LU R56, [R1+0x824] ;  /* 0x0008240001387983 */ /* 0x000ea20000300800 */
[----:B------:R-:W-:-:S05]  /*3b1a0*/  PRMT R2, R189, 0x7632, R2 ;  /* 0x00007632bd027816 */ /* 0x000fca0000000002 */
[----:B------:R0:W-:Y:S02]  /*3b1b0*/  @P4 STG.E.U16 desc[UR58][R192.64], R2 ;  /* 0x00000002c0004986 */ /* 0x0001e4000c10153a */
[----:B0-----:R-:W-:-:S05]  /*3b1c0*/  IMAD.WIDE R192, R195, 0x2, R66 ;  /* 0x00000002c3c07825 */ /* 0x001fca00078e0242 */
[----:B----4-:R0:W-:Y:S01]  /*3b1d0*/  @P2 STG.E.U16 desc[UR58][R192.64], R57 ;  /* 0x00000039c0002986 */ /* 0x0101e2000c10153a */
[----:B------:R-:W-:Y:S01]  /*3b1e0*/  PRMT R2, R57, 0x7632, R2 ;  /* 0x0000763239027816 */ /* 0x000fe20000000002 */
[----:B0-----:R-:W-:Y:S02]  /*3b1f0*/  IMAD.WIDE R192, R195, 0x2, R64 ;  /* 0x00000002c3c07825 */ /* 0x001fe400078e0240 */
[----:B------:R-:W3:Y:S04]  /*3b200*/  LDL.LU R57, [R1+0x828] ;  /* 0x0008280001397983 */ /* 0x000ee80000300800 */
[----:B------:R0:W-:Y:S04]  /*3b210*/  @P5 STG.E.U16 desc[UR58][R192.64], R2 ;  /* 0x00000002c0005986 */ /* 0x0001e8000c10153a */
[----:B------:R-:W4:Y:S01]  /*3b220*/  LDL.LU R195, [R1+0x324] ;  /* 0x0003240001c37983 */ /* 0x000f220000300800 */
[----:B0-----:R-:W-:-:S05]  /*3b230*/  IMAD.WIDE R192, R190, 0x2, R66 ;  /* 0x00000002bec07825 */ /* 0x001fca00078e0242 */
[----:B------:R0:W-:Y:S01]  /*3b240*/  @P0 STG.E.U16 desc[UR58][R192.64], R55 ;  /* 0x00000037c0000986 */ /* 0x0001e2000c10153a */
[----:B------:R-:W-:Y:S01]  /*3b250*/  PRMT R2, R55, 0x7632, R2 ;  /* 0x0000763237027816 */ /* 0x000fe20000000002 */
[----:B0-----:R-:W-:Y:S02]  /*3b260*/  IMAD.WIDE R192, R190, 0x2, R64 ;  /* 0x00000002bec07825 */ /* 0x001fe400078e0240 */
[----:B------:R-:W4:Y:S04]  /*3b270*/  LDL.LU R190, [R1+0x82c] ;  /* 0x00082c0001be7983 */ /* 0x000f280000300800 */
[----:B------:R-:W4:Y:S01]  /*3b280*/  LDL.LU R55, [R1+0x348] ;  /* 0x0003480001377983 */ /* 0x000f220000300800 */
        /* <DEDUP_REMOVED lines=14> */
[----:B------:R0:W-:Y:S02]  /*3b370*/  @P0 STG.E.U16 desc[UR58][R192.64], R54 ;  /* 0x00000036c0000986 */ /* 0x0001e4000c10153a */
[----:B0-----:R-:W-:-:S05]  /*3b380*/  IMAD.WIDE R192, R53, 0x2, R64 ;  /* 0x0000000235c07825 */ /* 0x001fca00078e0240 */
[----:B------:R0:W-:Y:S02]  /*3b390*/  @P3 STG.E.U16 desc[UR58][R192.64], R2 ;  /* 0x00000002c0003986 */ /* 0x0001e4000c10153a */
[----:B0-----:R-:W-:Y:S02]  /*3b3a0*/  PRMT R2, R59, 0x7632, R2 ;  /* 0x000076323b027816 */ /* 0x001fe40000000002 */
[C---:B------:R-:W-:Y:S02]  /*3b3b0*/  LOP3.LUT P1, RZ, R188.reuse, 0x400000, RZ, 0xc0, !PT ;  /* 0x00400000bcff7812 */ /* 0x040fe4000782c0ff */
[C---:B------:R-:W-:Y:S02]  /*3b3c0*/  LOP3.LUT P4, RZ, R188.reuse, 0x800000, RZ, 0xc0, !PT ;  /* 0x00800000bcff7812 */ /* 0x040fe4000788c0ff */
[C---:B------:R-:W-:Y:S02]  /*3b3d0*/  LOP3.LUT P2, RZ, R188.reuse, 0x1000000, RZ, 0xc0, !PT ;  /* 0x01000000bcff7812 */ /* 0x040fe4000784c0ff */
[----:B------:R-:W-:Y:S01]  /*3b3e0*/  LOP3.LUT P5, RZ, R188, 0x2000000, RZ, 0xc0, !PT ;  /* 0x02000000bcff7812 */ /* 0x000fe200078ac0ff */
[----:B--2---:R-:W-:-:S05]  /*3b3f0*/  IMAD.WIDE R192, R56, 0x2, R66 ;  /* 0x0000000238c07825 */ /* 0x004fca00078e0242 */
[----:B------:R0:W-:Y:S04]  /*3b400*/  @P6 STG.E.U16 desc[UR58][R192.64], R59 ;  /* 0x0000003bc0006986 */ /* 0x0001e8000c10153a */
[----:B0-----:R-:W2:Y:S01]  /*3b410*/  LDL.LU R59, [R1+0x123c] ;  /* 0x00123c00013b7983 */ /* 0x001ea20000300800 */
[----:B------:R-:W-:-:S03]  /*3b420*/  IMAD.WIDE R192, R56, 0x2, R64 ;  /* 0x0000000238c07825 */ /* 0x000fc600078e0240 */
[----:B------:R-:W2:Y:S04]  /*3b430*/  LDL.LU R56, [R1+0x830] ;  /* 0x0008300001387983 */ /* 0x000ea80000300800 */
[----:B------:R3:W-:Y:S04]  /*3b440*/  @P1 STG.E.U16 desc[UR58][R192.64], R2 ;  /* 0x00000002c0001986 */ /* 0x0007e8000c10153a */
[----:B------:R-:W2:Y:S01]  /*3b450*/  LDL.LU R52, [R1+0x834] ;  /* 0x0008340001347983 */ /* 0x000ea20000300800 */
[----:B---3--:R-:W-:-:S05]  /*3b460*/  IMAD.WIDE R192, R57, 0x2, R66 ;  /* 0x0000000239c07825 */ /* 0x008fca00078e0242 */
[----:B----4-:R0:W-:Y:S01]  /*3b470*/  @P4 STG.E.U16 desc[UR58][R192.64], R195 ;  /* 0x000000c3c0004986 */ /* 0x0101e2000c10153a */
[----:B------:R-:W-:Y:S01]  /*3b480*/  PRMT R2, R195, 0x7632, R2 ;  /* 0x00007632c3027816 */ /* 0x000fe20000000002 */
[----:B0-----:R-:W-:Y:S02]  /*3b490*/  IMAD.WIDE R192, R57, 0x2, R64 ;  /* 0x0000000239c07825 */ /* 0x001fe400078e0240 */
[----:B------:R-:W3:Y:S04]  /*3b4a0*/  LDL.LU R57, [R1+0x34c] ;  /* 0x00034c0001397983 */ /* 0x000ee80000300800 */
[----:B------:R0:W-:Y:S04]  /*3b4b0*/  @P2 STG.E.U16 desc[UR58][R192.64], R2 ;  /* 0x00000002c0002986 */ /* 0x0001e8000c10153a */
[----:B------:R-:W4:Y:S04]  /*3b4c0*/  LDL.LU R53, [R1+0x838] ;  /* 0x0008380001357983 */ /* 0x000f280000300800 */
[----:B------:R-:W4:Y:S01]  /*3b4d0*/  LDL.LU R54, [R1+0x32c] ;  /* 0x00032c0001367983 */ /* 0x000f220000300800 */
[----:B0-----:R-:W-:-:S05]  /*3b4e0*/  IMAD.WIDE R192, R190, 0x2, R66 ;  /* 0x00000002bec07825 */ /* 0x001fca00078e0242 */
[----:B------:R0:W-:Y:S04]  /*3b4f0*/  @P5 STG.E.U16 desc[UR58][R192.64], R55 ;  /* 0x00000037c0005986 */ /* 0x0001e8000c10153a */
[----:B0-----:R-:W3:Y:S01]  /*3b500*/  LDL.LU R192, [R1+0x328] ;  /* 0x0003280001c07983 */ /* 0x001ee20000300800 */
[----:B------:R-:W-:-:S03]  /*3b510*/  LOP3.LUT R191, R191, 0xffffdfff, RZ, 0xc0, !PT ;  /* 0xffffdfffbfbf7812 */ /* 0x000fc600078ec0ff */
[----:B------:R-:W4:Y:S04]  /*3b520*/  LDL.LU R193, [R1+0x83c] ;  /* 0x00083c0001c17983 */ /* 0x000f280000300800 */
[----:B------:R-:W4:Y:S01]  /*3b530*/  LDL.LU R194, [R1+0x310] ;  /* 0x0003100001c27983 */ /* 0x000f220000300800 */
[----:B------:R-:W-:-:S03]  /*3b540*/  LOP3.LUT P6, RZ, R188, 0x4000000, RZ, 0xc0, !PT ;  /* 0x04000000bcff7812 */ /* 0x000fc600078cc0ff */
[----:B------:R-:W4:Y:S01]  /*3b550*/  LDL.LU R195, [R1+0x840] ;  /* 0x0008400001c37983 */ /* 0x000f220000300800 */
[C---:B------:R-:W-:Y:S02]  /*3b560*/  LOP3.LUT P3, RZ, R188.reuse, 0x8000000, RZ, 0xc0, !PT ;  /* 0x08000000bcff7812 */ /* 0x040fe4000786c0ff */
[C---:B------:R-:W-:Y:S02]  /*3b570*/  LOP3.LUT P4, RZ, R188.reuse, 0x10000000, RZ, 0xc0, !PT ;  /* 0x10000000bcff7812 */ /* 0x040fe4000788c0ff */
[C---:B------:R-:W-:Y:S02]  /*3b580*/  LOP3.LUT P1, RZ, R188.reuse, 0x20000000, RZ, 0xc0, !PT ;  /* 0x20000000bcff7812 */ /* 0x040fe4000782c0ff */
[----:B------:R-:W-:Y:S02]  /*3b590*/  LOP3.LUT P5, RZ, R188, 0x40000000, RZ, 0xc0, !PT ;  /* 0x40000000bcff7812 */ /* 0x000fe400078ac0ff */
[----:B------:R-:W-:Y:S02]  /*3b5a0*/  PRMT R2, R55, 0x7632, R2 ;  /* 0x0000763237027816 */ /* 0x000fe40000000002 */
        /* <DEDUP_REMOVED lines=12> */
[----:B------:R-:W-:Y:S02]  /*3b670*/  IMAD.WIDE R188, R190, 0x2, R64 ;  /* 0x00000002bebc7825 */ /* 0x000fe400078e0240 */
[----:B------:R-:W2:Y:S04]  /*3b680*/  LDL.LU R190, [R1+0x300] ;  /* 0x0003000001be7983 */ /* 0x000ea80000300800 */
[----:B------:R0:W-:Y:S04]  /*3b690*/  @P6 STG.E.U16 desc[UR58][R188.64], R2 ;  /* 0x00000002bc006986 */ /* 0x0001e8000c10153a */
[----:B------:R-:W2:Y:S01]  /*3b6a0*/  LDL.LU R55, [R1+0x844] ;  /* 0x0008440001377983 */ /* 0x000ea20000300800 */
[----:B0-----:R-:W-:-:S05]  /*3b6b0*/  IMAD.WIDE R188, R56, 0x2, R66 ;  /* 0x0000000238bc7825 */ /* 0x001fca00078e0242 */
[----:B---3--:R0:W-:Y:S01]  /*3b6c0*/  @P3 STG.E.U16 desc[UR58][R188.64], R192 ;  /* 0x000000c0bc003986 */ /* 0x0081e2000c10153a */
[----:B------:R-:W-:Y:S01]  /*3b6d0*/  PRMT R2, R192, 0x7632, R2 ;  /* 0x00007632c0027816 */ /* 0x000fe20000000002 */
[----:B0-----:R-:W-:Y:S02]  /*3b6e0*/  IMAD.WIDE R188, R56, 0x2, R64 ;  /* 0x0000000238bc7825 */ /* 0x001fe400078e0240 */
[----:B------:R-:W3:Y:S04]  /*3b6f0*/  LDL.LU R56, [R1+0x314] ;  /* 0x0003140001387983 */ /* 0x000ee80000300800 */
[----:B------:R0:W-:Y:S02]  /*3b700*/  @P4 STG.E.U16 desc[UR58][R188.64], R2 ;  /* 0x00000002bc004986 */ /* 0x0001e4000c10153a */
[----:B0-----:R-:W-:Y:S01]  /*3b710*/  IMAD.WIDE R188, R52, 0x2, R66 ;  /* 0x0000000234bc7825 */ /* 0x001fe200078e0242 */
[----:B------:R-:W-:-:S04]  /*3b720*/  PRMT R2, R57, 0x7632, R2 ;  /* 0x0000763239027816 */ /* 0x000fc80000000002 */
        /* <DEDUP_REMOVED lines=24> */
[C---:B------:R-:W-:Y:S02]  /*3b8b0*/  LOP3.LUT P3, RZ, R59.reuse, 0x40, RZ, 0xc0, !PT ;  /* 0x000000403bff7812 */ /* 0x040fe4000786c0ff */
[----:B------:R-:W-:-:S09]  /*3b8c0*/  LOP3.LUT P4, RZ, R59, 0x80, RZ, 0xc0, !PT ;  /* 0x000000803bff7812 */ /* 0x000fd2000788c0ff */
[----:B--2---:R0:W-:Y:S01]  /*3b8d0*/  @P0 STG.E.U16 desc[UR58][R188.64], R190 ;  /* 0x000000bebc000986 */ /* 0x0041e2000c10153a */
[----:B------:R-:W-:Y:S01]  /*3b8e0*/  PRMT R2, R190, 0x7632, R2 ;  /* 0x00007632be027816 */ /* 0x000fe20000000002 */
[----:B0-----:R-:W-:-:S05]  /*3b8f0*/  IMAD.WIDE R188, R195, 0x2, R64 ;  /* 0x00000002c3bc7825 */ /* 0x001fca00078e0240 */
[----:B------:R0:W-:Y:S02]  /*3b900*/  @P2 STG.E.U16 desc[UR58][R188.64], R2 ;  /* 0x00000002bc002986 */ /* 0x0001e4000c10153a */
[----:B0-----:R-:W-:-:S05]  /*3b910*/  IMAD.WIDE R188, R55, 0x2, R66 ;  /* 0x0000000237bc7825 */ /* 0x001fca00078e0242 */
[----:B---3--:R0:W-:Y:S01]  /*3b920*/  @P6 STG.E.U16 desc[UR58][R188.64], R56 ;  /* 0x00000038bc006986 */ /* 0x0081e2000c10153a */
[----:B------:R-:W-:-:S03]  /*3b930*/  PRMT R2, R56, 0x7632, R2 ;  /* 0x0000763238027816 */ /* 0x000fc60000000002 */
[----:B0-----:R-:W2:Y:S04]  /*3b940*/  LDL.LU R56, [R1+0x850] ;  /* 0x0008500001387983 */ /* 0x001ea80000300800 */
[----:B------:R-:W3:Y:S01]  /*3b950*/  LDL.LU R193, [R1+0x308] ;  /* 0x0003080001c17983 */ /* 0x000ee20000300800 */
[----:B------:R-:W-:-:S03]  /*3b960*/  IMAD.WIDE R188, R55, 0x2, R64 ;  /* 0x0000000237bc7825 */ /* 0x000fc600078e0240 */
[----:B------:R-:W3:Y:S04]  /*3b970*/  LDL.LU R194, [R1+0x854] ;  /* 0x0008540001c27983 */ /* 0x000ee80000300800 */
[----:B------:R0:W-:Y:S02]  /*3b980*/  @P3 STG.E.U16 desc[UR58][R188.64], R2 ;  /* 0x00000002bc003986 */ /* 0x0001e4000c10153a */
[----:B0-----:R-:W-:-:S05]  /*3b990*/  IMAD.WIDE R188, R57, 0x2, R66 ;  /* 0x0000000239bc7825 */ /* 0x001fca00078e0242 */
        /* <DEDUP_REMOVED lines=15> */
[----:B------:R0:W-:Y:S01]  /*3ba90*/  @P5 STG.E.U16 desc[UR58][R188.64], R54 ;  /* 0x00000036bc005986 */ /* 0x0001e2000c10153a */
[----:B------:R-:W-:Y:S01]  /*3baa0*/  LOP3.LUT P4, RZ, R59, 0x1000, RZ, 0xc0, !PT ;  /* 0x000010003bff7812 */ /* 0x000fe2000788c0ff */
[----:B0-----:R-:W-:Y:S02]  /*3bab0*/  IMAD.WIDE R188, R53, 0x2, R64 ;  /* 0x0000000235bc7825 */ /* 0x001fe400078e0240 */
[----:B------:R-:W4:Y:S04]  /*3bac0*/  LDL.LU R53, [R1+0x860] ;  /* 0x0008600001357983 */ /* 0x000f280000300800 */
[----:B------:R2:W-:Y:S04]  /*3bad0*/  @P6 STG.E.U16 desc[UR58][R188.64], R2 ;  /* 0x00000002bc006986 */ /* 0x0005e8000c10153a */
[----:B------:R-:W4:Y:S01]  /*3bae0*/  LDL.LU R54, [R1+0x2e0] ;  /* 0x0002e00001367983 */ /* 0x000f220000300800 */
[----:B------:R-:W-:-:S02]  /*3baf0*/  LOP3.LUT P3, RZ, R59, 0x2000, RZ, 0xc0, !PT ;  /* 0x000020003bff7812 */ /* 0x000fc4000786c0ff */
[----:B------:R-:W-:Y:S01]  /*3bb00*/  LOP3.LUT P0, RZ, R59, 0x80000, RZ, 0xc0, !PT ;  /* 0x000800003bff7812 */ /* 0x000fe2000780c0ff */
[----:B--2---:R-:W-:-:S05]  /*3bb10*/  IMAD.WIDE R188, R56, 0x2, R66 ;  /* 0x0000000238bc7825 */ /* 0x004fca00078e0242 */
[----:B---3--:R0:W-:Y:S01]  /*3bb20*/  @P2 STG.E.U16 desc[UR58][R188.64], R193 ;  /* 0x000000c1bc002986 */ /* 0x0081e2000c10153a */
[----:B------:R-:W-:Y:S01]  /*3bb30*/  PRMT R2, R193, 0x7632, R2 ;  /* 0x00007632c1027816 */ /* 0x000fe20000000002 */
[----:B0-----:R-:W-:Y:S02]  /*3bb40*/  IMAD.WIDE R188, R56, 0x2, R64 ;  /* 0x0000000238bc7825 */ /* 0x001fe400078e0240 */
[----:B------:R-:W2:Y:S04]  /*3bb50*/  LDL.LU R56, [R1+0x864] ;  /* 0x0008640001387983 */ /* 0x000ea80000300800 */
[----:B------:R0:W-:Y:S02]  /*3bb60*/  @P4 STG.E.U16 desc[UR58][R188.64], R2 ;  /* 0x00000002bc004986 */ /* 0x0001e4000c10153a */
[----:B0-----:R-:W-:-:S05]  /*3bb70*/  IMAD.WIDE R188, R194, 0x2, R66 ;  /* 0x00000002c2bc7825 */ /* 0x001fca00078e0242 */
[----:B------:R0:W-:Y:S01]  /*3bb80*/  @P3 STG.E.U16 desc[UR58][R188.64], R57 ;  /* 0x00000039bc003986 */ /* 0x0001e2000c10153a */
        /* <DEDUP_REMOVED lines=38> */
[----:B------:R0:W-:Y:S01]  /*3bdf0*/  @P0 STG.E.U16 desc[UR58][R188.64], R54 ;  /* 0x00000036bc000986 */ /* 0x0001e2000c10153a */
[----:B------:R-:W-:Y:S01]  /*3be00*/  LOP3.LUT P2, RZ, R59, 0x400000, RZ, 0xc0, !PT ;  /* 0x004000003bff7812 */ /* 0x000fe2000784c0ff */
[----:B0-----:R-:W-:-:S05]  /*3be10*/  IMAD.WIDE R188, R53, 0x2, R64 ;  /* 0x0000000235bc7825 */ /* 0x001fca00078e0240 */
[----:B------:R0:W-:Y:S01]  /*3be20*/  @P1 STG.E.U16 desc[UR58][R188.64], R2 ;  /* 0x00000002bc001986 */ /* 0x0001e2000c10153a */
[----:B------:R-:W-:Y:S02]  /*3be30*/  LOP3.LUT P4, RZ, R59, 0x800000, RZ, 0xc0, !PT ;  /* 0x008000003bff7812 */ /* 0x000fe4000788c0ff */
[----:B0-----:R-:W-:Y:S01]  /*3be40*/  PRMT R2, R58, 0x7632, R2 ;  /* 0x000076323a027816 */ /* 0x001fe20000000002 */
[----:B--2---:R-:W-:-:S05]  /*3be50*/  IMAD.WIDE R188, R56, 0x2, R66 ;  /* 0x0000000238bc7825 */ /* 0x004fca00078e0242 */
[----:B------:R0:W-:Y:S02]  /*3be60*/  @P6 STG.E.U16 desc[UR58][R188.64], R58 ;  /* 0x0000003abc006986 */ /* 0x0001e4000c10153a */
[----:B0-----:R-:W-:Y:S02]  /*3be70*/  IMAD.WIDE R188, R56, 0x2, R64 ;  /* 0x0000000238bc7825 */ /* 0x001fe400078e0240 */
[----:B------:R-:W2:Y:S04]  /*3be80*/  LDL.LU R58, [R1+0x1238] ;  /* 0x00123800013a7983 */ /* 0x000ea80000300800 */
[----:B------:R-:W4:Y:S04]  /*3be90*/  LDL.LU R56, [R1+0x870] ;  /* 0x0008700001387983 */ /* 0x000f280000300800 */
[----:B------:R-:W2:Y:S04]  /*3bea0*/  LDL.LU R54, [R1+0x2e8] ;  /* 0x0002e80001367983 */ /* 0x000ea80000300800 */
[----:B------:R3:W-:Y:S04]  /*3beb0*/  @P2 STG.E.U16 desc[UR58][R188.64], R2 ;  /* 0x00000002bc002986 */ /* 0x0007e8000c10153a */
[----:B------:R-:W2:Y:S01]  /*3bec0*/  LDL.LU R190, [R1+0x874] ;  /* 0x0008740001be7983 */ /* 0x000ea20000300800 */
[----:B---3--:R-:W-:-:S05]  /*3bed0*/  IMAD.WIDE R188, R57, 0x2, R66 ;  /* 0x0000000239bc7825 */ /* 0x008fca00078e0242 */
[----:B------:R0:W-:Y:S02]  /*3bee0*/  @P4 STG.E.U16 desc[UR58][R188.64], R194 ;  /* 0x000000c2bc004986 */ /* 0x0001e4000c10153a */
[----:B0-----:R-:W-:Y:S02]  /*3bef0*/  IMAD.WIDE R188, R57, 0x2, R64 ;  /* 0x0000000239bc7825 */ /* 0x001fe400078e0240 */
[----:B------:R-:W3:Y:S04]  /*3bf00*/  LDL.LU R57, [R1+0x2fc] ;  /* 0x0002fc0001397983 */ /* 0x000ee80000300800 */
[----:B------:R-:W3:Y:S04]  /*3bf10*/  LDL.LU R52, [R1+0x878] ;  /* 0x0008780001347983 */ /* 0x000ee80000300800 */
[----:B------:R-:W3:Y:S04]  /*3bf20*/  LDL.LU R53, [R1+0x2ec] ;  /* 0x0002ec0001357983 */ /* 0x000ee80000300800 */
[----:B------:R-:W3:Y:S01]  /*3bf30*/  LDL.LU R192, [R1+0x87c] ;  /* 0x00087c0001c07983 */ /* 0x000ee20000300800 */
[----:B------:R-:W-:-:S03]  /*3bf40*/  LOP3.LUT P3, RZ, R59, 0x1000000, RZ, 0xc0, !PT ;  /* 0x010000003bff7812 */ /* 0x000fc6000786c0ff */
[----:B------:R-:W3:Y:S01]  /*3bf50*/  LDL.LU R193, [R1+0x2d0] ;  /* 0x0002d00001c17983 */ /* 0x000ee20000300800 */
[C---:B------:R-:W-:Y:S02]  /*3bf60*/  LOP3.LUT P5, RZ, R59.reuse, 0x2000000, RZ, 0xc0, !PT ;  /* 0x020000003bff7812 */ /* 0x040fe400078ac0ff */
[----:B------:R-:W-:Y:S02]  /*3bf70*/  PRMT R2, R194, 0x7632, R2 ;  /* 0x00007632c2027816 */ /* 0x000fe40000000002 */
[C---:B------:R-:W-:Y:S01]  /*3bf80*/  LOP3.LUT P6, RZ, R59.reuse, 0x4000000, RZ, 0xc0, !PT ;  /* 0x040000003bff7812 */ /* 0x040fe200078cc0ff */
[----:B------:R-:W3:Y:S04]  /*3bf90*/  LDL.LU R194, [R1+0x880] ;  /* 0x0008800001c27983 */ /* 0x000ee80000300800 */
[----:B------:R0:W-:Y:S01]  /*3bfa0*/  @P3 STG.E.U16 desc[UR58][R188.64], R2 ;  /* 0x00000002bc003986 */ /* 0x0001e2000c10153a */
[----:B------:R-:W-:-:S02]  /*3bfb0*/  LOP3.LUT P1, RZ, R59, 0x8000000, RZ, 0xc0, !PT ;  /* 0x080000003bff7812 */ /* 0x000fc4000782c0ff */
        /* <DEDUP_REMOVED lines=9> */
[----:B----4-:R-:W-:Y:S01]  /*3c050*/  IMAD.WIDE R188, R56, 0x2, R66 ;  /* 0x0000000238bc7825 */ /* 0x010fe200078e0242 */
[----:B--2---:R-:W-:-:S04]  /*3c060*/  PRMT R2, R54, 0x7632, R2 ;  /* 0x0000763236027816 */ /* 0x004fc80000000002 */
[----:B------:R0:W-:Y:S02]  /*3c070*/  @P1 STG.E.U16 desc[UR58][R188.64], R54 ;  /* 0x00000036bc001986 */ /* 0x0001e4000c10153a */
[----:B0-----:R-:W-:Y:S02]  /*3c080*/  IMAD.WIDE R188, R56, 0x2, R64 ;  /* 0x0000000238bc7825 */ /* 0x001fe400078e0240 */
[----:B------:R-:W2:Y:S04]  /*3c090*/  LDL.LU R56, [R1+0x2d4] ;  /* 0x0002d40001387983 */ /* 0x000ea80000300800 */
[----:B------:R0:W-:Y:S04]  /*3c0a0*/  @P4 STG.E.U16 desc[UR58][R188.64], R2 ;  /* 0x00000002bc004986 */ /* 0x0001e8000c10153a */
[----:B------:R-:W4:Y:S01]  /*3c0b0*/  LDL.LU R54, [R1+0x1234] ;  /* 0x0012340001367983 */ /* 0x000f220000300800 */
[----:B0-----:R-:W-:Y:S01]  /*3c0c0*/  IMAD.WIDE R188, R190, 0x2, R66 ;  /* 0x00000002bebc7825 */ /* 0x001fe200078e0242 */
[----:B---3--:R-:W-:-:S04]  /*3c0d0*/  PRMT R2, R57, 0x7632, R2 ;  /* 0x0000763239027816 */ /* 0x008fc80000000002 */
[----:B------:R0:W-:Y:S04]  /*3c0e0*/  @P2 STG.E.U16 desc[UR58][R188.64], R57 ;  /* 0x00000039bc002986 */ /* 0x0001e8000c10153a */
[----:B0-----:R-:W3:Y:S01]  /*3c0f0*/  LDL.LU R57, [R1+0x888] ;  /* 0x0008880001397983 */ /* 0x001ee20000300800 */
[----:B------:R-:W-:-:S03]  /*3c100*/  IMAD.WIDE R188, R190, 0x2, R64 ;  /* 0x00000002bebc7825 */ /* 0x000fc600078e0240 */
[----:B------:R-:W4:Y:S01]  /*3c110*/  LDL.LU R190, [R1+0x2c4] ;  /* 0x0002c40001be7983 */ /* 0x000f220000300800 */
[----:B------:R-:W-:Y:S02]  /*3c120*/  LOP3.LUT P0, RZ, R58, 0x8, RZ, 0xc0, !PT ;  /* 0x000000083aff7812 */ /* 0x000fe4000780c0ff */
[----:B------:R-:W-:-:S11]  /*3c130*/  LOP3.LUT R191, R191, 0xffffffdf, RZ, 0xc0, !PT ;  /* 0xffffffdfbfbf7812 */ /* 0x000fd600078ec0ff */
        /* <DEDUP_REMOVED lines=16> */
[C---:B------:R-:W-:Y:S01]  /*3c240*/  LOP3.LUT P0, RZ, R191.reuse, 0x100, RZ, 0xc0, !PT ;  /* 0x00000100bfff7812 */ /* 0x040fe2000780c0ff */
        /* <DEDUP_REMOVED lines=16> */
[----:B------:R0:W-:Y:S01]  /*3c350*/  @P0 STG.E.U16 desc[UR58][R188.64], R195 ;  /* 0x000000c3bc000986 */ /* 0x0001e2000c10153a */
[----:B------:R-:W-:Y:S01]  /*3c360*/  LOP3.LUT P1, RZ, R58, 0x40, RZ, 0xc0, !PT ;  /* 0x000000403aff7812 */ /* 0x000fe2000782c0ff */
[----:B0-----:R-:W-:-:S05]  /*3c370*/  IMAD.WIDE R188, R194, 0x2, R64 ;  /* 0x00000002c2bc7825 */ /* 0x001fca00078e0240 */
[----:B------:R0:W-:Y:S01]  /*3c380*/  @P3 STG.E.U16 desc[UR58][R188.64], R2 ;  /* 0x00000002bc003986 */ /* 0x0001e2000c10153a */
[----:B------:R-:W-:Y:S01]  /*3c390*/  LOP3.LUT P4, RZ, R58, 0x80, RZ, 0xc0, !PT ;  /* 0x000000803aff7812 */ /* 0x000fe2000788c0ff */
[----:B0-----:R-:W-:-:S05]  /*3c3a0*/  IMAD.WIDE R188, R55, 0x2, R66 ;  /* 0x0000000237bc7825 */ /* 0x001fca00078e0242 */
[----:B--2---:R0:W-:Y:S01]  /*3c3b0*/  @P6 STG.E.U16 desc[UR58][R188.64], R56 ;  /* 0x00000038bc006986 */ /* 0x0041e2000c10153a */
[----:B------:R-:W-:Y:S01]  /*3c3c0*/  PRMT R2, R56, 0x7632, R2 ;  /* 0x0000763238027816 */ /* 0x000fe20000000002 */
[----:B0-----:R-:W-:Y:S02]  /*3c3d0*/  IMAD.WIDE R188, R55, 0x2, R64 ;  /* 0x0000000237bc7825 */ /* 0x001fe400078e0240 */
[----:B------:R-:W2:Y:S04]  /*3c3e0*/  LDL.LU R56, [R1+0x890] ;  /* 0x0008900001387983 */ /* 0x000ea80000300800 */
[----:B------:R3:W-:Y:S02]  /*3c3f0*/  @P1 STG.E.U16 desc[UR58][R188.64], R2 ;  /* 0x00000002bc001986 */ /* 0x0007e4000c10153a */
[----:B---3--:R-:W-:-:S05]  /*3c400*/  IMAD.WIDE R188, R57, 0x2, R66 ;  /* 0x0000000239bc7825 */ /* 0x008fca00078e0242 */
[----:B----4-:R0:W-:Y:S02]  /*3c410*/  @P4 STG.E.U16 desc[UR58][R188.64], R190 ;  /* 0x000000bebc004986 */ /* 0x0101e4000c10153a */
[----:B0-----:R-:W-:Y:S02]  /*3c420*/  IMAD.WIDE R188, R57, 0x2, R64 ;  /* 0x0000000239bc7825 */ /* 0x001fe400078e0240 */
[----:B------:R-:W3:Y:S04]  /*3c430*/  LDL.LU R57, [R1+0x2c8] ;  /* 0x0002c80001397983 */ /* 0x000ee80000300800 */
[----:B------:R-:W4:Y:S04]  /*3c440*/  LDL.LU R192, [R1+0x894] ;  /* 0x0008940001c07983 */ /* 0x000f280000300800 */
        /* <DEDUP_REMOVED lines=11> */
[----:B0-----:R-:W-:-:S05]  /*3c500*/  IMAD.WIDE R188, R52, 0x2, R66 ;  /* 0x0000000234bc7825 */ /* 0x001fca00078e0242 */
[----:B------:R0:W-:Y:S01]  /*3c510*/  @P5 STG.E.U16 desc[UR58][R188.64], R53 ;  /* 0x00000035bc005986 */ /* 0x0001e2000c10153a */
[----:B------:R-:W-:Y:S01]  /*3c520*/  PRMT R2, R53, 0x7632, R2 ;  /* 0x0000763235027816 */ /* 0x000fe20000000002 */
        /* <DEDUP_REMOVED lines=11> */
[----:B------:R-:W3:Y:S04]  /*3c5e0*/  LDL.LU R57, [R1+0x1230] ;  /* 0x0012300001397983 */ /* 0x000ee80000300800 */
[----:B------:R4:W-:Y:S02]  /*3c5f0*/  @P4 STG.E.U16 desc[UR58][R188.64], R2 ;  /* 0x00000002bc004986 */ /* 0x0009e4000c10153a */
[----:B----4-:R-:W-:Y:S01]  /*3c600*/  IMAD.WIDE R188, R192, 0x2, R66 ;  /* 0x00000002c0bc7825 */ /* 0x010fe200078e0242 */
[----:B------:R-:W-:-:S04]  /*3c610*/  PRMT R2, R55, 0x7632, R2 ;  /* 0x0000763237027816 */ /* 0x000fc80000000002 */
[----:B------:R0:W-:Y:S04]  /*3c620*/  @P1 STG.E.U16 desc[UR58][R188.64], R55 ;  /* 0x00000037bc001986 */ /* 0x0001e8000c10153a */
[----:B0-----:R-:W4:Y:S01]  /*3c630*/  LDL.LU R55, [R1+0x8a8] ;  /* 0x0008a80001377983 */ /* 0x001f220000300800 */
        /* <DEDUP_REMOVED lines=8> */
[C---:B------:R-:W-:Y:S02]  /*3c6c0*/  LOP3.LUT P0, RZ, R58.reuse, 0x20000, RZ, 0xc0, !PT ;  /* 0x000200003aff7812 */ /* 0x040fe4000780c0ff */
        /* <DEDUP_REMOVED lines=29> */
[----:B0-----:R-:W-:Y:S02]  /*3c8a0*/  IMAD.WIDE R188, R52, 0x2, R64 ;  /* 0x0000000234bc7825 */ /* 0x001fe400078e0240 */
[----:B------:R-:W4:Y:S04]  /*3c8b0*/  LDL.LU R53, [R1+0x8b0] ;  /* 0x0008b00001357983 */ /* 0x000f280000300800 */
[----:B------:R2:W-:Y:S01]  /*3c8c0*/  @P2 STG.E.U16 desc[UR58][R188.64], R2 ;  /* 0x00000002bc002986 */ /* 0x0005e2000c10153a */
[C---:B------:R-:W-:Y:S02]  /*3c8d0*/  LOP3.LUT P3, RZ, R58.reuse, 0x400000, RZ, 0xc0, !PT ;  /* 0x004000003aff7812 */ /* 0x040fe4000786c0ff */
[----:B------:R-:W-:Y:S01]  /*3c8e0*/  LOP3.LUT P4, RZ, R58, 0x800000, RZ, 0xc0, !PT ;  /* 0x008000003aff7812 */ /* 0x000fe2000788c0ff */
[----:B--2---:R-:W-:-:S05]  /*3c8f0*/  IMAD.WIDE R188, R56, 0x2, R66 ;  /* 0x0000000238bc7825 */ /* 0x004fca00078e0242 */
[----:B---3--:R0:W-:Y:S01]  /*3c900*/  @P6 STG.E.U16 desc[UR58][R188.64], R57 ;  /* 0x00000039bc006986 */ /* 0x0081e2000c10153a */
[----:B------:R-:W-:Y:S01]  /*3c910*/  PRMT R2, R57, 0x7632, R2 ;  /* 0x0000763239027816 */ /* 0x000fe20000000002 */
[----:B0-----:R-:W-:Y:S02]  /*3c920*/  IMAD.WIDE R188, R56, 0x2, R64 ;  /* 0x0000000238bc7825 */ /* 0x001fe400078e0240 */
[----:B------:R-:W2:Y:S04]  /*3c930*/  LDL.LU R56, [R1+0x2a8] ;  /* 0x0002a80001387983 */ /* 0x000ea80000300800 */
[----:B------:R-:W3:Y:S04]  /*3c940*/  LDL.LU R57, [R1+0x122c] ;  /* 0x00122c0001397983 */ /* 0x000ee80000300800 */
[----:B------:R4:W-:Y:S04]  /*3c950*/  @P3 STG.E.U16 desc[UR58][R188.64], R2 ;  /* 0x00000002bc003986 */ /* 0x0009e8000c10153a */
[----:B------:R-:W2:Y:S01]  /*3c960*/  LDL.LU R195, [R1+0x8b4] ;  /* 0x0008b40001c37983 */ /* 0x000ea20000300800 */
[----:B----4-:R-:W-:-:S05]  /*3c970*/  IMAD.WIDE R188, R55, 0x2, R66 ;  /* 0x0000000237bc7825 */ /* 0x010fca00078e0242 */
[----:B------:R0:W-:Y:S02]  /*3c980*/  @P4 STG.E.U16 desc[UR58][R188.64], R192 ;  /* 0x000000c0bc004986 */ /* 0x0001e4000c10153a */
[----:B0-----:R-:W-:Y:S02]  /*3c990*/  IMAD.WIDE R188, R55, 0x2, R64 ;  /* 0x0000000237bc7825 */ /* 0x001fe400078e0240 */
[----:B------:R-:W4:Y:S04]  /*3c9a0*/  LDL.LU R55, [R1+0x2bc] ;  /* 0x0002bc0001377983 */ /* 0x000f280000300800 */
[----:B------:R-:W4:Y:S04]  /*3c9b0*/  LDL.LU R190, [R1+0x8b8] ;  /* 0x0008b80001be7983 */ /* 0x000f280000300800 */
[----:B------:R-:W4:Y:S01]  /*3c9c0*/  LDL.LU R52, [R1+0x2ac] ;  /* 0x0002ac0001347983 */ /* 0x000f220000300800 */
[----:B------:R-:W-:-:S02]  /*3c9d0*/  LOP3.LUT R59, R59, 0xdfffffff, RZ, 0xc0, !PT ;  /* 0xdfffffff3b3b7812 */ /* 0x000fc400078ec0ff */
[C---:B------:R-:W-:Y:S02]  /*3c9e0*/  LOP3.LUT P1, RZ, R58.reuse, 0x1000000, RZ, 0xc0, !PT ;  /* 0x010000003aff7812 */ /* 0x040fe4000782c0ff */
[----:B------:R-:W-:Y:S02]  /*3c9f0*/  LOP3.LUT P5, RZ, R58, 0x2000000, RZ, 0xc0, !PT ;  /* 0x020000003aff7812 */ /* 0x000fe400078ac0ff */
[----:B------:R-:W-:Y:S02]  /*3ca00*/  PRMT R2, R192, 0x7632, R2 ;  /* 0x00007632c0027816 */ /* 0x000fe40000000002 */
[C---:B------:R-:W-:Y:S02]  /*3ca10*/  LOP3.LUT P6, RZ, R58.reuse, 0x4000000, RZ, 0xc0, !PT ;  /* 0x040000003aff7812 */ /* 0x040fe400078cc0ff */
[----:B------:R-:W-:-:S05]  /*3ca20*/  LOP3.LUT P2, RZ, R58, 0x8000000, RZ, 0xc0, !PT ;  /* 0x080000003aff7812 */ /* 0x000fca000784c0ff */
[----:B------:R0:W-:Y:S01]  /*3ca30*/  @P1 STG.E.U16 desc[UR58][R188.64], R2 ;  /* 0x00000002bc001986 */ /* 0x0001e2000c10153a */
[C---:B------:R-:W-:Y:S02]  /*3ca40*/  LOP3.LUT P4, RZ, R58.reuse, 0x10000000, RZ, 0xc0, !PT ;  /* 0x100000003aff7812 */ /* 0x040fe4000788c0ff */
[----:B------:R-:W-:Y:S02]  /*3ca50*/  LOP3.LUT P3, RZ, R58, 0x20000000, RZ, 0xc0, !PT ;  /* 0x200000003aff7812 */ /* 0x000fe4000786c0ff */
[----:B------:R-:W-:Y:S01]  /*3ca60*/  LOP3.LUT R191, R191, 0xfffffffe, RZ, 0xc0, !PT ;  /* 0xfffffffebfbf7812 */ /* 0x000fe200078ec0ff */
[----:B0-----:R-:W-:-:S05]  /*3ca70*/  IMAD.WIDE R188, R193, 0x2, R66 ;  /* 0x00000002c1bc7825 */ /* 0x001fca00078e0242 */
[----:B------:R0:W-:Y:S01]  /*3ca80*/  @P5 STG.E.U16 desc[UR58][R188.64], R194 ;  /* 0x000000c2bc005986 */ /* 0x0001e2000c10153a */
[----:B------:R-:W-:Y:S01]  /*3ca90*/  PRMT R2, R194, 0x7632, R2 ;  /* 0x00007632c2027816 */ /* 0x000fe20000000002 */
[----:B0-----:R-:W-:-:S05]  /*3caa0*/  IMAD.WIDE R188, R193, 0x2, R64 ;  /* 0x00000002c1bc7825 */ /* 0x001fca00078e0240 */
[----:B------:R0:W-:Y:S01]  /*3cab0*/  @P6 STG.E.U16 desc[UR58][R188.64], R2 ;  /* 0x00000002bc006986 */ /* 0x0001e2000c10153a */
[----:B------:R-:W-:Y:S01]  /*3cac0*/  LOP3.LUT P5, RZ, R58, 0x40000000, RZ, 0xc0, !PT ;  /* 0x400000003aff7812 */ /* 0x000fe200078ac0ff */
[----:B0-----:R-:W-:Y:S01]  /*3cad0*/  IMAD.WIDE R188, R53, 0x2, R66 ;  /* 0x0000000235bc7825 */ /* 0x001fe200078e0242 */
[----:B---3--:R-:W-:-:S13]  /*3cae0*/  LOP3.LUT P0, RZ, R57, 0x8, RZ, 0xc0, !PT ;  /* 0x0000000839ff7812 */ /* 0x008fda000780c0ff */
[----:B------:R-:W-:Y:S02]  /*3caf0*/  @P0 LOP3.LUT R59, R59, 0x20000000, RZ, 0xfc, !PT ;  /* 0x200000003b3b0812 */ /* 0x000fe400078efcff */
[----:B------:R-:W-:Y:S02]  /*3cb00*/  LOP3.LUT P0, RZ, R57, 0x4, RZ, 0xc0, !PT ;  /* 0x0000000439ff7812 */ /* 0x000fe4000780c0ff */
[----:B------:R-:W-:-:S11]  /*3cb10*/  LOP3.LUT R59, R59, 0xbfffffff, RZ, 0xc0, !PT ;  /* 0xbfffffff3b3b7812 */ /* 0x000fd600078ec0ff */
[----:B------:R-:W-:Y:S02]  /*3cb20*/  @P0 LOP3.LUT R59, R59, 0x40000000, RZ, 0xfc, !PT ;  /* 0x400000003b3b0812 */ /* 0x000fe400078efcff */
[----:B------:R-:W-:Y:S02]  /*3cb30*/  LOP3.LUT P0, RZ, R57, 0x2, RZ, 0xc0, !PT ;  /* 0x0000000239ff7812 */ /* 0x000fe4000780c0ff */
[----:B------:R-:W-:Y:S01]  /*3cb40*/  LOP3.LUT R59, R59, 0x7fffffff, RZ, 0xc0, !PT ;  /* 0x7fffffff3b3b7812 */ /* 0x000fe200078ec0ff */
[----:B--2---:R0:W-:Y:S01]  /*3cb50*/  @P2 STG.E.U16 desc[UR58][R188.64], R56 ;  /* 0x00000038bc002986 */ /* 0x0041e2000c10153a */
[----:B------:R-:W-:-:S09]  /*3cb60*/  PRMT R2, R56, 0x7632, R2 ;  /* 0x0000763238027816 */ /* 0x000fd20000000002 */
[----:B------:R-:W-:Y:S02]  /*3cb70*/  @P0 LOP3.LUT R59, R59, 0x80000000, RZ, 0xfc, !PT ;  /* 0x800000003b3b0812 */ /* 0x000fe400078efcff */
[----:B------:R-:W-:Y:S01]  /*3cb80*/  LOP3.LUT P0, RZ, R57, 0x1, RZ, 0xc0, !PT ;  /* 0x0000000139ff7812 */ /* 0x000fe2000780c0ff */
[----:B0-----:R-:W-:-:S05]  /*3cb90*/  IMAD.WIDE R188, R53, 0x2, R64 ;  /* 0x0000000235bc7825 */ /* 0x001fca00078e0240 */
[----:B------:R0:W-:Y:S07]  /*3cba0*/  @P4 STG.E.U16 desc[UR58][R188.64], R2 ;  /* 0x00000002bc004986 */ /* 0x0001ee000c10153a */
[----:B------:R-:W-:Y:S01]  /*3cbb0*/  @P0 LOP3.LUT R191, R191, 0x1, RZ, 0xfc, !PT ;  /* 0x00000001bfbf0812 */ /* 0x000fe200078efcff */
[----:B0-----:R-:W-:Y:S01]  /*3cbc0*/  IMAD.WIDE R188, R195, 0x2, R66 ;  /* 0x00000002c3bc7825 */ /* 0x001fe200078e0242 */
[----:B------:R-:W-:Y:S02]  /*3cbd0*/  LOP3.LUT P0, RZ, R58, 0x80000000, RZ, 0xc0, !PT ;  /* 0x800000003aff7812 */ /* 0x000fe4000780c0ff */
[----:B----4-:R-:W-:Y:S01]  /*3cbe0*/  PRMT R2, R55, 0x7632, R2 ;  /* 0x0000763237027816 */ /* 0x010fe20000000002 */
[----:B------:R-:W2:Y:S04]  /*3cbf0*/  LDL.LU R58, [R1+0x290] ;  /* 0x00029000013a7983 */ /* 0x000ea80000300800 */
[----:B------:R0:W-:Y:S04]  /*3cc00*/  @P3 STG.E.U16 desc[UR58][R188.64], R55 ;  /* 0x00000037bc003986 */ /* 0x0001e8000c10153a */
[----:B------:R-:W3:Y:S04]  /*3cc10*/  LDL.LU R192, [R1+0x8c0] ;  /* 0x0008c00001c07983 */ /* 0x000ee80000300800 */
[----:B------:R-:W4:Y:S01]  /*3cc20*/  LDL.LU R193, [R1+0x280] ;  /* 0x0002800001c17983 */ /* 0x000f220000300800 */
[----:B0-----:R-:W-:-:S03]  /*3cc30*/  IMAD.WIDE R188, R195, 0x2, R64 ;  /* 0x00000002c3bc7825 */ /* 0x001fc600078e0240 */
[----:B------:R-:W4:Y:S04]  /*3cc40*/  LDL.LU R194, [R1+0x8c4] ;  /* 0x0008c40001c27983 */ /* 0x000f280000300800 */
[----:B------:R0:W-:Y:S04]  /*3cc50*/  @P5 STG.E.U16 desc[UR58][R188.64], R2 ;  /* 0x00000002bc005986 */ /* 0x0001e8000c10153a */
[----:B------:R-:W4:Y:S04]  /*3cc60*/  LDL.LU R53, [R1+0x294] ;  /* 0x0002940001357983 */ /* 0x000f280000300800 */
[----:B------:R-:W4:Y:S01]  /*3cc70*/  LDL.LU R56, [R1+0x1228] ;  /* 0x0012280001387983 */ /* 0x000f220000300800 */
[----:B0-----:R-:W-:-:S03]  /*3cc80*/  IMAD.WIDE R188, R190, 0x2, R66 ;  /* 0x00000002bebc7825 */ /* 0x001fc600078e0242 */
[----:B------:R-:W4:Y:S04]  /*3cc90*/  LDL.LU R55, [R1+0x8c8] ;  /* 0x0008c80001377983 */ /* 0x000f280000300800 */
[----:B------:R0:W-:Y:S01]  /*3cca0*/  @P0 STG.E.U16 desc[UR58][R188.64], R52 ;  /* 0x00000034bc000986 */ /* 0x0001e2000c10153a */
[----:B------:R-:W-:-:S03]  /*3ccb0*/  LOP3.LUT P0, RZ, R191, 0x1, RZ, 0xc0, !PT ;  /* 0x00000001bfff7812 */ /* 0x000fc6000780c0ff */
[----:B------:R-:W4:Y:S04]  /*3ccc0*/  LDL.LU R195, [R1+0x284] ;  /* 0x0002840001c37983 */ /* 0x000f280000300800 */
[----:B------:R-:W3:Y:S01]  /*3ccd0*/  LDL.LU R191, [R1+0x8bc] ;  /* 0x0008bc0001bf7983 */ /* 0x000ee20000300800 */
[----:B------:R-:W-:Y:S01]  /*3cce0*/  PRMT R2, R52, 0x7632, R2 ;  /* 0x0000763234027816 */ /* 0x000fe20000000002 */
[----:B0-----:R-:W-:Y:S01]  /*3ccf0*/  IMAD.WIDE R188, R190, 0x2, R64 ;  /* 0x00000002bebc7825 */ /* 0x001fe200078e0240 */
[----:B------:R-:W-:Y:S01]  /*3cd00*/  LOP3.LUT P1, RZ, R57, 0x10, RZ, 0xc0, !PT ;  /* 0x0000001039ff7812 */ /* 0x000fe2000782c0ff */
[----:B------:R-:W4:Y:S04]  /*3cd10*/  LDL.LU R190, [R1+0x8cc] ;  /* 0x0008cc0001be7983 */ /* 0x000f280000300800 */
[----:B------:R2:W-:Y:S01]  /*3cd20*/  @P0 STG.E.U16 desc[UR58][R188.64], R2 ;  /* 0x00000002bc000986 */ /* 0x0005e2000c10153a */
[----:B------:R-:W-:-:S02]  /*3cd30*/  LOP3.LUT P0, RZ, R59, 0x80000000, RZ, 0xc0, !PT ;  /* 0x800000003bff7812 */ /* 0x000fc4000780c0ff */
[C---:B------:R-:W-:Y:S01]  /*3cd40*/  LOP3.LUT P6, RZ, R57.reuse, 0x20, RZ, 0xc0, !PT ;  /* 0x0000002039ff7812 */ /* 0x040fe200078cc0ff */
[----:B------:R-:W4:Y:S01]  /*3cd50*/  LDL.LU R52, [R1+0x298] ;  /* 0x0002980001347983 */ /* 0x000f220000300800 */
[C---:B------:R-:W-:Y:S02]  /*3cd60*/  LOP3.LUT P2, RZ, R57.reuse, 0x40, RZ, 0xc0, !PT ;  /* 0x0000004039ff7812 */ /* 0x040fe4000784c0ff */
[----:B------:R-:W-:Y:S02]  /*3cd70*/  LOP3.LUT P4, RZ, R57, 0x80, RZ, 0xc0, !PT ;  /* 0x0000008039ff7812 */ /* 0x000fe4000788c0ff */
[----:B--2---:R-:W-:Y:S01]  /*3cd80*/  PRMT R2, R58, 0x7632, R2 ;  /* 0x000076323a027816 */ /* 0x004fe20000000002 */
[----:B---3--:R-:W-:-:S05]  /*3cd90*/  IMAD.WIDE R188, R191, 0x2, R66 ;  /* 0x00000002bfbc7825 */ /* 0x008fca00078e0242 */
[----:B------:R0:W-:Y:S01]  /*3cda0*/  @P0 STG.E.U16 desc[UR58][R188.64], R58 ;  /* 0x0000003abc000986 */ /* 0x0001e2000c10153a */
[----:B------:R-:W-:Y:S01]  /*3cdb0*/  LOP3.LUT P0, RZ, R59, 0x40000000, RZ, 0xc0, !PT ;  /* 0x400000003bff7812 */ /* 0x000fe2000780c0ff */
[----:B0-----:R-:W-:-:S12]  /*3cdc0*/  IMAD.WIDE R188, R191, 0x2, R64 ;  /* 0x00000002bfbc7825 */ /* 0x001fd800078e0240 */
[----:B------:R0:W-:Y:S01]  /*3cdd0*/  @P0 STG.E.U16 desc[UR58][R188.64], R2 ;  /* 0x00000002bc000986 */ /* 0x0001e2000c10153a */
[----:B------:R-:W-:Y:S01]  /*3cde0*/  LOP3.LUT P0, RZ, R59, 0x20000000, RZ, 0xc0, !PT ;  /* 0x200000003bff7812 */ /* 0x000fe2000780c0ff */
[----:B0-----:R-:W-:Y:S01]  /*3cdf0*/  IMAD.WIDE R188, R192, 0x2, R66 ;  /* 0x00000002c0bc7825 */ /* 0x001fe200078e0242 */
[----:B----4-:R-:W-:-:S11]  /*3ce00*/  PRMT R2, R193, 0x7632, R2 ;  /* 0x00007632c1027816 */ /* 0x010fd60000000002 */
[----:B------:R0:W-:Y:S02]  /*3ce10*/  @P0 STG.E.U16 desc[UR58][R188.64], R193 ;  /* 0x000000c1bc000986 */ /* 0x0001e4000c10153a */
[----:B0-----:R-:W-:-:S05]  /*3ce20*/  IMAD.WIDE R188, R192, 0x2, R64 ;  /* 0x00000002c0bc7825 */ /* 0x001fca00078e0240 */
[----:B------:R0:W-:Y:S02]  /*3ce30*/  @P1 STG.E.U16 desc[UR58][R188.64], R2 ;  /* 0x00000002bc001986 */ /* 0x0001e4000c10153a */
[----:B0-----:R-:W-:Y:S01]  /*3ce40*/  IMAD.WIDE R188, R194, 0x2, R66 ;  /* 0x00000002c2bc7825 */ /* 0x001fe200078e0242 */
[----:B------:R-:W-:-:S04]  /*3ce50*/  PRMT R2, R53, 0x7632, R2 ;  /* 0x0000763235027816 */ /* 0x000fc80000000002 */
        /* <DEDUP_REMOVED lines=297> */
[----:B0-----:R-:W-:Y:S01]  /*3e0f0*/  IMAD.WIDE R56, R52, 0x2, R66 ;  /* 0x0000000234387825 */ /* 0x001fe200078e0242 */
[----:B---3--:R-:W-:-:S04]  /*3e100*/  PRMT R2, R188, 0x7632, R2 ;  /* 0x00007632bc027816 */ /* 0x008fc80000000002 */
[----:B------:R0:W-:Y:S02]  /*3e110*/  @P1 STG.E.U16 desc[UR58][R56.64], R188 ;  /* 0x000000bc38001986 */ /* 0x0001e4000c10153a */
        /* <DEDUP_REMOVED lines=38> */
[----:B0-----:R-:W2:Y:S01]  /*3e380*/  LDL.LU R52, [R1+0x954] ;  /* 0x0009540001347983 */ /* 0x001ea20000300800 */
[----:B------:R-:W-:-:S03]  /*3e390*/  IMAD.WIDE R56, R194, 0x2, R64 ;  /* 0x00000002c2387825 */ /* 0x000fc600078e0240 */
[----:B------:R-:W3:Y:S04]  /*3e3a0*/  LDL.LU R189, [R1+0x208] ;  /* 0x0002080001bd7983 */ /* 0x000ee80000300800 */
[----:B------:R0:W-:Y:S04]  /*3e3b0*/  @P1 STG.E.U16 desc[UR58][R56.64], R2 ;  /* 0x0000000238001986 */ /* 0x0001e8000c10153a */
[----:B------:R-:W3:Y:S01]  /*3e3c0*/  LDL.LU R191, [R1+0x958] ;  /* 0x0009580001bf7983 */ /* 0x000ee20000300800 */
        /* <DEDUP_REMOVED lines=13> */
[----:B------:R4:W-:Y:S01]  /*3e4a0*/  @P2 STG.E.U16 desc[UR58][R56.64], R2 ;  /* 0x0000000238002986 */ /* 0x0009e2000c10153a */
[----:B------:R-:W-:Y:S01]  /*3e4b0*/  LOP3.LUT P4, RZ, R55, 0x1000, RZ, 0xc0, !PT ;  /* 0x0000100037ff7812 */ /* 0x000fe2000788c0ff */
        /* <DEDUP_REMOVED lines=9> */
[----:B------:R-:W-:Y:S01]  /*3e550*/  LOP3.LUT R59, R59, 0xfffffdff, RZ, 0xc0, !PT ;  /* 0xfffffdff3b3b7812 */ /* 0x000fe200078ec0ff */
        /* <DEDUP_REMOVED lines=55> */
[----:B------:R3:W-:Y:S04]  /*3e8d0*/  @P3 STG.E.U16 desc[UR58][R56.64], R2 ;  /* 0x0000000238003986 */ /* 0x0007e8000c10153a */
[----:B------:R-:W4:Y:S01]  /*3e8e0*/  LDL.LU R190, [R1+0x974] ;  /* 0x0009740001be7983 */ /* 0x000f220000300800 */
[----:B---3--:R-:W-:-:S05]  /*3e8f0*/  IMAD.WIDE R56, R53, 0x2, R66 ;  /* 0x0000000235387825 */ /* 0x008fca00078e0242 */
[----:B------:R0:W-:Y:S02]  /*3e900*/  @P4 STG.E.U16 desc[UR58][R56.64], R191 ;  /* 0x000000bf38004986 */ /* 0x0001e4000c10153a */
[----:B0-----:R-:W-:Y:S02]  /*3e910*/  IMAD.WIDE R56, R53, 0x2, R64 ;  /* 0x0000000235387825 */ /* 0x001fe400078e0240 */
[----:B------:R-:W3:Y:S04]  /*3e920*/  LDL.LU R53, [R1+0x1e8] ;  /* 0x0001e80001357983 */ /* 0x000ee80000300800 */
[----:B------:R-:W2:Y:S04]  /*3e930*/  LDL.LU R58, [R1+0x978] ;  /* 0x00097800013a7983 */ /* 0x000ea80000300800 */
[----:B------:R-:W2:Y:S04]  /*3e940*/  LDL.LU R52, [R1+0x1fc] ;  /* 0x0001fc0001347983 */ /* 0x000ea80000300800 */
[----:B------:R-:W2:Y:S04]  /*3e950*/  LDL.LU R192, [R1+0x97c] ;  /* 0x00097c0001c07983 */ /* 0x000ea80000300800 */
[----:B------:R-:W2:Y:S04]  /*3e960*/  LDL.LU R195, [R1+0x1ec] ;  /* 0x0001ec0001c37983 */ /* 0x000ea80000300800 */
[----:B------:R-:W2:Y:S04]  /*3e970*/  LDL.LU R188, [R1+0x980] ;  /* 0x0009800001bc7983 */ /* 0x000ea80000300800 */
[----:B------:R-:W2:Y:S01]  /*3e980*/  LDL.LU R189, [R1+0x1d0] ;  /* 0x0001d00001bd7983 */ /* 0x000ea20000300800 */
[----:B------:R-:W-:-:S02]  /*3e990*/  LOP3.LUT P1, RZ, R55, 0x1000000, RZ, 0xc0, !PT ;  /* 0x0100000037ff7812 */ /* 0x000fc4000782c0ff */
[----:B------:R-:W-:Y:S02]  /*3e9a0*/  LOP3.LUT P5, RZ, R55, 0x2000000, RZ, 0xc0, !PT ;  /* 0x0200000037ff7812 */ /* 0x000fe400078ac0ff */
[----:B------:R-:W-:Y:S02]  /*3e9b0*/  PRMT R2, R191, 0x7632, R2 ;  /* 0x00007632bf027816 */ /* 0x000fe40000000002 */
[C---:B------:R-:W-:Y:S01]  /*3e9c0*/  LOP3.LUT P6, RZ, R55.reuse, 0x4000000, RZ, 0xc0, !PT ;  /* 0x0400000037ff7812 */ /* 0x040fe200078cc0ff */
[----:B------:R-:W2:Y:S01]  /*3e9d0*/  LDL.LU R191, [R1+0x984] ;  /* 0x0009840001bf7983 */ /* 0x000ea20000300800 */
[----:B------:R-:W-:-:S05]  /*3e9e0*/  LOP3.LUT P2, RZ, R55, 0x8000000, RZ, 0xc0, !PT ;  /* 0x0800000037ff7812 */ /* 0x000fca000784c0ff */
[----:B------:R0:W-:Y:S02]  /*3e9f0*/  @P1 STG.E.U16 desc[UR58][R56.64], R2 ;  /* 0x0000000238001986 */ /* 0x0001e4000c10153a */
[----:B0-----:R-:W-:-:S05]  /*3ea00*/  IMAD.WIDE R56, R193, 0x2, R66 ;  /* 0x00000002c1387825 */ /* 0x001fca00078e0242 */
[----:B------:R0:W-:Y:S01]  /*3ea10*/  @P5 STG.E.U16 desc[UR58][R56.64], R194 ;  /* 0x000000c238005986 */ /* 0x0001e2000c10153a */
[----:B------:R-:W-:Y:S01]  /*3ea20*/  PRMT R2, R194, 0x7632, R2 ;  /* 0x00007632c2027816 */ /* 0x000fe20000000002 */
[----:B0-----:R-:W-:Y:S02]  /*3ea30*/  IMAD.WIDE R56, R193, 0x2, R64 ;  /* 0x00000002c1387825 */ /* 0x001fe400078e0240 */
[----:B------:R-:W2:Y:S04]  /*3ea40*/  LDL.LU R193, [R1+0x1c0] ;  /* 0x0001c00001c17983 */ /* 0x000ea80000300800 */
[----:B------:R4:W-:Y:S04]  /*3ea50*/  @P6 STG.E.U16 desc[UR58][R56.64], R2 ;  /* 0x0000000238006986 */ /* 0x0009e8000c10153a */
[----:B------:R-:W2:Y:S01]  /*3ea60*/  LDL.LU R194, [R1+0x988] ;  /* 0x0009880001c27983 */ /* 0x000ea20000300800 */
[----:B------:R-:W-:-:S02]  /*3ea70*/  LOP3.LUT P4, RZ, R55, 0x10000000, RZ, 0xc0, !PT ;  /* 0x1000000037ff7812 */ /* 0x000fc4000788c0ff */
[----:B------:R-:W-:Y:S02]  /*3ea80*/  LOP3.LUT P3, RZ, R55, 0x20000000, RZ, 0xc0, !PT ;  /* 0x2000000037ff7812 */ /* 0x000fe4000786c0ff */
[----:B------:R-:W-:Y:S01]  /*3ea90*/  LOP3.LUT R59, R59, 0xffffffdf, RZ, 0xc0, !PT ;  /* 0xffffffdf3b3b7812 */ /* 0x000fe200078ec0ff */
[----:B----4-:R-:W-:-:S05]  /*3eaa0*/  IMAD.WIDE R56, R190, 0x2, R66 ;  /* 0x00000002be387825 */ /* 0x010fca00078e0242 */
[----:B---3--:R0:W-:Y:S02]  /*3eab0*/  @P2 STG.E.U16 desc[UR58][R56.64], R53 ;  /* 0x0000003538002986 */ /* 0x0081e4000c10153a */
[----:B0-----:R-:W-:Y:S02]  /*3eac0*/  IMAD.WIDE R56, R190, 0x2, R64 ;  /* 0x00000002be387825 */ /* 0x001fe400078e0240 */
[----:B------:R-:W3:Y:S01]  /*3ead0*/  LDL.LU R190, [R1+0x1d4] ;  /* 0x0001d40001be7983 */ /* 0x000ee20000300800 */
[----:B------:R-:W-:-:S03]  /*3eae0*/  PRMT R2, R53, 0x7632, R2 ;  /* 0x0000763235027816 */ /* 0x000fc60000000002 */
[----:B------:R-:W4:Y:S04]  /*3eaf0*/  LDL.LU R53, [R1+0x1214] ;  /* 0x0012140001357983 */ /* 0x000f280000300800 */
[----:B------:R2:W-:Y:S02]  /*3eb00*/  @P4 STG.E.U16 desc[UR58][R56.64], R2 ;  /* 0x0000000238004986 */ /* 0x0005e4000c10153a */
[----:B--2---:R-:W-:Y:S01]  /*3eb10*/  IMAD.WIDE R56, R58, 0x2, R66 ;  /* 0x000000023a387825 */ /* 0x004fe200078e0242 */
[----:B------:R-:W-:-:S04]  /*3eb20*/  PRMT R2, R52, 0x7632, R2 ;  /* 0x0000763234027816 */ /* 0x000fc80000000002 */
[----:B------:R0:W-:Y:S04]  /*3eb30*/  @P3 STG.E.U16 desc[UR58][R56.64], R52 ;  /* 0x0000003438003986 */ /* 0x0001e8000c10153a */
[----:B0-----:R-:W2:Y:S01]  /*3eb40*/  LDL.LU R52, [R1+0x98c] ;  /* 0x00098c0001347983 */ /* 0x001ea20000300800 */
[----:B------:R-:W-:-:S03]  /*3eb50*/  IMAD.WIDE R56, R58, 0x2, R64 ;  /* 0x000000023a387825 */ /* 0x000fc600078e0240 */
[----:B------:R-:W4:Y:S01]  /*3eb60*/  LDL.LU R58, [R1+0x1c4] ;  /* 0x0001c400013a7983 */ /* 0x000f220000300800 */
[----:B------:R-:W-:-:S13]  /*3eb70*/  LOP3.LUT P0, RZ, R54, 0x8, RZ, 0xc0, !PT ;  /* 0x0000000836ff7812 */ /* 0x000fda000780c0ff */
        /* <DEDUP_REMOVED lines=37> */
[----:B------:R-:W-:-:S04]  /*3edd0*/  LOP3.LUT P2, RZ, R54, 0x40, RZ, 0xc0, !PT ;  /* 0x0000004036ff7812 */ /* 0x000fc8000784c0ff */
[----:B---3--:R0:W-:Y:S01]  /*3ede0*/  @P6 STG.E.U16 desc[UR58][R56.64], R190 ;  /* 0x000000be38006986 */ /* 0x0081e2000c10153a */
[----:B------:R-:W-:-:S03]  /*3edf0*/  PRMT R2, R190, 0x7632, R2 ;  /* 0x00007632be027816 */ /* 0x000fc60000000002 */
[----:B0-----:R-:W3:Y:S04]  /*3ee00*/  LDL.LU R190, [R1+0x994] ;  /* 0x0009940001be7983 */ /* 0x001ee80000300800 */
[----:B------:R-:W3:Y:S01]  /*3ee10*/  LDL.LU R188, [R1+0x1c8] ;  /* 0x0001c80001bc7983 */ /* 0x000ee20000300800 */
[----:B------:R-:W-:Y:S01]  /*3ee20*/  LOP3.LUT P4, RZ, R54, 0x80, RZ, 0xc0, !PT ;  /* 0x0000008036ff7812 */ /* 0x000fe2000788c0ff */
[----:B------:R-:W-:Y:S02]  /*3ee30*/  IMAD.WIDE R56, R194, 0x2, R64 ;  /* 0x00000002c2387825 */ /* 0x000fe400078e0240 */
[----:B------:R-:W3:Y:S04]  /*3ee40*/  LDL.LU R191, [R1+0x998] ;  /* 0x0009980001bf7983 */ /* 0x000ee80000300800 */
[----:B------:R2:W-:Y:S02]  /*3ee50*/  @P2 STG.E.U16 desc[UR58][R56.64], R2 ;  /* 0x0000000238002986 */ /* 0x0005e4000c10153a */
[----:B--2---:R-:W-:-:S05]  /*3ee60*/  IMAD.WIDE R56, R52, 0x2, R66 ;  /* 0x0000000234387825 */ /* 0x004fca00078e0242 */
[----:B----4-:R0:W-:Y:S02]  /*3ee70*/  @P4 STG.E.U16 desc[UR58][R56.64], R58 ;  /* 0x0000003a38004986 */ /* 0x0101e4000c10153a */
[----:B0-----:R-:W-:Y:S02]  /*3ee80*/  IMAD.WIDE R56, R52, 0x2, R64 ;  /* 0x0000000234387825 */ /* 0x001fe400078e0240 */
[----:B------:R-:W2:Y:S04]  /*3ee90*/  LDL.LU R52, [R1+0x1dc] ;  /* 0x0001dc0001347983 */ /* 0x000ea80000300800 */
        /* <DEDUP_REMOVED lines=19> */
[----:B---3--:R-:W-:-:S05]  /*3efd0*/  IMAD.WIDE R56, R190, 0x2, R66 ;  /* 0x00000002be387825 */ /* 0x008fca00078e0242 */
[----:B------:R0:W-:Y:S02]  /*3efe0*/  @P1 STG.E.U16 desc[UR58][R56.64], R188 ;  /* 0x000000bc38001986 */ /* 0x0001e4000c10153a */
[----:B0-----:R-:W-:Y:S02]  /*3eff0*/  IMAD.WIDE R56, R190, 0x2, R64 ;  /* 0x00000002be387825 */ /* 0x001fe400078e0240 */
[----:B------:R-:W3:Y:S01]  /*3f000*/  LDL.LU R190, [R1+0x9a8] ;  /* 0x0009a80001be7983 */ /* 0x000ee20000300800 */
[----:B------:R-:W-:-:S05]  /*3f010*/  PRMT R2, R188, 0x7632, R2 ;  /* 0x00007632bc027816 */ /* 0x000fca0000000002 */
[----:B------:R0:W-:Y:S02]  /*3f020*/  @P4 STG.E.U16 desc[UR58][R56.64], R2 ;  /* 0x0000000238004986 */ /* 0x0001e4000c10153a */
[----:B0-----:R-:W-:-:S05]  /*3f030*/  IMAD.WIDE R56, R191, 0x2, R66 ;  /* 0x00000002bf387825 */ /* 0x001fca00078e0242 */
[----:B--2---:R0:W-:Y:S01]  /*3f040*/  @P2 STG.E.U16 desc[UR58][R56.64], R52 ;  /* 0x0000003438002986 */ /* 0x0041e2000c10153a */
[----:B------:R-:W-:-:S03]  /*3f050*/  PRMT R2, R52, 0x7632, R2 ;  /* 0x0000763234027816 */ /* 0x000fc60000000002 */
[----:B0-----:R-:W2:Y:S01]  /*3f060*/  LDL.LU R52, [R1+0x9ac] ;  /* 0x0009ac0001347983 */ /* 0x001ea20000300800 */
[----:B------:R-:W-:-:S03]  /*3f070*/  IMAD.WIDE R56, R191, 0x2, R64 ;  /* 0x00000002bf387825 */ /* 0x000fc600078e0240 */
[----:B------:R-:W2:Y:S01]  /*3f080*/  LDL.LU R191, [R1+0x1a4] ;  /* 0x0001a40001bf7983 */ /* 0x000ea20000300800 */
        /* <DEDUP_REMOVED lines=15> */
[----:B----4-:R-:W-:Y:S01]  /*3f180*/  IMAD.WIDE R56, R193, 0x2, R66 ;  /* 0x00000002c1387825 */ /* 0x010fe200078e0242 */
        /* <DEDUP_REMOVED lines=23> */
[----:B------:R-:W-:Y:S01]  /*3f300*/  LOP3.LUT P1, RZ, R54, 0x400000, RZ, 0xc0, !PT ;  /* 0x0040000036ff7812 */ /* 0x000fe2000782c0ff */
[----:B---3--:R-:W-:-:S05]  /*3f310*/  IMAD.WIDE R56, R190, 0x2, R66 ;  /* 0x00000002be387825 */ /* 0x008fca00078e0242 */
[----:B------:R0:W-:Y:S04]  /*3f320*/  @P6 STG.E.U16 desc[UR58][R56.64], R53 ;  /* 0x0000003538006986 */ /* 0x0001e8000c10153a */
[----:B0-----:R-:W3:Y:S01]  /*3f330*/  LDL.LU R53, [R1+0x1210] ;  /* 0x0012100001357983 */ /* 0x001ee20000300800 */
[----:B------:R-:W-:Y:S01]  /*3f340*/  LOP3.LUT P4, RZ, R54, 0x800000, RZ, 0xc0, !PT ;  /* 0x0080000036ff7812 */ /* 0x000fe2000788c0ff */
[----:B------:R-:W-:Y:S02]  /*3f350*/  IMAD.WIDE R56, R190, 0x2, R64 ;  /* 0x00000002be387825 */ /* 0x000fe400078e0240 */
[----:B------:R-:W3:Y:S04]  /*3f360*/  LDL.LU R195, [R1+0x9b4] ;  /* 0x0009b40001c37983 */ /* 0x000ee80000300800 */
[----:B------:R2:W-:Y:S02]  /*3f370*/  @P1 STG.E.U16 desc[UR58][R56.64], R2 ;  /* 0x0000000238001986 */ /* 0x0005e4000c10153a */
[----:B--2---:R-:W-:-:S05]  /*3f380*/  IMAD.WIDE R56, R52, 0x2, R66 ;  /* 0x0000000234387825 */ /* 0x004fca00078e0242 */
[----:B------:R0:W-:Y:S02]  /*3f390*/  @P4 STG.E.U16 desc[UR58][R56.64], R191 ;  /* 0x000000bf38004986 */ /* 0x0001e4000c10153a */
[----:B0-----:R-:W-:Y:S02]  /*3f3a0*/  IMAD.WIDE R56, R52, 0x2, R64 ;  /* 0x0000000234387825 */ /* 0x001fe400078e0240 */
[----:B------:R-:W2:Y:S01]  /*3f3b0*/  LDL.LU R52, [R1+0x1a8] ;  /* 0x0001a80001347983 */ /* 0x000ea20000300800 */
[----:B------:R-:W-:-:S03]  /*3f3c0*/  LOP3.LUT R55, R55, 0xdfffffff, RZ, 0xc0, !PT ;  /* 0xdfffffff37377812 */ /* 0x000fc600078ec0ff */
[----:B------:R-:W2:Y:S04]  /*3f3d0*/  LDL.LU R189, [R1+0x9b8] ;  /* 0x0009b80001bd7983 */ /* 0x000ea80000300800 */
[----:B------:R-:W2:Y:S04]  /*3f3e0*/  LDL.LU R190, [R1+0x1bc] ;  /* 0x0001bc0001be7983 */ /* 0x000ea80000300800 */
[----:B------:R-:W2:Y:S01]  /*3f3f0*/  LDL.LU R58, [R1+0x9bc] ;  /* 0x0009bc00013a7983 */ /* 0x000ea20000300800 */
[----:B------:R-:W-:-:S03]  /*3f400*/  LOP3.LUT P2, RZ, R54, 0x1000000, RZ, 0xc0, !PT ;  /* 0x0100000036ff7812 */ /* 0x000fc6000784c0ff */
[----:B------:R-:W2:Y:S01]  /*3f410*/  LDL.LU R192, [R1+0x1ac] ;  /* 0x0001ac0001c07983 */ /* 0x000ea20000300800 */
[----:B------:R-:W-:Y:S02]  /*3f420*/  LOP3.LUT P5, RZ, R54, 0x2000000, RZ, 0xc0, !PT ;  /* 0x0200000036ff7812 */ /* 0x000fe400078ac0ff */
[----:B------:R-:W-:Y:S02]  /*3f430*/  PRMT R2, R191, 0x7632, R2 ;  /* 0x00007632bf027816 */ /* 0x000fe40000000002 */
[----:B------:R-:W-:-:S05]  /*3f440*/  LOP3.LUT R59, R59, 0xfffffffe, RZ, 0xc0, !PT ;  /* 0xfffffffe3b3b7812 */ /* 0x000fca00078ec0ff */
[----:B------:R4:W-:Y:S01]  /*3f450*/  @P2 STG.E.U16 desc[UR58][R56.64], R2 ;  /* 0x0000000238002986 */ /* 0x0009e2000c10153a */
[C---:B------:R-:W-:Y:S02]  /*3f460*/  LOP3.LUT P6, RZ, R54.reuse, 0x4000000, RZ, 0xc0, !PT ;  /* 0x0400000036ff7812 */ /* 0x040fe400078cc0ff */
[C---:B------:R-:W-:Y:S02]  /*3f470*/  LOP3.LUT P3, RZ, R54.reuse, 0x8000000, RZ, 0xc0, !PT ;  /* 0x0800000036ff7812 */ /* 0x040fe4000786c0ff */
[C---:B------:R-:W-:Y:S02]  /*3f480*/  LOP3.LUT P4, RZ, R54.reuse, 0x10000000, RZ, 0xc0, !PT ;  /* 0x1000000036ff7812 */ /* 0x040fe4000788c0ff */
[----:B------:R-:W-:Y:S01]  /*3f490*/  LOP3.LUT P1, RZ, R54, 0x20000000, RZ, 0xc0, !PT ;  /* 0x2000000036ff7812 */ /* 0x000fe2000782c0ff */
[----:B----4-:R-:W-:-:S05]  /*3f4a0*/  IMAD.WIDE R56, R193, 0x2, R66 ;  /* 0x00000002c1387825 */ /* 0x010fca00078e0242 */
[----:B------:R0:W-:Y:S01]  /*3f4b0*/  @P5 STG.E.U16 desc[UR58][R56.64], R194 ;  /* 0x000000c238005986 */ /* 0x0001e2000c10153a */
[----:B------:R-:W-:Y:S02]  /*3f4c0*/  LOP3.LUT P5, RZ, R54, 0x40000000, RZ, 0xc0, !PT ;  /* 0x4000000036ff7812 */ /* 0x000fe400078ac0ff */
[----:B------:R-:W-:Y:S01]  /*3f4d0*/  PRMT R2, R194, 0x7632, R2 ;  /* 0x00007632c2027816 */ /* 0x000fe20000000002 */
[----:B0-----:R-:W-:-:S05]  /*3f4e0*/  IMAD.WIDE R56, R193, 0x2, R64 ;  /* 0x00000002c1387825 */ /* 0x001fca00078e0240 */
[----:B------:R0:W-:Y:S01]  /*3f4f0*/  @P6 STG.E.U16 desc[UR58][R56.64], R2 ;  /* 0x0000000238006986 */ /* 0x0001e2000c10153a */
        /* <DEDUP_REMOVED lines=8> */
[----:B------:R-:W-:-:S13]  /*3f580*/  LOP3.LUT P0, RZ, R53, 0x1, RZ, 0xc0, !PT ;  /* 0x0000000135ff7812 */ /* 0x000fda000780c0ff */
[----:B------:R-:W-:Y:S02]  /*3f590*/  @P0 LOP3.LUT R59, R59, 0x1, RZ, 0xfc, !PT ;  /* 0x000000013b3b0812 */ /* 0x000fe400078efcff */
[----:B------:R-:W-:Y:S02]  /*3f5a0*/  LOP3.LUT P0, RZ, R54, 0x80000000, RZ, 0xc0, !PT ;  /* 0x8000000036ff7812 */ /* 0x000fe4000780c0ff */
[----:B------:R-:W3:Y:S04]  /*3f5b0*/  LDL.LU R54, [R1+0x9c0] ;  /* 0x0009c00001367983 */ /* 0x000ee80000300800 */
[----:B------:R-:W4:Y:S04]  /*3f5c0*/  LDL.LU R188, [R1+0x190] ;  /* 0x0001900001bc7983 */ /* 0x000f280000300800 */
[----:B------:R-:W4:Y:S04]  /*3f5d0*/  LDL.LU R191, [R1+0x9c4] ;  /* 0x0009c40001bf7983 */ /* 0x000f280000300800 */
[----:B------:R-:W4:Y:S01]  /*3f5e0*/  LDL.LU R193, [R1+0x180] ;  /* 0x0001800001c17983 */ /* 0x000f220000300800 */
[----:B0-----:R-:W-:-:S03]  /*3f5f0*/  IMAD.WIDE R56, R195, 0x2, R66 ;  /* 0x00000002c3387825 */ /* 0x001fc600078e0242 */
[----:B------:R-:W4:Y:S04]  /*3f600*/  LDL.LU R194, [R1+0x9c8] ;  /* 0x0009c80001c27983 */ /* 0x000f280000300800 */
[----:B--2---:R0:W-:Y:S02]  /*3f610*/  @P3 STG.E.U16 desc[UR58][R56.64], R52 ;  /* 0x0000003438003986 */ /* 0x0041e4000c10153a */
[----:B0-----:R-:W-:Y:S02]  /*3f620*/  IMAD.WIDE R56, R195, 0x2, R64 ;  /* 0x00000002c3387825 */ /* 0x001fe400078e0240 */
[----:B------:R-:W2:Y:S01]  /*3f630*/  LDL.LU R195, [R1+0x194] ;  /* 0x0001940001c37983 */ /* 0x000ea20000300800 */
[----:B------:R-:W-:-:S03]  /*3f640*/  PRMT R2, R52, 0x7632, R2 ;  /* 0x0000763234027816 */ /* 0x000fc60000000002 */
[----:B------:R-:W2:Y:S04]  /*3f650*/  LDL.LU R52, [R1+0x120c] ;  /* 0x00120c0001347983 */ /* 0x000ea80000300800 */
[----:B------:R0:W-:Y:S02]  /*3f660*/  @P4 STG.E.U16 desc[UR58][R56.64], R2 ;  /* 0x0000000238004986 */ /* 0x0001e4000c10153a */
[----:B0-----:R-:W-:Y:S01]  /*3f670*/  IMAD.WIDE R56, R189, 0x2, R66 ;  /* 0x00000002bd387825 */ /* 0x001fe200078e0242 */
[----:B------:R-:W-:-:S04]  /*3f680*/  PRMT R2, R190, 0x7632, R2 ;  /* 0x00007632be027816 */ /* 0x000fc80000000002 */
[----:B------:R0:W-:Y:S02]  /*3f690*/  @P1 STG.E.U16 desc[UR58][R56.64], R190 ;  /* 0x000000be38001986 */ /* 0x0001e4000c10153a */
[----:B0-----:R-:W-:Y:S02]  /*3f6a0*/  IMAD.WIDE R56, R189, 0x2, R64 ;  /* 0x00000002bd387825 */ /* 0x001fe400078e0240 */
[----:B------:R-:W2:Y:S04]  /*3f6b0*/  LDL.LU R190, [R1+0x9cc] ;  /* 0x0009cc0001be7983 */ /* 0x000ea80000300800 */
[----:B------:R0:W-:Y:S04]  /*3f6c0*/  @P5 STG.E.U16 desc[UR58][R56.64], R2 ;  /* 0x0000000238005986 */ /* 0x0001e8000c10153a */
[----:B------:R-:W2:Y:S01]  /*3f6d0*/  LDL.LU R189, [R1+0x184] ;  /* 0x0001840001bd7983 */ /* 0x000ea20000300800 */
[----:B0-----:R-:W-:-:S05]  /*3f6e0*/  IMAD.WIDE R56, R58, 0x2, R66 ;  /* 0x000000023a387825 */ /* 0x001fca00078e0242 */
[----:B------:R0:W-:Y:S01]  /*3f6f0*/  @P0 STG.E.U16 desc[UR58][R56.64], R192 ;  /* 0x000000c038000986 */ /* 0x0001e2000c10153a */
[----:B------:R-:W-:Y:S02]  /*3f700*/  LOP3.LUT P0, RZ, R59, 0x1, RZ, 0xc0, !PT ;  /* 0x000000013bff7812 */ /* 0x000fe4000780c0ff */
[----:B------:R-:W-:Y:S01]  /*3f710*/  PRMT R2, R192, 0x7632, R2 ;  /* 0x00007632c0027816 */ /* 0x000fe20000000002 */
[----:B0-----:R-:W-:Y:S01]  /*3f720*/  IMAD.WIDE R56, R58, 0x2, R64 ;  /* 0x000000023a387825 */ /* 0x001fe200078e0240 */
[----:B------:R-:W-:Y:S01]  /*3f730*/  LOP3.LUT P2, RZ, R53, 0x10, RZ, 0xc0, !PT ;  /* 0x0000001035ff7812 */ /* 0x000fe2000784c0ff */
[----:B------:R-:W2:Y:S08]  /*3f740*/  LDL.LU R58, [R1+0x9d0] ;  /* 0x0009d000013a7983 */ /* 0x000eb00000300800 */
[----:B------:R3:W-:Y:S01]  /*3f750*/  @P0 STG.E.U16 desc[UR58][R56.64], R2 ;  /* 0x0000000238000986 */ /* 0x0007e2000c10153a */
[----:B------:R-:W-:-:S02]  /*3f760*/  LOP3.LUT P0, RZ, R55, 0x80000000, RZ, 0xc0, !PT ;  /* 0x8000000037ff7812 */ /* 0x000fc4000780c0ff */
[----:B------:R-:W-:Y:S01]  /*3f770*/  LOP3.LUT P6, RZ, R53, 0x20, RZ, 0xc0, !PT ;  /* 0x0000002035ff7812 */ /* 0x000fe200078cc0ff */
[----:B------:R-:W2:Y:S01]  /*3f780*/  LDL.LU R192, [R1+0x198] ;  /* 0x0001980001c07983 */ /* 0x000ea20000300800 */
[----:B---3--:R-:W-:-:S09]  /*3f790*/  IMAD.WIDE R56, R54, 0x2, R66 ;  /* 0x0000000236387825 */ /* 0x008fd200078e0242 */
[----:B----4-:R0:W-:Y:S01]  /*3f7a0*/  @P0 STG.E.U16 desc[UR58][R56.64], R188 ;  /* 0x000000bc38000986 */ /* 0x0101e2000c10153a */
        /* <DEDUP_REMOVED lines=11> */
[----:B--2---:R-:W-:-:S04]  /*3f860*/  PRMT R2, R195, 0x7632, R2 ;  /* 0x00007632c3027816 */ /* 0x004fc80000000002 */
[----:B------:R0:W-:Y:S04]  /*3f870*/  @P6 STG.E.U16 desc[UR58][R56.64], R195 ;  /* 0x000000c338006986 */ /* 0x0001e8000c10153a */
        /* <DEDUP_REMOVED lines=38> */
[----:B------:R-:W-:Y:S02]  /*3fae0*/  LOP3.LUT P0, RZ, R53, 0x20000, RZ, 0xc0, !PT ;  /* 0x0002000035ff7812 */ /* 0x000fe4000780c0ff */
        /* <DEDUP_REMOVED lines=11> */
[----:B------:R-:W-:Y:S01]  /*3fba0*/  LOP3.LUT P0, RZ, R53, 0x8000, RZ, 0xc0, !PT ;  /* 0x0000800035ff7812 */ /* 0x000fe2000780c0ff */
[----:B------:R0:W-:Y:S01]  /*3fbb0*/  @P3 STG.E.U16 desc[UR58][R56.64], R190 ;  /* 0x000000be38003986 */ /* 0x0001e2000c10153a */
[----:B------:R-:W-:Y:S01]  /*3fbc0*/  PRMT R2, R190, 0x7632, R2 ;  /* 0x00007632be027816 */ /* 0x000fe20000000002 */
[----:B0-----:R-:W-:Y:S02]  /*3fbd0*/  IMAD.WIDE R56, R191, 0x2, R64 ;  /* 0x00000002bf387825 */ /* 0x001fe400078e0240 */
[----:B------:R-:W3:Y:S04]  /*3fbe0*/  LDL.LU R190, [R1+0x9ec] ;  /* 0x0009ec0001be7983 */ /* 0x000ee80000300800 */
[----:B------:R0:W-:Y:S04]  /*3fbf0*/  @P5 STG.E.U16 desc[UR58][R56.64], R2 ;  /* 0x0000000238005986 */ /* 0x0001e8000c10153a */
[----:B------:R-:W4:Y:S01]  /*3fc00*/  LDL.LU R191, [R1+0x164] ;  /* 0x0001640001bf7983 */ /* 0x000f220000300800 */
        /* <DEDUP_REMOVED lines=25> */
[----:B------:R0:W-:Y:S02]  /*3fda0*/  @P6 STG.E.U16 desc[UR58][R56.64], R52 ;  /* 0x0000003438006986 */ /* 0x0001e4000c10153a */
[----:B0-----:R-:W-:Y:S02]  /*3fdb0*/  IMAD.WIDE R56, R195, 0x2, R64 ;  /* 0x00000002c3387825 */ /* 0x001fe400078e0240 */
[----:B------:R-:W2:Y:S04]  /*3fdc0*/  LDL.LU R52, [R1+0x1208] ;  /* 0x0012080001347983 */ /* 0x000ea80000300800 */
[----:B------:R-:W2:Y:S04]  /*3fdd0*/  LDL.LU R195, [R1+0x9f4] ;  /* 0x0009f40001c37983 */ /* 0x000ea80000300800 */
[----:B------:R-:W2:Y:S01]  /*3fde0*/  LDL.LU R59, [R1+0x168] ;  /* 0x00016800013b7983 */ /* 0x000ea20000300800 */
[----:B------:R-:W-:-:S02]  /*3fdf0*/  LOP3.LUT P2, RZ, R53, 0x400000, RZ, 0xc0, !PT ;  /* 0x0040000035ff7812 */ /* 0x000fc4000784c0ff */
[----:B------:R-:W-:Y:S01]  /*3fe00*/  LOP3.LUT P4, RZ, R53, 0x800000, RZ, 0xc0, !PT ;  /* 0x0080000035ff7812 */ /* 0x000fe2000788c0ff */
[----:B------:R-:W2:Y:S10]  /*3fe10*/  LDL.LU R189, [R1+0x9f8] ;  /* 0x0009f80001bd7983 */ /* 0x000eb40000300800 */
        /* <DEDUP_REMOVED lines=8> */
[----:B------:R-:W4:Y:S01]  /*3fea0*/  LDL.LU R188, [R1+0x150] ;  /* 0x0001500001bc7983 */ /* 0x000f220000300800 */
[----:B------:R-:W-:-:S02]  /*3feb0*/  LOP3.LUT P3, RZ, R53, 0x1000000, RZ, 0xc0, !PT ;  /* 0x0100000035ff7812 */ /* 0x000fc4000786c0ff */
[----:B------:R-:W-:Y:S02]  /*3fec0*/  LOP3.LUT P5, RZ, R53, 0x2000000, RZ, 0xc0, !PT ;  /* 0x0200000035ff7812 */ /* 0x000fe400078ac0ff */
[----:B------:R-:W-:Y:S02]  /*3fed0*/  PRMT R2, R191, 0x7632, R2 ;  /* 0x00007632bf027816 */ /* 0x000fe40000000002 */
[C---:B------:R-:W-:Y:S01]  /*3fee0*/  LOP3.LUT P6, RZ, R53.reuse, 0x4000000, RZ, 0xc0, !PT ;  /* 0x0400000035ff7812 */ /* 0x040fe200078cc0ff */
[----:B------:R-:W4:Y:S01]  /*3fef0*/  LDL.LU R191, [R1+0xa04] ;  /* 0x000a040001bf7983 */ /* 0x000f220000300800 */
[----:B------:R-:W-:-:S05]  /*3ff00*/  LOP3.LUT P1, RZ, R53, 0x8000000, RZ, 0xc0, !PT ;  /* 0x0800000035ff7812 */ /* 0x000fca000782c0ff */
        /* <DEDUP_REMOVED lines=8> */
[----:B--2---:R-:W-:-:S05]  /*3ff90*/  IMAD.WIDE R56, R195, 0x2, R66 ;  /* 0x00000002c3387825 */ /* 0x004fca00078e0242 */
[----:B------:R0:W-:Y:S02]  /*3ffa0*/  @P1 STG.E.U16 desc[UR58][R56.64], R59 ;  /* 0x0000003b38001986 */ /* 0x0001e4000c10153a */
[----:B0-----:R-:W-:Y:S02]  /*3ffb0*/  IMAD.WIDE R56, R195, 0x2, R64 ;  /* 0x00000002c3387825 */ /* 0x001fe400078e0240 */
[----:B------:R-:W2:Y:S01]  /*3ffc0*/  LDL.LU R195, [R1+0x154] ;  /* 0x0001540001c37983 */ /* 0x000ea20000300800 */
        /* <DEDUP_REMOVED lines=12> */
[----:B------:R-:W-:Y:S02]  /*40090*/  LOP3.LUT P0, RZ, R52, 0x1, RZ, 0xc0, !PT ;  /* 0x0000000134ff7812 */ /* 0x000fe4000780c0ff */
[----:B------:R-:W-:Y:S01]  /*400a0*/  LOP3.LUT P5, RZ, R53, 0x40000000, RZ, 0xc0, !PT ;  /* 0x4000000035ff7812 */ /* 0x000fe200078ac0ff */
[----:B------:R0:W-:Y:S01]  /*400b0*/  @P4 STG.E.U16 desc[UR58][R56.64], R2 ;  /* 0x0000000238004986 */ /* 0x0001e2000c10153a */
[----:B------:R-:W-:Y:S01]  /*400c0*/  LOP3.LUT R55, R55, 0xfeffffff, RZ, 0xc0, !PT ;  /* 0xfeffffff37377812 */ /* 0x000fe200078ec0ff */
[----:B0-----:R-:W-:-:S08]  /*400d0*/  IMAD.WIDE R56, R189, 0x2, R66 ;  /* 0x00000002bd387825 */ /* 0x001fd000078e0242 */
[----:B------:R-:W-:Y:S02]  /*400e0*/  @P0 LOP3.LUT R55, R55, 0x1000000, RZ, 0xfc, !PT ;  /* 0x0100000037370812 */ /* 0x000fe400078efcff */
[----:B------:R-:W-:Y:S01]  /*400f0*/  LOP3.LUT P0, RZ, R53, 0x80000000, RZ, 0xc0, !PT ;  /* 0x8000000035ff7812 */ /* 0x000fe2000780c0ff */
[----:B---3--:R0:W-:Y:S01]  /*40100*/  @P2 STG.E.U16 desc[UR58][R56.64], R190 ;  /* 0x000000be38002986 */ /* 0x0081e2000c10153a */
[----:B------:R-:W-:Y:S01]  /*40110*/  PRMT R2, R190, 0x7632, R2 ;  /* 0x00007632be027816 */ /* 0x000fe20000000002 */
[----:B0-----:R-:W-:Y:S02]  /*40120*/  IMAD.WIDE R56, R189, 0x2, R64 ;  /* 0x00000002bd387825 */ /* 0x001fe400078e0240 */
[----:B------:R-:W3:Y:S04]  /*40130*/  LDL.LU R190, [R1+0xa0c] ;  /* 0x000a0c0001be7983 */ /* 0x000ee80000300800 */
[----:B------:R4:W-:Y:S04]  /*40140*/  @P5 STG.E.U16 desc[UR58][R56.64], R2 ;  /* 0x0000000238005986 */ /* 0x0009e8000c10153a */
[----:B------:R-:W3:Y:S01]  /*40150*/  LDL.LU R189, [R1+0x144] ;  /* 0x0001440001bd7983 */ /* 0x000ee20000300800 */
[----:B----4-:R-:W-:-:S05]  /*40160*/  IMAD.WIDE R56, R58, 0x2, R66 ;  /* 0x000000023a387825 */ /* 0x010fca00078e0242 */
[----:B------:R0:W-:Y:S01]  /*40170*/  @P0 STG.E.U16 desc[UR58][R56.64], R192 ;  /* 0x000000c038000986 */ /* 0x0001e2000c10153a */
[C---:B------:R-:W-:Y:S02]  /*40180*/  LOP3.LUT P0, RZ, R55.reuse, 0x1000000, RZ, 0xc0, !PT ;  /* 0x0100000037ff7812 */ /* 0x040fe4000780c0ff */
        /* <DEDUP_REMOVED lines=20> */
[----:B0-----:R-:W-:-:S05]  /*402d0*/  IMAD.WIDE R56, R194, 0x2, R66 ;  /* 0x00000002c2387825 */ /* 0x001fca00078e0242 */
[----:B--2---:R0:W-:Y:S01]  /*402e0*/  @P6 STG.E.U16 desc[UR58][R56.64], R195 ;  /* 0x000000c338006986 */ /* 0x0041e2000c10153a */
[----:B------:R-:W-:-:S03]  /*402f0*/  PRMT R2, R195, 0x7632, R2 ;  /* 0x00007632c3027816 */ /* 0x000fc60000000002 */
[----:B0-----:R-:W2:Y:S04]  /*40300*/  LDL.LU R195, [R1+0xa14] ;  /* 0x000a140001c37983 */ /* 0x001ea80000300800 */
[----:B------:R-:W2:Y:S01]  /*40310*/  LDL.LU R54, [R1+0x148] ;  /* 0x0001480001367983 */ /* 0x000ea20000300800 */
[C---:B------:R-:W-:Y:S02]  /*40320*/  LOP3.LUT P1, RZ, R52.reuse, 0x40, RZ, 0xc0, !PT ;  /* 0x0000004034ff7812 */ /* 0x040fe4000782c0ff */
[----:B------:R-:W-:Y:S01]  /*40330*/  LOP3.LUT P4, RZ, R52, 0x80, RZ, 0xc0, !PT ;  /* 0x0000008034ff7812 */ /* 0x000fe2000788c0ff */
[----:B------:R-:W-:Y:S01]  /*40340*/  IMAD.WIDE R56, R194, 0x2, R64 ;  /* 0x00000002c2387825 */ /* 0x000fe200078e0240 */
[----:B------:R-:W2:Y:S09]  /*40350*/  LDL.LU R191, [R1+0xa18] ;  /* 0x000a180001bf7983 */ /* 0x000eb20000300800 */
        /* <DEDUP_REMOVED lines=47> */
[----:B0-----:R-:W-:Y:S01]  /*40650*/  IMAD.WIDE R56, R191, 0x2, R64 ;  /* 0x00000002bf387825 */ /* 0x001fe200078e0240 */
[C---:B------:R-:W-:Y:S01]  /*40660*/  LOP3.LUT P2, RZ, R52.reuse, 0x100000, RZ, 0xc0, !PT ;  /* 0x0010000034ff7812 */ /* 0x040fe2000784c0ff */
[----:B------:R-:W3:Y:S04]  /*40670*/  LDL.LU R190, [R1+0xa2c] ;  /* 0x000a2c0001be7983 */ /* 0x000ee80000300800 */
[----:B------:R0:W-:Y:S01]  /*40680*/  @P5 STG.E.U16 desc[UR58][R56.64], R2 ;  /* 0x0000000238005986 */ /* 0x0001e2000c10153a */
[----:B------:R-:W-:-:S03]  /*40690*/  LOP3.LUT P6, RZ, R52, 0x200000, RZ, 0xc0, !PT ;  /* 0x0020000034ff7812 */ /* 0x000fc600078cc0ff */
[----:B------:R-:W3:Y:S01]  /*406a0*/  LDL.LU R191, [R1+0x124] ;  /* 0x0001240001bf7983 */ /* 0x000ee20000300800 */
[----:B0-----:R-:W-:-:S05]  /*406b0*/  IMAD.WIDE R56, R193, 0x2, R66 ;  /* 0x00000002c1387825 */ /* 0x001fca00078e0242 */
[----:B------:R0:W-:Y:S01]  /*406c0*/  @P0 STG.E.U16 desc[UR58][R56.64], R194 ;  /* 0x000000c238000986 */ /* 0x0001e2000c10153a */
[----:B------:R-:W-:Y:S02]  /*406d0*/  LOP3.LUT P0, RZ, R55, 0x100000, RZ, 0xc0, !PT ;  /* 0x0010000037ff7812 */ /* 0x000fe4000780c0ff */
[----:B------:R-:W-:Y:S01]  /*406e0*/  PRMT R2, R194, 0x7632, R2 ;  /* 0x00007632c2027816 */ /* 0x000fe20000000002 */
[----:B0-----:R-:W-:Y:S02]  /*406f0*/  IMAD.WIDE R56, R193, 0x2, R64 ;  /* 0x00000002c1387825 */ /* 0x001fe400078e0240 */
[----:B------:R-:W3:Y:S08]  /*40700*/  LDL.LU R193, [R1+0xa30] ;  /* 0x000a300001c17983 */ /* 0x000ef00000300800 */
[----:B------:R0:W-:Y:S01]  /*40710*/  @P0 STG.E.U16 desc[UR58][R56.64], R2 ;  /* 0x0000000238000986 */ /* 0x0001e2000c10153a */
[----:B------:R-:W-:-:S03]  /*40720*/  LOP3.LUT P0, RZ, R55, 0x80000, RZ, 0xc0, !PT ;  /* 0x0008000037ff7812 */ /* 0x000fc6000780c0ff */
        /* <DEDUP_REMOVED lines=17> */
[----:B------:R-:W-:-:S03]  /*40840*/  IMAD.WIDE R56, R195, 0x2, R64 ;  /* 0x00000002c3387825 */ /* 0x000fc600078e0240 */
[----:B------:R-:W4:Y:S04]  /*40850*/  LDL.LU R195, [R1+0xa34] ;  /* 0x000a340001c37983 */ /* 0x000f280000300800 */
[----:B------:R-:W4:Y:S01]  /*40860*/  LDL.LU R54, [R1+0x128] ;  /* 0x0001280001367983 */ /* 0x000f220000300800 */
[C---:B------:R-:W-:Y:S02]  /*40870*/  LOP3.LUT P3, RZ, R52.reuse, 0x400000, RZ, 0xc0, !PT ;  /* 0x0040000034ff7812 */ /* 0x040fe4000786c0ff */
[----:B------:R-:W-:Y:S01]  /*40880*/  LOP3.LUT P4, RZ, R52, 0x800000, RZ, 0xc0, !PT ;  /* 0x0080000034ff7812 */ /* 0x000fe2000788c0ff */
[----:B------:R-:W4:Y:S10]  /*40890*/  LDL.LU R189, [R1+0xa38] ;  /* 0x000a380001bd7983 */ /* 0x000f340000300800 */
[----:B------:R3:W-:Y:S01]  /*408a0*/  @P3 STG.E.U16 desc[UR58][R56.64], R2 ;  /* 0x0000000238003986 */ /* 0x0007e2000c10153a */
[----:B------:R-:W-:Y:S01]  /*408b0*/  LOP3.LUT R55, R55, 0xffffdfff, RZ, 0xc0, !PT ;  /* 0xffffdfff37377812 */ /* 0x000fe200078ec0ff */
[----:B---3--:R-:W-:-:S05]  /*408c0*/  IMAD.WIDE R56, R190, 0x2, R66 ;  /* 0x00000002be387825 */ /* 0x008fca00078e0242 */
[----:B------:R0:W-:Y:S02]  /*408d0*/  @P4 STG.E.U16 desc[UR58][R56.64], R191 ;  /* 0x000000bf38004986 */ /* 0x0001e4000c10153a */
[----:B0-----:R-:W-:Y:S02]  /*408e0*/  IMAD.WIDE R56, R190, 0x2, R64 ;  /* 0x00000002be387825 */ /* 0x001fe400078e0240 */
[----:B------:R-:W3:Y:S04]  /*408f0*/  LDL.LU R190, [R1+0x13c] ;  /* 0x00013c0001be7983 */ /* 0x000ee80000300800 */
[----:B------:R-:W3:Y:S04]  /*40900*/  LDL.LU R58, [R1+0xa3c] ;  /* 0x000a3c00013a7983 */ /* 0x000ee80000300800 */
[----:B------:R-:W3:Y:S04]  /*40910*/  LDL.LU R192, [R1+0x12c] ;  /* 0x00012c0001c07983 */ /* 0x000ee80000300800 */
[----:B------:R-:W3:Y:S01]  /*40920*/  LDL.LU R188, [R1+0xa40] ;  /* 0x000a400001bc7983 */ /* 0x000ee20000300800 */
[----:B------:R-:W-:-:S02]  /*40930*/  PRMT R2, R191, 0x7632, R2 ;  /* 0x00007632bf027816 */ /* 0x000fc40000000002 */
[C---:B------:R-:W-:Y:S01]  /*40940*/  LOP3.LUT P1, RZ, R52.reuse, 0x1000000, RZ, 0xc0, !PT ;  /* 0x0100000034ff7812 */ /* 0x040fe2000782c0ff */
[----:B------:R-:W3:Y:S01]  /*40950*/  LDL.LU R191, [R1+0x110] ;  /* 0x0001100001bf7983 */ /* 0x000ee20000300800 */
[C---:B------:R-:W-:Y:S02]  /*40960*/  LOP3.LUT P5, RZ, R52.reuse, 0x2000000, RZ, 0xc0, !PT ;  /* 0x0200000034ff7812 */ /* 0x040fe400078ac0ff */
[C---:B------:R-:W-:Y:S02]  /*40970*/  LOP3.LUT P6, RZ, R52.reuse, 0x4000000, RZ, 0xc0, !PT ;  /* 0x0400000034ff7812 */ /* 0x040fe400078cc0ff */
[----:B------:R-:W-:-:S07]  /*40980*/  LOP3.LUT P2, RZ, R52, 0x8000000, RZ, 0xc0, !PT ;  /* 0x0800000034ff7812 */ /* 0x000fce000784c0ff */
[----:B------:R0:W-:Y:S01]  /*40990*/  @P1 STG.E.U16 desc[UR58][R56.64], R2 ;  /* 0x0000000238001986 */ /* 0x0001e2000c10153a */
[C---:B------:R-:W-:Y:S02]  /*409a0*/  LOP3.LUT P4, RZ, R52.reuse, 0x10000000, RZ, 0xc0, !PT ;  /* 0x1000000034ff7812 */ /* 0x040fe4000788c0ff */
[----:B------:R-:W-:Y:S01]  /*409b0*/  LOP3.LUT P3, RZ, R52, 0x20000000, RZ, 0xc0, !PT ;  /* 0x2000000034ff7812 */ /* 0x000fe2000786c0ff */
[----:B0-----:R-:W-:Y:S01]  /*409c0*/  IMAD.WIDE R56, R193, 0x2, R66 ;  /* 0x00000002c1387825 */ /* 0x001fe200078e0242 */
[----:B------:R-:W-:-:S04]  /*409d0*/  PRMT R2, R194, 0x7632, R2 ;  /* 0x00007632c2027816 */ /* 0x000fc80000000002 */
        /* <DEDUP_REMOVED lines=17> */
[----:B0-----:R-:W2:Y:S01]  /*40af0*/  LDL.LU R194, [R1+0x100] ;  /* 0x0001000001c27983 */ /* 0x001ea20000300800 */
[----:B----4-:R-:W-:-:S05]  /*40b00*/  IMAD.WIDE R52, R195, 0x2, R66 ;  /* 0x00000002c3347825 */ /* 0x010fca00078e0242 */
[----:B------:R0:W-:Y:S02]  /*40b10*/  @P2 STG.E.U16 desc[UR58][R52.64], R54 ;  /* 0x0000003634002986 */ /* 0x0001e4000c10153a */
[----:B0-----:R-:W-:Y:S02]  /*40b20*/  IMAD.WIDE R52, R195, 0x2, R64 ;  /* 0x00000002c3347825 */ /* 0x001fe400078e0240 */
[----:B------:R-:W4:Y:S01]  /*40b30*/  LDL.LU R195, [R1+0xa48] ;  /* 0x000a480001c37983 */ /* 0x000f220000300800 */
[----:B------:R-:W-:-:S05]  /*40b40*/  PRMT R2, R54, 0x7632, R2 ;  /* 0x0000763236027816 */ /* 0x000fca0000000002 */
[----:B------:R0:W-:Y:S02]  /*40b50*/  @P4 STG.E.U16 desc[UR58][R52.64], R2 ;  /* 0x0000000234004986 */ /* 0x0001e4000c10153a */
[----:B0-----:R-:W-:Y:S01]  /*40b60*/  IMAD.WIDE R52, R189, 0x2, R66 ;  /* 0x00000002bd347825 */ /* 0x001fe200078e0242 */
[----:B---3--:R-:W-:-:S04]  /*40b70*/  PRMT R2, R190, 0x7632, R2 ;  /* 0x00007632be027816 */ /* 0x008fc80000000002 */
[----:B------:R0:W-:Y:S02]  /*40b80*/  @P3 STG.E.U16 desc[UR58][R52.64], R190 ;  /* 0x000000be34003986 */ /* 0x0001e4000c10153a */
[----:B0-----:R-:W-:Y:S02]  /*40b90*/  IMAD.WIDE R52, R189, 0x2, R64 ;  /* 0x00000002bd347825 */ /* 0x001fe400078e0240 */
[----:B------:R-:W3:Y:S04]  /*40ba0*/  LDL.LU R190, [R1+0xa4c] ;  /* 0x000a4c0001be7983 */ /* 0x000ee80000300800 */
[----:B------:R0:W-:Y:S04]  /*40bb0*/  @P5 STG.E.U16 desc[UR58][R52.64], R2 ;  /* 0x0000000234005986 */ /* 0x0001e8000c10153a */
[----:B------:R-:W3:Y:S01]  /*40bc0*/  LDL.LU R189, [R1+0x104] ;  /* 0x0001040001bd7983 */ /* 0x000ee20000300800 */
[----:B0-----:R-:W-:-:S05]  /*40bd0*/  IMAD.WIDE R52, R58, 0x2, R66 ;  /* 0x000000023a347825 */ /* 0x001fca00078e0242 */
[----:B------:R0:W-:Y:S01]  /*40be0*/  @P0 STG.E.U16 desc[UR58][R52.64], R192 ;  /* 0x000000c034000986 */ /* 0x0001e2000c10153a */
[----:B------:R-:W-:Y:S02]  /*40bf0*/  LOP3.LUT P0, RZ, R55, 0x10000, RZ, 0xc0, !PT ;  /* 0x0001000037ff7812 */ /* 0x000fe4000780c0ff */
[----:B------:R-:W-:Y:S01]  /*40c00*/  PRMT R2, R192, 0x7632, R2 ;  /* 0x00007632c0027816 */ /* 0x000fe20000000002 */
[----:B0-----:R-:W-:Y:S01]  /*40c10*/  IMAD.WIDE R52, R58, 0x2, R64 ;  /* 0x000000023a347825 */ /* 0x001fe200078e0240 */
[----:B------:R-:W-:Y:S01]  /*40c20*/  LOP3.LUT P1, RZ, R11, 0x10, RZ, 0xc0, !PT ;  /* 0x000000100bff7812 */ /* 0x000fe2000782c0ff */
[----:B------:R-:W3:Y:S08]  /*40c30*/  LDL.LU R58, [R1+0xa50] ;  /* 0x000a5000013a7983 */ /* 0x000ef00000300800 */
        /* <DEDUP_REMOVED lines=11> */
[----:B--2---:R-:W-:-:S12]  /*40cf0*/  IMAD.WIDE R52, R193, 0x2, R66 ;  /* 0x00000002c1347825 */ /* 0x004fd800078e0242 */
[----:B------:R0:W-:Y:S01]  /*40d00*/  @P0 STG.E.U16 desc[UR58][R52.64], R194 ;  /* 0x000000c234000986 */ /* 0x0001e2000c10153a */
[----:B------:R-:W-:Y:S01]  /*40d10*/  PRMT R2, R194, 0x7632, R2 ;  /* 0x00007632c2027816 */ /* 0x000fe20000000002 */
[----:B0-----:R-:W-:-:S05]  /*40d20*/  IMAD.WIDE R52, R193, 0x2, R64 ;  /* 0x00000002c1347825 */ /* 0x001fca00078e0240 */
[----:B------:R4:W-:Y:S02]  /*40d30*/  @P1 STG.E.U16 desc[UR58][R52.64], R2 ;  /* 0x0000000234001986 */ /* 0x0009e4000c10153a */
[----:B----4-:R-:W-:Y:S01]  /*40d40*/  IMAD.WIDE R52, R195, 0x2, R66 ;  /* 0x00000002c3347825 */ /* 0x010fe200078e0242 */
[----:B------:R-:W-:-:S04]  /*40d50*/  PRMT R2, R4, 0x7632, R2 ;  /* 0x0000763204027816 */ /* 0x000fc80000000002 */
[----:B------:R0:W-:Y:S02]  /*40d60*/  @P6 STG.E.U16 desc[UR58][R52.64], R4 ;  /* 0x0000000434006986 */ /* 0x0001e4000c10153a */
[----:B0-----:R-:W-:Y:S02]  /*40d70*/  IMAD.WIDE R52, R195, 0x2, R64 ;  /* 0x00000002c3347825 */ /* 0x001fe400078e0240 */
[----:B------:R-:W2:Y:S04]  /*40d80*/  LDL.LU R4, [R1+0x1200] ;  /* 0x0012000001047983 */ /* 0x000ea80000300800 */
[----:B------:R-:W4:Y:S04]  /*40d90*/  LDL.LU R195, [R1+0xa54] ;  /* 0x000a540001c37983 */ /* 0x000f280000300800 */
[----:B------:R-:W2:Y:S01]  /*40da0*/  LDL.LU R59, [R1+0x108] ;  /* 0x00010800013b7983 */ /* 0x000ea20000300800 */
[----:B------:R-:W-:-:S02]  /*40db0*/  LOP3.LUT P2, RZ, R11, 0x40, RZ, 0xc0, !PT ;  /* 0x000000400bff7812 */ /* 0x000fc4000784c0ff */
[----:B------:R-:W-:Y:S01]  /*40dc0*/  LOP3.LUT P4, RZ, R11, 0x80, RZ, 0xc0, !PT ;  /* 0x000000800bff7812 */ /* 0x000fe2000788c0ff */
[----:B------:R-:W2:Y:S10]  /*40dd0*/  LDL.LU R191, [R1+0xa58] ;  /* 0x000a580001bf7983 */ /* 0x000eb40000300800 */
[----:B------:R3:W-:Y:S02]  /*40de0*/  @P2 STG.E.U16 desc[UR58][R52.64], R2 ;  /* 0x0000000234002986 */ /* 0x0007e4000c10153a */
[----:B---3--:R-:W-:-:S05]  /*40df0*/  IMAD.WIDE R52, R190, 0x2, R66 ;  /* 0x00000002be347825 */ /* 0x008fca00078e0242 */
[----:B------:R0:W-:Y:S02]  /*40e00*/  @P4 STG.E.U16 desc[UR58][R52.64], R189 ;  /* 0x000000bd34004986 */ /* 0x0001e4000c10153a */
[----:B0-----:R-:W-:Y:S02]  /*40e10*/  IMAD.WIDE R52, R190, 0x2, R64 ;  /* 0x00000002be347825 */ /* 0x001fe400078e0240 */
[----:B------:R-:W3:Y:S04]  /*40e20*/  LDL.LU R190, [R1+0x11c] ;  /* 0x00011c0001be7983 */ /* 0x000ee80000300800 */
[----:B------:R-:W3:Y:S04]  /*40e30*/  LDL.LU R193, [R1+0xa5c] ;  /* 0x000a5c0001c17983 */ /* 0x000ee80000300800 */
[----:B------:R-:W3:Y:S04]  /*40e40*/  LDL.LU R194, [R1+0x10c] ;  /* 0x00010c0001c27983 */ /* 0x000ee80000300800 */
[----:B------:R-:W3:Y:S04]  /*40e50*/  LDL.LU R54, [R1+0xa60] ;  /* 0x000a600001367983 */ /* 0x000ee80000300800 */
[----:B------:R-:W3:Y:S01]  /*40e60*/  LDL.LU R188, [R1+0xf0] ;  /* 0x0000f00001bc7983 */ /* 0x000ee20000300800 */
[----:B------:R-:W-:-:S02]  /*40e70*/  LOP3.LUT P3, RZ, R11, 0x100, RZ, 0xc0, !PT ;  /* 0x000001000bff7812 */ /* 0x000fc4000786c0ff */
[----:B------:R-:W-:Y:S02]  /*40e80*/  LOP3.LUT P5, RZ, R11, 0x200, RZ, 0xc0, !PT ;  /* 0x000002000bff7812 */ /* 0x000fe400078ac0ff */
[----:B------:R-:W-:Y:S02]  /*40e90*/  PRMT R2, R189, 0x7632, R2 ;  /* 0x00007632bd027816 */ /* 0x000fe40000000002 */
[C---:B------:R-:W-:Y:S01]  /*40ea0*/  LOP3.LUT P6, RZ, R11.reuse, 0x400, RZ, 0xc0, !PT ;  /* 0x000004000bff7812 */ /* 0x040fe200078cc0ff */
[----:B------:R-:W3:Y:S01]  /*40eb0*/  LDL.LU R189, [R1+0xa64] ;  /* 0x000a640001bd7983 */ /* 0x000ee20000300800 */
[----:B------:R-:W-:-:S05]  /*40ec0*/  LOP3.LUT P1, RZ, R11, 0x800, RZ, 0xc0, !PT ;  /* 0x000008000bff7812 */ /* 0x000fca000782c0ff */
[----:B------:R0:W-:Y:S02]  /*40ed0*/  @P3 STG.E.U16 desc[UR58][R52.64], R2 ;  /* 0x0000000234003986 */ /* 0x0001e4000c10153a */
[----:B0-----:R-:W-:Y:S01]  /*40ee0*/  IMAD.WIDE R52, R58, 0x2, R66 ;  /* 0x000000023a347825 */ /* 0x001fe200078e0242 */
[----:B------:R-:W-:-:S04]  /*40ef0*/  PRMT R2, R192, 0x7632, R2 ;  /* 0x00007632c0027816 */ /* 0x000fc80000000002 */
[----:B------:R0:W-:Y:S02]  /*40f00*/  @P5 STG.E.U16 desc[UR58][R52.64], R192 ;  /* 0x000000c034005986 */ /* 0x0001e4000c10153a */
[----:B0-----:R-:W-:Y:S02]  /*40f10*/  IMAD.WIDE R52, R58, 0x2, R64 ;  /* 0x000000023a347825 */ /* 0x001fe400078e0240 */
[----:B------:R-:W3:Y:S04]  /*40f20*/  LDL.LU R58, [R1+0xe0] ;  /* 0x0000e000013a7983 */ /* 0x000ee80000300800 */
[----:B------:R4:W-:Y:S04]  /*40f30*/  @P6 STG.E.U16 desc[UR58][R52.64], R2 ;  /* 0x0000000234006986 */ /* 0x0009e8000c10153a */
[----:B------:R-:W3:Y:S01]  /*40f40*/  LDL.LU R192, [R1+0xa68] ;  /* 0x000a680001c07983 */ /* 0x000ee20000300800 */
[----:B------:R-:W-:Y:S01]  /*40f50*/  LOP3.LUT R55, R55, 0xfffffdff, RZ, 0xc0, !PT ;  /* 0xfffffdff37377812 */ /* 0x000fe200078ec0ff */
[----:B----4-:R-:W-:-:S05]  /*40f60*/  IMAD.WIDE R52, R195, 0x2, R66 ;  /* 0x00000002c3347825 */ /* 0x010fca00078e0242 */
[----:B--2---:R0:W-:Y:S02]  /*40f70*/  @P1 STG.E.U16 desc[UR58][R52.64], R59 ;  /* 0x0000003b34001986 */ /* 0x0041e4000c10153a */
[----:B0-----:R-:W-:Y:S02]  /*40f80*/  IMAD.WIDE R52, R195, 0x2, R64 ;  /* 0x00000002c3347825 */ /* 0x001fe400078e0240 */
[----:B------:R-:W2:Y:S01]  /*40f90*/  LDL.LU R195, [R1+0xf4] ;  /* 0x0000f40001c37983 */ /* 0x000ea20000300800 */
[----:B------:R-:W-:-:S13]  /*40fa0*/  LOP3.LUT P0, RZ, R4, 0x20, RZ, 0xc0, !PT ;  /* 0x0000002004ff7812 */ /* 0x000fda000780c0ff */
        /* <DEDUP_REMOVED lines=51> */
[----:B------:R-:W-:Y:S02]  /*412e0*/  LOP3.LUT P1, RZ, R11, 0x40000, RZ, 0xc0, !PT ;  /* 0x000400000bff7812 */ /* 0x000fe4000782c0ff */
[----:B------:R-:W-:Y:S01]  /*412f0*/  LOP3.LUT P4, RZ, R4, 0x80, RZ, 0xc0, !PT ;  /* 0x0000008004ff7812 */ /* 0x000fe2000788c0ff */
[----:B------:R-:W-:Y:S01]  /*41300*/  IMAD.WIDE R52, R192, 0x2, R64 ;  /* 0x00000002c0347825 */ /* 0x000fe200078e0240 */
[----:B------:R-:W2:Y:S09]  /*41310*/  LDL.LU R58, [R1+0xa78] ;  /* 0x000a7800013a7983 */ /* 0x000eb20000300800 */
[----:B------:R3:W-:Y:S02]  /*41320*/  @P1 STG.E.U16 desc[UR58][R52.64], R2 ;  /* 0x0000000234001986 */ /* 0x0007e4000c10153a */
[----:B---3--:R-:W-:-:S05]  /*41330*/  IMAD.WIDE R52, R190, 0x2, R66 ;  /* 0x00000002be347825 */ /* 0x008fca00078e0242 */
[----:B----4-:R0:W-:Y:S02]  /*41340*/  @P4 STG.E.U16 desc[UR58][R52.64], R191 ;  /* 0x000000bf34004986 */ /* 0x0101e4000c10153a */
[----:B0-----:R-:W-:Y:S02]  /*41350*/  IMAD.WIDE R52, R190, 0x2, R64 ;  /* 0x00000002be347825 */ /* 0x001fe400078e0240 */
[----:B------:R-:W3:Y:S04]  /*41360*/  LDL.LU R190, [R1+0xfc] ;  /* 0x0000fc0001be7983 */ /* 0x000ee80000300800 */
[----:B------:R-:W4:Y:S04]  /*41370*/  LDL.LU R188, [R1+0xa7c] ;  /* 0x000a7c0001bc7983 */ /* 0x000f280000300800 */
[----:B------:R-:W4:Y:S04]  /*41380*/  LDL.LU R192, [R1+0xec] ;  /* 0x0000ec0001c07983 */ /* 0x000f280000300800 */
[----:B------:R-:W4:Y:S01]  /*41390*/  LDL.LU R189, [R1+0xa80] ;  /* 0x000a800001bd7983 */ /* 0x000f220000300800 */
[----:B------:R-:W-:-:S03]  /*413a0*/  PRMT R2, R191, 0x7632, R2 ;  /* 0x00007632bf027816 */ /* 0x000fc60000000002 */
[----:B------:R-:W4:Y:S01]  /*413b0*/  LDL.LU R191, [R1+0xd0] ;  /* 0x0000d00001bf7983 */ /* 0x000f220000300800 */
[C---:B------:R-:W-:Y:S02]  /*413c0*/  LOP3.LUT P2, RZ, R4.reuse, 0x100, RZ, 0xc0, !PT ;  /* 0x0000010004ff7812 */ /* 0x040fe4000784c0ff */
[C---:B------:R-:W-:Y:S02]  /*413d0*/  LOP3.LUT P5, RZ, R11.reuse, 0x80000, RZ, 0xc0, !PT ;  /* 0x000800000bff7812 */ /* 0x040fe400078ac0ff */
[----:B------:R-:W-:Y:S02]  /*413e0*/  LOP3.LUT P6, RZ, R11, 0x100000, RZ, 0xc0, !PT ;  /* 0x001000000bff7812 */ /* 0x000fe400078cc0ff */
        /* <DEDUP_REMOVED lines=21> */
[----:B------:R-:W-:Y:S02]  /*41540*/  LOP3.LUT P4, RZ, R4, 0x400, RZ, 0xc0, !PT ;  /* 0x0000040004ff7812 */ /* 0x000fe4000788c0ff */
        /* <DEDUP_REMOVED lines=61> */
[----:B------:R-:W-:Y:S02]  /*41920*/  LOP3.LUT P6, RZ, R11, 0x10000000, RZ, 0xc0, !PT ;  /* 0x100000000bff7812 */ /* 0x000fe400078cc0ff */
[----:B------:R-:W-:-:S07]  /*41930*/  LOP3.LUT P2, RZ, R4, 0x20000, RZ, 0xc0, !PT ;  /* 0x0002000004ff7812 */ /* 0x000fce000784c0ff */
[----:B------:R4:W-:Y:S02]  /*41940*/  @P1 STG.E.U16 desc[UR58][R52.64], R2 ;  /* 0x0000000234001986 */ /* 0x0009e4000c10153a */
[----:B----4-:R-:W-:Y:S01]  /*41950*/  IMAD.WIDE R52, R192, 0x2, R66 ;  /* 0x00000002c0347825 */ /* 0x010fe200078e0242 */
[----:B------:R-:W-:-:S04]  /*41960*/  PRMT R2, R54, 0x7632, R2 ;  /* 0x0000763236027816 */ /* 0x000fc80000000002 */
[----:B------:R0:W-:Y:S02]  /*41970*/  @P5 STG.E.U16 desc[UR58][R52.64], R54 ;  /* 0x0000003634005986 */ /* 0x0001e4000c10153a */
[----:B0-----:R-:W-:Y:S02]  /*41980*/  IMAD.WIDE R52, R192, 0x2, R64 ;  /* 0x00000002c0347825 */ /* 0x001fe400078e0240 */
[----:B------:R-:W4:Y:S04]  /*41990*/  LDL.LU R192, [R1+0xaa4] ;  /* 0x000aa40001c07983 */ /* 0x000f280000300800 */
[----:B------:R2:W-:Y:S02]  /*419a0*/  @P6 STG.E.U16 desc[UR58][R52.64], R2 ;  /* 0x0000000234006986 */ /* 0x0005e4000c10153a */
        /* <DEDUP_REMOVED lines=45> */
[----:B------:R-:W-:Y:S01]  /*41c80*/  LOP3.LUT P6, RZ, R10, 0x2, RZ, 0xc0, !PT ;  /* 0x000000020aff7812 */ /* 0x000fe200078cc0ff */
[----:B----4-:R-:W-:Y:S01]  /*41c90*/  IMAD.WIDE R52, R192, 0x2, R66 ;  /* 0x00000002c0347825 */ /* 0x010fe200078e0242 */
[----:B------:R-:W-:-:S09]  /*41ca0*/  PRMT R2, R6, 0x7632, R2 ;  /* 0x0000763206027816 */ /* 0x000fd20000000002 */
[----:B------:R0:W-:Y:S02]  /*41cb0*/  @P0 STG.E.U16 desc[UR58][R52.64], R6 ;  /* 0x0000000634000986 */ /* 0x0001e4000c10153a */
[----:B0-----:R-:W-:Y:S02]  /*41cc0*/  IMAD.WIDE R52, R192, 0x2, R64 ;  /* 0x00000002c0347825 */ /* 0x001fe400078e0240 */
[----:B------:R-:W4:Y:S04]  /*41cd0*/  LDL.LU R6, [R1+0x11f8] ;  /* 0x0011f80001067983 */ /* 0x000f280000300800 */
        /* <DEDUP_REMOVED lines=23> */
[----:B------:R-:W-:-:S05]  /*41e50*/  LOP3.LUT P6, RZ, R10, 0x10, RZ, 0xc0, !PT ;  /* 0x000000100aff7812 */ /* 0x000fca00078cc0ff */
[----:B------:R0:W-:Y:S01]  /*41e60*/  @P3 STG.E.U16 desc[UR58][R52.64], R2 ;  /* 0x0000000234003986 */ /* 0x0001e2000c10153a */
[----:B------:R-:W-:Y:S01]  /*41e70*/  LOP3.LUT P1, RZ, R4, 0x2000000, RZ, 0xc0, !PT ;  /* 0x0200000004ff7812 */ /* 0x000fe2000782c0ff */
[----:B0-----:R-:W-:-:S05]  /*41e80*/  IMAD.WIDE R52, R194, 0x2, R66 ;  /* 0x00000002c2347825 */ /* 0x001fca00078e0242 */
[----:B----4-:R0:W-:Y:S01]  /*41e90*/  @P5 STG.E.U16 desc[UR58][R52.64], R6 ;  /* 0x0000000634005986 */ /* 0x0101e2000c10153a */
[----:B------:R-:W-:-:S03]  /*41ea0*/  PRMT R2, R6, 0x7632, R2 ;  /* 0x0000763206027816 */ /* 0x000fc60000000002 */
[----:B0-----:R-:W4:Y:S04]  /*41eb0*/  LDL.LU R6, [R1+0x11f0] ;  /* 0x0011f00001067983 */ /* 0x001f280000300800 */
[----:B------:R-:W4:Y:S01]  /*41ec0*/  LDL.LU R189, [R1+0xac4] ;  /* 0x000ac40001bd7983 */ /* 0x000f220000300800 */
[----:B------:R-:W-:-:S03]  /*41ed0*/  IMAD.WIDE R52, R194, 0x2, R64 ;  /* 0x00000002c2347825 */ /* 0x000fc600078e0240 */
        /* <DEDUP_REMOVED lines=30> */
[----:B------:R-:W3:Y:S04]  /*420c0*/  LDL.LU R191, [R1+0x84] ;  /* 0x0000840001bf7983 */ /* 0x000ee80000300800 */
[----:B------:R0:W-:Y:S02]  /*420d0*/  @P5 STG.E.U16 desc[UR58][R52.64], R2 ;  /* 0x0000000234005986 */ /* 0x0001e4000c10153a */
        /* <DEDUP_REMOVED lines=27> */
[----:B------:R-:W4:Y:S01]  /*42290*/  LDL.LU R59, [R1+0x88] ;  /* 0x00008800013b7983 */ /* 0x000f220000300800 */
[----:B------:R-:W-:Y:S02]  /*422a0*/  LOP3.LUT P1, RZ, R10, 0x400, RZ, 0xc0, !PT ;  /* 0x000004000aff7812 */ /* 0x000fe4000782c0ff */
[----:B------:R-:W-:Y:S01]  /*422b0*/  LOP3.LUT P4, RZ, R4, 0x80000000, RZ, 0xc0, !PT ;  /* 0x8000000004ff7812 */ /* 0x000fe2000788c0ff */
[----:B------:R-:W-:Y:S01]  /*422c0*/  IMAD.WIDE R52, R194, 0x2, R64 ;  /* 0x00000002c2347825 */ /* 0x000fe200078e0240 */
[----:B------:R-:W4:Y:S09]  /*422d0*/  LDL.LU R189, [R1+0xae0] ;  /* 0x000ae00001bd7983 */ /* 0x000f320000300800 */
        /* <DEDUP_REMOVED lines=10> */
[C---:B------:R-:W-:Y:S02]  /*42380*/  LOP3.LUT P5, RZ, R10.reuse, 0x800, RZ, 0xc0, !PT ;  /* 0x000008000aff7812 */ /* 0x040fe400078ac0ff */
[----:B------:R-:W-:Y:S02]  /*42390*/  PRMT R2, R191, 0x7632, R2 ;  /* 0x00007632bf027816 */ /* 0x000fe40000000002 */
[----:B------:R-:W-:Y:S01]  /*423a0*/  LOP3.LUT P6, RZ, R10, 0x1000, RZ, 0xc0, !PT ;  /* 0x000010000aff7812 */ /* 0x000fe200078cc0ff */
        /* <DEDUP_REMOVED lines=10> */
[----:B--2---:R-:W-:-:S05]  /*42450*/  IMAD.WIDE R52, R195, 0x2, R66 ;  /* 0x00000002c3347825 */ /* 0x004fca00078e0242 */
[----:B----4-:R0:W-:Y:S02]  /*42460*/  @P3 STG.E.U16 desc[UR58][R52.64], R59 ;  /* 0x0000003b34003986 */ /* 0x0101e4000c10153a */
        /* <DEDUP_REMOVED lines=59> */
[----:B------:R3:W-:Y:S01]  /*42820*/  @P3 STG.E.U16 desc[UR58][R52.64], R2 ;  /* 0x0000000234003986 */ /* 0x0007e2000c10153a */
[----:B------:R-:W-:Y:S01]  /*42830*/  LOP3.LUT P1, RZ, R6, 0x100, RZ, 0xc0, !PT ;  /* 0x0000010006ff7812 */ /* 0x000fe2000782c0ff */
        /* <DEDUP_REMOVED lines=10> */
[----:B------:R-:W-:Y:S01]  /*428e0*/  LOP3.LUT P6, RZ, R10, 0x100000, RZ, 0xc0, !PT ;  /* 0x001000000aff7812 */ /* 0x000fe200078cc0ff */
[----:B------:R0:W-:Y:S01]  /*428f0*/  @P1 STG.E.U16 desc[UR58][R52.64], R2 ;  /* 0x0000000234001986 */ /* 0x0001e2000c10153a */
[----:B------:R-:W-:Y:S01]  /*42900*/  LOP3.LUT P2, RZ, R6, 0x200, RZ, 0xc0, !PT ;  /* 0x0000020006ff7812 */ /* 0x000fe2000784c0ff */
[----:B0-----:R-:W-:Y:S01]  /*42910*/  IMAD.WIDE R52, R193, 0x2, R66 ;  /* 0x00000002c1347825 */ /* 0x001fe200078e0242 */
[----:B------:R-:W-:-:S07]  /*42920*/  PRMT R2, R194, 0x7632, R2 ;  /* 0x00007632c2027816 */ /* 0x000fce0000000002 */
        /* <DEDUP_REMOVED lines=60> */
[----:B0-----:R-:W2:Y:S04]  /*42cf0*/  LDL.LU R5, [R1+0x11ec] ;  /* 0x0011ec0001057983 */ /* 0x001ea80000300800 */
[----:B------:R-:W2:Y:S04]  /*42d00*/  LDL.LU R194, [R1+0xc44] ;  /* 0x000c440001c27983 */ /* 0x000ea80000300800 */
[----:B------:R-:W2:Y:S01]  /*42d10*/  LDL.LU R54, [R1+0x48] ;  /* 0x0000480001367983 */ /* 0x000ea20000300800 */
[----:B------:R-:W-:-:S03]  /*42d20*/  LOP3.LUT P2, RZ, R10, 0x4000000, RZ, 0xc0, !PT ;  /* 0x040000000aff7812 */ /* 0x000fc6000784c0ff */
[----:B------:R-:W2:Y:S01]  /*42d30*/  LDL.LU R193, [R1+0xc48] ;  /* 0x000c480001c17983 */ /* 0x000ea20000300800 */
[C---:B------:R-:W-:Y:S01]  /*42d40*/  LOP3.LUT P3, RZ, R6.reuse, 0x8000, RZ, 0xc0, !PT ;  /* 0x0000800006ff7812 */ /* 0x040fe2000786c0ff */
[----:B------:R-:W-:Y:S02]  /*42d50*/  IMAD.WIDE R52, R195, 0x2, R64 ;  /* 0x00000002c3347825 */ /* 0x000fe400078e0240 */
[----:B------:R-:W2:Y:S04]  /*42d60*/  LDL.LU R195, [R1+0x5c] ;  /* 0x00005c0001c37983 */ /* 0x000ea80000300800 */
[----:B------:R-:W2:Y:S04]  /*42d70*/  LDL.LU R188, [R1+0xc50] ;  /* 0x000c500001bc7983 */ /* 0x000ea80000300800 */
[----:B------:R3:W-:Y:S01]  /*42d80*/  @P2 STG.E.U16 desc[UR58][R52.64], R2 ;  /* 0x0000000234002986 */ /* 0x0007e2000c10153a */
[----:B------:R-:W-:-:S02]  /*42d90*/  LOP3.LUT P0, RZ, R6, 0x200000, RZ, 0xc0, !PT ;  /* 0x0020000006ff7812 */ /* 0x000fc4000780c0ff */
[----:B------:R-:W-:Y:S01]  /*42da0*/  LOP3.LUT R0, R0, 0xfffdffff, RZ, 0xc0, !PT ;  /* 0xfffdffff00007812 */ /* 0x000fe200078ec0ff */
[----:B---3--:R-:W-:-:S05]  /*42db0*/  IMAD.WIDE R52, R190, 0x2, R66 ;  /* 0x00000002be347825 */ /* 0x008fca00078e0242 */
[----:B------:R0:W-:Y:S02]  /*42dc0*/  @P3 STG.E.U16 desc[UR58][R52.64], R191 ;  /* 0x000000bf34003986 */ /* 0x0001e4000c10153a */
[----:B0-----:R-:W-:Y:S02]  /*42dd0*/  IMAD.WIDE R52, R190, 0x2, R64 ;  /* 0x00000002be347825 */ /* 0x001fe400078e0240 */
[----:B------:R-:W3:Y:S04]  /*42de0*/  LDL.LU R190, [R1+0x4c] ;  /* 0x00004c0001be7983 */ /* 0x000ee80000300800 */
[----:B------:R-:W3:Y:S01]  /*42df0*/  LDL.LU R189, [R1+0xc58] ;  /* 0x000c580001bd7983 */ /* 0x000ee20000300800 */
[----:B------:R-:W-:-:S03]  /*42e00*/  PRMT R2, R191, 0x7632, R2 ;  /* 0x00007632bf027816 */ /* 0x000fc60000000002 */
[----:B------:R-:W3:Y:S01]  /*42e10*/  LDL.LU R191, [R1+0x30] ;  /* 0x0000300001bf7983 */ /* 0x000ee20000300800 */
[----:B------:R-:W-:Y:S02]  /*42e20*/  @P0 LOP3.LUT R0, R0, 0x20000, RZ, 0xfc, !PT ;  /* 0x0002000000000812 */ /* 0x000fe400078efcff */
[----:B------:R-:W-:Y:S02]  /*42e30*/  LOP3.LUT P4, RZ, R6, 0x10000, RZ, 0xc0, !PT ;  /* 0x0001000006ff7812 */ /* 0x000fe4000788c0ff */
[----:B------:R-:W-:Y:S02]  /*42e40*/  LOP3.LUT R0, R0, 0xfffbffff, RZ, 0xc0, !PT ;  /* 0xfffbffff00007812 */ /* 0x000fe400078ec0ff */
[C---:B------:R-:W-:Y:S02]  /*42e50*/  LOP3.LUT P5, RZ, R10.reuse, 0x8000000, RZ, 0xc0, !PT ;  /* 0x080000000aff7812 */ /* 0x040fe400078ac0ff */
[C---:B------:R-:W-:Y:S02]  /*42e60*/  LOP3.LUT P6, RZ, R10.reuse, 0x10000000, RZ, 0xc0, !PT ;  /* 0x100000000aff7812 */ /* 0x040fe400078cc0ff */
[----:B------:R-:W-:-:S05]  /*42e70*/  LOP3.LUT P3, RZ, R10, 0x20000000, RZ, 0xc0, !PT ;  /* 0x200000000aff7812 */ /* 0x000fca000786c0ff */
[----:B------:R4:W-:Y:S01]  /*42e80*/  @P4 STG.E.U16 desc[UR58][R52.64], R2 ;  /* 0x0000000234004986 */ /* 0x0009e2000c10153a */
[----:B------:R-:W-:Y:S01]  /*42e90*/  LOP3.LUT P4, RZ, R10, 0x40000000, RZ, 0xc0, !PT ;  /* 0x400000000aff7812 */ /* 0x000fe2000788c0ff */
[----:B----4-:R-:W-:Y:S01]  /*42ea0*/  IMAD.WIDE R52, R58, 0x2, R66 ;  /* 0x000000023a347825 */ /* 0x010fe200078e0242 */
[----:B--2---:R-:W-:-:S13]  /*42eb0*/  LOP3.LUT P0, RZ, R5, 0x1, RZ, 0xc0, !PT ;  /* 0x0000000105ff7812 */ /* 0x004fda000780c0ff */
[----:B------:R-:W-:Y:S02]  /*42ec0*/  @P0 LOP3.LUT R0, R0, 0x40000, RZ, 0xfc, !PT ;  /* 0x0004000000000812 */ /* 0x000fe400078efcff */
[----:B------:R-:W-:Y:S01]  /*42ed0*/  LOP3.LUT P0, RZ, R10, 0x80000000, RZ, 0xc0, !PT ;  /* 0x800000000aff7812 */ /* 0x000fe2000780c0ff */
[----:B------:R-:W-:Y:S02]  /*42ee0*/  IMAD.WIDE R10, R58, 0x2, R64 ;  /* 0x000000023a0a7825 */ /* 0x000fe400078e0240 */
[----:B------:R-:W2:Y:S01]  /*42ef0*/  LDL.LU R58, [R1+0xc60] ;  /* 0x000c6000013a7983 */ /* 0x000ea20000300800 */
[----:B------:R-:W-:Y:S02]  /*42f00*/  LOP3.LUT P1, RZ, R6, 0x20000, RZ, 0xc0, !PT ;  /* 0x0002000006ff7812 */ /* 0x000fe4000782c0ff */
[----:B------:R-:W-:Y:S01]  /*42f10*/  PRMT R2, R192, 0x7632, R2 ;  /* 0x00007632c0027816 */ /* 0x000fe20000000002 */
[----:B------:R0:W-:Y:S01]  /*42f20*/  @P5 STG.E.U16 desc[UR58][R52.64], R192 ;  /* 0x000000c034005986 */ /* 0x0001e2000c10153a */
[----:B------:R-:W-:-:S03]  /*42f30*/  LOP3.LUT R0, R0, 0xfff7ffff, RZ, 0xc0, !PT ;  /* 0xfff7ffff00007812 */ /* 0x000fc600078ec0ff */
[----:B------:R4:W-:Y:S01]  /*42f40*/  @P6 STG.E.U16 desc[UR58][R10.64], R2 ;  /* 0x000000020a006986 */ /* 0x0009e2000c10153a */
[----:B------:R-:W-:Y:S02]  /*42f50*/  LOP3.LUT P2, RZ, R6, 0x40000, RZ, 0xc0, !PT ;  /* 0x0004000006ff7812 */ /* 0x000fe4000784c0ff */
[----:B------:R-:W-:Y:S01]  /*42f60*/  @P0 LOP3.LUT R0, R0, 0x80000, RZ, 0xfc, !PT ;  /* 0x0008000000000812 */ /* 0x000fe200078efcff */
[----:B0-----:R-:W2:Y:S01]  /*42f70*/  LDL.LU R192, [R1+0xc64] ;  /* 0x000c640001c07983 */ /* 0x001ea20000300800 */
[----:B----4-:R-:W-:Y:S01]  /*42f80*/  IMAD.WIDE R10, R194, 0x2, R66 ;  /* 0x00000002c20a7825 */ /* 0x010fe200078e0242 */
[----:B------:R-:W-:-:S04]  /*42f90*/  LOP3.LUT P0, RZ, R6, 0x100000, RZ, 0xc0, !PT ;  /* 0x0010000006ff7812 */ /* 0x000fc8000780c0ff */
[----:B------:R0:W-:Y:S01]  /*42fa0*/  @P1 STG.E.U16 desc[UR58][R10.64], R54 ;  /* 0x000000360a001986 */ /* 0x0001e2000c10153a */
[----:B------:R-:W-:Y:S02]  /*42fb0*/  PRMT R2, R54, 0x7632, R2 ;  /* 0x0000763236027816 */ /* 0x000fe40000000002 */
[----:B------:R-:W-:Y:S01]  /*42fc0*/  LOP3.LUT R0, R0, 0xffefffff, RZ, 0xc0, !PT ;  /* 0xffefffff00007812 */ /* 0x000fe200078ec0ff */
[----:B0-----:R-:W-:Y:S02]  /*42fd0*/  IMAD.WIDE R10, R194, 0x2, R64 ;  /* 0x00000002c20a7825 */ /* 0x001fe400078e0240 */
[----:B------:R-:W4:Y:S04]  /*42fe0*/  LDL.LU R194, [R1+0x34] ;  /* 0x0000340001c27983 */ /* 0x000f280000300800 */
[----:B------:R0:W-:Y:S01]  /*42ff0*/  @P2 STG.E.U16 desc[UR58][R10.64], R2 ;  /* 0x000000020a002986 */ /* 0x0001e2000c10153a */
[----:B------:R-:W-:-:S02]  /*43000*/  @P0 LOP3.LUT R0, R0, 0x100000, RZ, 0xfc, !PT ;  /* 0x0010000000000812 */ /* 0x000fc400078efcff */
[----:B------:R-:W-:Y:S01]  /*43010*/  LOP3.LUT P0, RZ, R6, 0x80000, RZ, 0xc0, !PT ;  /* 0x0008000006ff7812 */ /* 0x000fe2000780c0ff */
[----:B0-----:R-:W-:Y:S01]  /*43020*/  IMAD.WIDE R10, R193, 0x2, R66 ;  /* 0x00000002c10a7825 */ /* 0x001fe200078e0242 */
[----:B------:R-:W-:-:S04]  /*43030*/  PRMT R2, R195, 0x7632, R2 ;  /* 0x00007632c3027816 */ /* 0x000fc80000000002 */
[----:B------:R0:W-:Y:S02]  /*43040*/  @P3 STG.E.U16 desc[UR58][R10.64], R195 ;  /* 0x000000c30a003986 */ /* 0x0001e4000c10153a */
[----:B0-----:R-:W-:Y:S02]  /*43050*/  IMAD.WIDE R10, R193, 0x2, R64 ;  /* 0x00000002c10a7825 */ /* 0x001fe400078e0240 */
[----:B------:R-:W4:Y:S04]  /*43060*/  LDL.LU R195, [R1+0xc6c] ;  /* 0x000c6c0001c37983 */ /* 0x000f280000300800 */
[----:B------:R0:W-:Y:S04]  /*43070*/  @P4 STG.E.U16 desc[UR58][R10.64], R2 ;  /* 0x000000020a004986 */ /* 0x0001e8000c10153a */
[----:B------:R-:W4:Y:S01]  /*43080*/  LDL.LU R193, [R1+0x24] ;  /* 0x0000240001c17983 */ /* 0x000f220000300800 */
[----:B0-----:R-:W-:-:S05]  /*43090*/  IMAD.WIDE R10, R188, 0x2, R66 ;  /* 0x00000002bc0a7825 */ /* 0x001fca00078e0242 */
[----:B---3--:R0:W-:Y:S01]  /*430a0*/  @P0 STG.E.U16 desc[UR58][R10.64], R190 ;  /* 0x000000be0a000986 */ /* 0x0081e2000c10153a */
[----:B------:R-:W-:Y:S02]  /*430b0*/  LOP3.LUT P0, RZ, R0, 0x100000, RZ, 0xc0, !PT ;  /* 0x0010000000ff7812 */ /* 0x000fe4000780c0ff */
[----:B------:R-:W-:Y:S01]  /*430c0*/  PRMT R2, R190, 0x7632, R2 ;  /* 0x00007632be027816 */ /* 0x000fe20000000002 */
[----:B0-----:R-:W-:Y:S01]  /*430d0*/  IMAD.WIDE R10, R188, 0x2, R64 ;  /* 0x00000002bc0a7825 */ /* 0x001fe200078e0240 */
[----:B------:R-:W3:Y:S09]  /*430e0*/  LDL.LU R190, [R1+0xc74] ;  /* 0x000c740001be7983 */ /* 0x000ef20000300800 */
        /* <DEDUP_REMOVED lines=9> */
[----:B0-----:R-:W-:Y:S01]  /*43180*/  PRMT R2, R3, 0x7632, R2 ;  /* 0x0000763203027816 */ /* 0x001fe20000000002 */
[----:B--2---:R-:W-:-:S10]  /*43190*/  IMAD.WIDE R10, R58, 0x2, R66 ;  /* 0x000000023a0a7825 */ /* 0x004fd400078e0242 */
[----:B------:R0:W-:Y:S04]  /*431a0*/  @P0 STG.E.U16 desc[UR58][R10.64], R3 ;  /* 0x000000030a000986 */ /* 0x0001e8000c10153a */
[----:B0-----:R-:W2:Y:S01]  /*431b0*/  LDL.LU R3, [R1+0x11e8] ;  /* 0x0011e80001037983 */ /* 0x001ea20000300800 */
[----:B------:R-:W-:Y:S02]  /*431c0*/  LOP3.LUT P5, RZ, R6, 0x400000, RZ, 0xc0, !PT ;  /* 0x0040000006ff7812 */ /* 0x000fe400078ac0ff */
[----:B------:R-:W-:Y:S01]  /*431d0*/  LOP3.LUT P6, RZ, R5, 0x2, RZ, 0xc0, !PT ;  /* 0x0000000205ff7812 */ /* 0x000fe200078cc0ff */
[----:B------:R-:W-:-:S10]  /*431e0*/  IMAD.WIDE R10, R58, 0x2, R64 ;  /* 0x000000023a0a7825 */ /* 0x000fd400078e0240 */
[----:B------:R0:W-:Y:S01]  /*431f0*/  @P5 STG.E.U16 desc[UR58][R10.64], R2 ;  /* 0x000000020a005986 */ /* 0x0001e2000c10153a */
[----:B------:R-:W-:Y:S01]  /*43200*/  LOP3.LUT P1, RZ, R5, 0x4, RZ, 0xc0, !PT ;  /* 0x0000000405ff7812 */ /* 0x000fe2000782c0ff */
[----:B0-----:R-:W-:Y:S01]  /*43210*/  IMAD.WIDE R10, R192, 0x2, R66 ;  /* 0x00000002c00a7825 */ /* 0x001fe200078e0242 */
[----:B----4-:R-:W-:-:S04]  /*43220*/  PRMT R2, R194, 0x7632, R2 ;  /* 0x00007632c2027816 */ /* 0x010fc80000000002 */
[----:B------:R0:W-:Y:S01]  /*43230*/  @P6 STG.E.U16 desc[UR58][R10.64], R194 ;  /* 0x000000c20a006986 */ /* 0x0001e2000c10153a */
[----:B------:R-:W-:-:S03]  /*43240*/  LOP3.LUT P2, RZ, R6, 0x800000, RZ, 0xc0, !PT ;  /* 0x0080000006ff7812 */ /* 0x000fc6000784c0ff */
[----:B0-----:R-:W4:Y:S04]  /*43250*/  LDL.LU R194, [R1+0xc7c] ;  /* 0x000c7c0001c27983 */ /* 0x001f280000300800 */
[----:B------:R-:W4:Y:S01]  /*43260*/  LDL.LU R59, [R1+0x28] ;  /* 0x00002800013b7983 */ /* 0x000f220000300800 */
[----:B------:R-:W-:-:S03]  /*43270*/  IMAD.WIDE R10, R192, 0x2, R64 ;  /* 0x00000002c00a7825 */ /* 0x000fc600078e0240 */
[----:B------:R-:W4:Y:S04]  /*43280*/  LDL.LU R54, [R1+0xc80] ;  /* 0x000c800001367983 */ /* 0x000f280000300800 */
[----:B------:R0:W-:Y:S02]  /*43290*/  @P1 STG.E.U16 desc[UR58][R10.64], R2 ;  /* 0x000000020a001986 */ /* 0x0001e4000c10153a */
[----:B0-----:R-:W-:-:S05]  /*432a0*/  IMAD.WIDE R10, R195, 0x2, R66 ;  /* 0x00000002c30a7825 */ /* 0x001fca00078e0242 */
[----:B------:R0:W-:Y:S02]  /*432b0*/  @P2 STG.E.U16 desc[UR58][R10.64], R193 ;  /* 0x000000c10a002986 */ /* 0x0001e4000c10153a */
[----:B0-----:R-:W-:Y:S02]  /*432c0*/  IMAD.WIDE R10, R195, 0x2, R64 ;  /* 0x00000002c30a7825 */ /* 0x001fe400078e0240 */
[----:B------:R-:W4:Y:S04]  /*432d0*/  LDL.LU R195, [R1+0x3c] ;  /* 0x00003c0001c37983 */ /* 0x000f280000300800 */
[----:B------:R-:W4:Y:S01]  /*432e0*/  LDL.LU R188, [R1+0xc84] ;  /* 0x000c840001bc7983 */ /* 0x000f220000300800 */
[----:B------:R-:W-:-:S03]  /*432f0*/  LOP3.LUT P3, RZ, R6, 0x1000000, RZ, 0xc0, !PT ;  /* 0x0100000006ff7812 */ /* 0x000fc6000786c0ff */
[----:B------:R-:W4:Y:S01]  /*43300*/  LDL.LU R189, [R1+0x2c] ;  /* 0x00002c0001bd7983 */ /* 0x000f220000300800 */
[----:B------:R-:W-:Y:S02]  /*43310*/  LOP3.LUT P4, RZ, R5, 0x8, RZ, 0xc0, !PT ;  /* 0x0000000805ff7812 */ /* 0x000fe4000788c0ff */
[----:B------:R-:W-:-:S07]  /*43320*/  PRMT R2, R193, 0x7632, R2 ;  /* 0x00007632c1027816 */ /* 0x000fce0000000002 */
[----:B------:R3:W-:Y:S02]  /*43330*/  @P3 STG.E.U16 desc[UR58][R10.64], R2 ;  /* 0x000000020a003986 */ /* 0x0007e4000c10153a */
[----:B---3--:R-:W-:-:S05]  /*43340*/  IMAD.WIDE R10, R190, 0x2, R66 ;  /* 0x00000002be0a7825 */ /* 0x008fca00078e0242 */
[----:B--2---:R0:W-:Y:S02]  /*43350*/  @P4 STG.E.U16 desc[UR58][R10.64], R3 ;  /* 0x000000030a004986 */ /* 0x0041e4000c10153a */
[----:B0-----:R-:W-:Y:S02]  /*43360*/  IMAD.WIDE R10, R190, 0x2, R64 ;  /* 0x00000002be0a7825 */ /* 0x001fe400078e0240 */
[----:B------:R-:W2:Y:S04]  /*43370*/  LDL.LU R190, [R1+0xc88] ;  /* 0x000c880001be7983 */ /* 0x000ea80000300800 */
[----:B------:R-:W3:Y:S01]  /*43380*/  LDL.LU R191, [R1+0x10] ;  /* 0x0000100001bf7983 */ /* 0x000ee20000300800 */
[----:B------:R-:W-:Y:S02]  /*43390*/  LOP3.LUT P5, RZ, R5, 0x10, RZ, 0xc0, !PT ;  /* 0x0000001005ff7812 */ /* 0x000fe400078ac0ff */
[----:B------:R-:W-:-:S02]  /*433a0*/  LOP3.LUT P6, RZ, R6, 0x2000000, RZ, 0xc0, !PT ;  /* 0x0200000006ff7812 */ /* 0x000fc400078cc0ff */
[----:B------:R-:W-:Y:S02]  /*433b0*/  LOP3.LUT P0, RZ, R6, 0x20000000, RZ, 0xc0, !PT ;  /* 0x2000000006ff7812 */ /* 0x000fe4000780c0ff */
[----:B------:R-:W-:Y:S02]  /*433c0*/  PRMT R2, R3, 0x7632, R2 ;  /* 0x0000763203027816 */ /* 0x000fe40000000002 */
[----:B------:R-:W3:Y:S04]  /*433d0*/  LDL.LU R3, [R1+0x11e4] ;  /* 0x0011e40001037983 */ /* 0x000ee80000300800 */
[----:B------:R-:W3:Y:S01]  /*433e0*/  LDL.LU R58, [R1+0xc90] ;  /* 0x000c9000013a7983 */ /* 0x000ee20000300800 */
[----:B------:R-:W-:-:S03]  /*433f0*/  LOP3.LUT R0, R0, 0xffffdfff, RZ, 0xc0, !PT ;  /* 0xffffdfff00007812 */ /* 0x000fc600078ec0ff */
[----:B------:R4:W-:Y:S04]  /*43400*/  @P5 STG.E.U16 desc[UR58][R10.64], R2 ;  /* 0x000000020a005986 */ /* 0x0009e8000c10153a */
[----:B------:R-:W3:Y:S01]  /*43410*/  LDL.LU R192, [R1] ;  /* 0x0000000001c07983 */ /* 0x000ee20000300800 */
[----:B------:R-:W-:Y:S02]  /*43420*/  LOP3.LUT P1, RZ, R6, 0x4000000, RZ, 0xc0, !PT ;  /* 0x0400000006ff7812 */ /* 0x000fe4000782c0ff */
[----:B------:R-:W-:Y:S01]  /*43430*/  @P0 LOP3.LUT R0, R0, 0x2000, RZ, 0xfc, !PT ;  /* 0x0000200000000812 */ /* 0x000fe200078efcff */
[----:B----4-:R-:W-:Y:S01]  /*43440*/  IMAD.WIDE R10, R194, 0x2, R66 ;  /* 0x00000002c20a7825 */ /* 0x010fe200078e0242 */
[----:B------:R-:W-:-:S04]  /*43450*/  LOP3.LUT P0, RZ, R5, 0x100, RZ, 0xc0, !PT ;  /* 0x0000010005ff7812 */ /* 0x000fc8000780c0ff */
[----:B------:R0:W-:Y:S01]  /*43460*/  @P6 STG.E.U16 desc[UR58][R10.64], R59 ;  /* 0x0000003b0a006986 */ /* 0x0001e2000c10153a */
[----:B------:R-:W-:Y:S02]  /*43470*/  LOP3.LUT P2, RZ, R5, 0x20, RZ, 0xc0, !PT ;  /* 0x0000002005ff7812 */ /* 0x000fe4000784c0ff */
[----:B------:R-:W-:Y:S01]  /*43480*/  PRMT R2, R59, 0x7632, R2 ;  /* 0x000076323b027816 */ /* 0x000fe20000000002 */
[----:B0-----:R-:W-:Y:S02]  /*43490*/  IMAD.WIDE R10, R194, 0x2, R64 ;  /* 0x00000002c20a7825 */ /* 0x001fe400078e0240 */
[----:B------:R-:W4:Y:S01]  /*434a0*/  LDL.LU R194, [R1+0xc98] ;  /* 0x000c980001c27983 */ /* 0x000f220000300800 */
[----:B------:R-:W-:-:S03]  /*434b0*/  LOP3.LUT R0, R0, 0xffffbfff, RZ, 0xc0, !PT ;  /* 0xffffbfff00007812 */ /* 0x000fc600078ec0ff */
[----:B------:R-:W4:Y:S01]  /*434c0*/  LDL.LU R193, [R1+0x14] ;  /* 0x0000140001c17983 */ /* 0x000f220000300800 */
[----:B------:R-:W-:-:S03]  /*434d0*/  @P0 LOP3.LUT R0, R0, 0x4000, RZ, 0xfc, !PT ;  /* 0x0000400000000812 */ /* 0x000fc600078efcff */
[----:B------:R0:W-:Y:S01]  /*434e0*/  @P1 STG.E.U16 desc[UR58][R10.64], R2 ;  /* 0x000000020a001986 */ /* 0x0001e2000c10153a */
        /* <DEDUP_REMOVED lines=10> */
[----:B------:R-:W-:Y:S02]  /*43590*/  LOP3.LUT P3, RZ, R5, 0x40, RZ, 0xc0, !PT ;  /* 0x0000004005ff7812 */ /* 0x000fe4000786c0ff */
[----:B------:R-:W-:-:S09]  /*435a0*/  LOP3.LUT R0, R0, 0xfffeffff, RZ, 0xc0, !PT ;  /* 0xfffeffff00007812 */ /* 0x000fd200078ec0ff */
[----:B------:R-:W-:Y:S02]  /*435b0*/  @P0 LOP3.LUT R0, R0, 0x10000, RZ, 0xfc, !PT ;  /* 0x0001000000000812 */ /* 0x000fe400078efcff */
[----:B------:R-:W-:Y:S01]  /*435c0*/  LOP3.LUT P0, RZ, R6, 0x8000000, RZ, 0xc0, !PT ;  /* 0x0800000006ff7812 */ /* 0x000fe2000780c0ff */
[----:B------:R0:W-:Y:S02]  /*435d0*/  @P3 STG.E.U16 desc[UR58][R10.64], R2 ;  /* 0x000000020a003986 */ /* 0x0001e4000c10153a */
[----:B0-----:R-:W-:-:S10]  /*435e0*/  IMAD.WIDE R10, R188, 0x2, R66 ;  /* 0x00000002bc0a7825 */ /* 0x001fd400078e0242 */
[----:B------:R0:W-:Y:S01]  /*435f0*/  @P0 STG.E.U16 desc[UR58][R10.64], R189 ;  /* 0x000000bd0a000986 */ /* 0x0001e2000c10153a */
[----:B------:R-:W-:Y:S02]  /*43600*/  LOP3.LUT P0, RZ, R0, 0x10000, RZ, 0xc0, !PT ;  /* 0x0001000000ff7812 */ /* 0x000fe4000780c0ff */
[----:B------:R-:W-:Y:S01]  /*43610*/  PRMT R2, R189, 0x7632, R2 ;  /* 0x00007632bd027816 */ /* 0x000fe20000000002 */
[----:B0-----:R-:W-:-:S10]  /*43620*/  IMAD.WIDE R10, R188, 0x2, R64 ;  /* 0x00000002bc0a7825 */ /* 0x001fd400078e0240 */
[----:B------:R2:W-:Y:S01]  /*43630*/  @P0 STG.E.U16 desc[UR58][R10.64], R2 ;  /* 0x000000020a000986 */ /* 0x0005e2000c10153a */
[----:B------:R-:W-:Y:S01]  /*43640*/  LOP3.LUT P0, RZ, R0, 0x8000, RZ, 0xc0, !PT ;  /* 0x0000800000ff7812 */ /* 0x000fe2000780c0ff */
[----:B--2---:R-:W-:-:S12]  /*43650*/  IMAD.WIDE R10, R190, 0x2, R66 ;  /* 0x00000002be0a7825 */ /* 0x004fd800078e0242 */
[----:B---3--:R0:W-:Y:S02]  /*43660*/  @P0 STG.E.U16 desc[UR58][R10.64], R191 ;  /* 0x000000bf0a000986 */ /* 0x0081e4000c10153a */
[----:B0-----:R-:W-:Y:S02]  /*43670*/  IMAD.WIDE R10, R190, 0x2, R64 ;  /* 0x00000002be0a7825 */ /* 0x001fe400078e0240 */
[----:B------:R-:W2:Y:S04]  /*43680*/  LDL.LU R190, [R1+0xca4] ;  /* 0x000ca40001be7983 */ /* 0x000ea80000300800 */
[----:B------:R-:W3:Y:S01]  /*43690*/  LDL.LU R188, [R1+0x18] ;  /* 0x0000180001bc7983 */ /* 0x000ee20000300800 */
[----:B------:R-:W-:Y:S02]  /*436a0*/  LOP3.LUT P0, RZ, R0, 0x4000, RZ, 0xc0, !PT ;  /* 0x0000400000ff7812 */ /* 0x000fe4000780c0ff */
[----:B------:R-:W-:-:S02]  /*436b0*/  PRMT R2, R191, 0x7632, R2 ;  /* 0x00007632bf027816 */ /* 0x000fc40000000002 */
        /* <DEDUP_REMOVED lines=11> */
[----:B----4-:R-:W-:-:S05]  /*43770*/  IMAD.WIDE R10, R194, 0x2, R66 ;  /* 0x00000002c20a7825 */ /* 0x010fca00078e0242 */
[----:B------:R0:W-:Y:S01]  /*43780*/  @P5 STG.E.U16 desc[UR58][R10.64], R193 ;  /* 0x000000c10a005986 */ /* 0x0001e2000c10153a */
[----:B------:R-:W-:Y:S01]  /*43790*/  PRMT R2, R193, 0x7632, R2 ;  /* 0x00007632c1027816 */ /* 0x000fe20000000002 */
[----:B0-----:R-:W-:Y:S02]  /*437a0*/  IMAD.WIDE R10, R194, 0x2, R64 ;  /* 0x00000002c20a7825 */ /* 0x001fe400078e0240 */
[----:B------:R-:W4:Y:S04]  /*437b0*/  LDL.LU R194, [R1+0xcac] ;  /* 0x000cac0001c27983 */ /* 0x000f280000300800 */
[----:B------:R-:W4:Y:S04]  /*437c0*/  LDL.LU R189, [R1+0x8] ;  /* 0x0000080001bd7983 */ /* 0x000f280000300800 */
[----:B------:R0:W-:Y:S04]  /*437d0*/  @P6 STG.E.U16 desc[UR58][R10.64], R2 ;  /* 0x000000020a006986 */ /* 0x0001e8000c10153a */
[----:B------:R-:W4:Y:S01]  /*437e0*/  LDL.LU R191, [R1+0xcb0] ;  /* 0x000cb00001bf7983 */ /* 0x000f220000300800 */
[----:B0-----:R-:W-:-:S05]  /*437f0*/  IMAD.WIDE R10, R195, 0x2, R66 ;  /* 0x00000002c30a7825 */ /* 0x001fca00078e0242 */
[----:B------:R0:W-:Y:S02]  /*43800*/  @P1 STG.E.U16 desc[UR58][R10.64], R54 ;  /* 0x000000360a001986 */ /* 0x0001e4000c10153a */
[----:B0-----:R-:W-:Y:S02]  /*43810*/  IMAD.WIDE R10, R195, 0x2, R64 ;  /* 0x00000002c30a7825 */ /* 0x001fe400078e0240 */
[----:B------:R-:W4:Y:S04]  /*43820*/  LDL.LU R195, [R1+0x1c] ;  /* 0x00001c0001c37983 */ /* 0x000f280000300800 */
[----:B------:R-:W4:Y:S04]  /*43830*/  LDL.LU R58, [R1+0xcb8] ;  /* 0x000cb800013a7983 */ /* 0x000f280000300800 */
[----:B------:R-:W4:Y:S04]  /*43840*/  LDL.LU R193, [R1+0xc] ;  /* 0x00000c0001c17983 */ /* 0x000f280000300800 */
[----:B------:R-:W4:Y:S01]  /*43850*/  LDL.LU R192, [R1+0xcbc] ;  /* 0x000cbc0001c07983 */ /* 0x000f220000300800 */
[----:B------:R-:W-:-:S02]  /*43860*/  LOP3.LUT P2, RZ, R3, 0x1, RZ, 0xc0, !PT ;  /* 0x0000000103ff7812 */ /* 0x000fc4000784c0ff */
[----:B------:R-:W-:Y:S02]  /*43870*/  LOP3.LUT P3, RZ, R5, 0x800, RZ, 0xc0, !PT ;  /* 0x0000080005ff7812 */ /* 0x000fe4000786c0ff */
[----:B------:R-:W-:-:S09]  /*43880*/  PRMT R2, R54, 0x7632, R2 ;  /* 0x0000763236027816 */ /* 0x000fd20000000002 */
[----:B------:R2:W-:Y:S02]  /*43890*/  @P2 STG.E.U16 desc[UR58][R10.64], R2 ;  /* 0x000000020a002986 */ /* 0x0005e4000c10153a */
[----:B--2---:R-:W-:-:S05]  /*438a0*/  IMAD.WIDE R10, R190, 0x2, R66 ;  /* 0x00000002be0a7825 */ /* 0x004fca00078e0242 */
[----:B---3--:R0:W-:Y:S02]  /*438b0*/  @P3 STG.E.U16 desc[UR58][R10.64], R188 ;  /* 0x000000bc0a003986 */ /* 0x0081e4000c10153a */
[----:B0-----:R-:W-:Y:S02]  /*438c0*/  IMAD.WIDE R10, R190, 0x2, R64 ;  /* 0x00000002be0a7825 */ /* 0x001fe400078e0240 */
[----:B------:R-:W2:Y:S01]  /*438d0*/  LDL.LU R190, [R1+0xcc0] ;  /* 0x000cc00001be7983 */ /* 0x000ea20000300800 */
[----:B------:R-:W-:Y:S02]  /*438e0*/  LOP3.LUT P3, RZ, R3, 0x20, RZ, 0xc0, !PT ;  /* 0x0000002003ff7812 */ /* 0x000fe4000786c0ff */
[----:B------:R-:W-:Y:S02]  /*438f0*/  LOP3.LUT R0, R0, 0xfffffdff, RZ, 0xc0, !PT ;  /* 0xfffffdff00007812 */ /* 0x000fe400078ec0ff */
[----:B------:R-:W-:-:S09]  /*43900*/  LOP3.LUT P4, RZ, R5, 0x1000, RZ, 0xc0, !PT ;  /* 0x0000100005ff7812 */ /* 0x000fd2000788c0ff */
[----:B------:R-:W-:Y:S02]  /*43910*/  @P3 LOP3.LUT R0, R0, 0x200, RZ, 0xfc, !PT ;  /* 0x0000020000003812 */ /* 0x000fe400078efcff */
[----:B------:R-:W-:Y:S02]  /*43920*/  LOP3.LUT P3, RZ, R5, 0x10000, RZ, 0xc0, !PT ;  /* 0x0001000005ff7812 */ /* 0x000fe4000786c0ff */
[----:B------:R-:W-:Y:S02]  /*43930*/  LOP3.LUT R0, R0, 0xfffffbff, RZ, 0xc0, !PT ;  /* 0xfffffbff00007812 */ /* 0x000fe400078ec0ff */
[----:B------:R-:W-:Y:S02]  /*43940*/  LOP3.LUT P5, RZ, R3, 0x2, RZ, 0xc0, !PT ;  /* 0x0000000203ff7812 */ /* 0x000fe400078ac0ff */
[----:B------:R-:W-:-:S07]  /*43950*/  PRMT R2, R188, 0x7632, R2 ;  /* 0x00007632bc027816 */ /* 0x000fce0000000002 */
[----:B------:R-:W-:Y:S02]  /*43960*/  @P3 LOP3.LUT R0, R0, 0x400, RZ, 0xfc, !PT ;  /* 0x0000040000003812 */ /* 0x000fe400078efcff */
[----:B------:R-:W-:Y:S01]  /*43970*/  LOP3.LUT P3, RZ, R5, 0x8000, RZ, 0xc0, !PT ;  /* 0x0000800005ff7812 */ /* 0x000fe2000786c0ff */
[----:B------:R4:W-:Y:S01]  /*43980*/  @P4 STG.E.U16 desc[UR58][R10.64], R2 ;  /* 0x000000020a004986 */ /* 0x0009e2000c10153a */
[----:B------:R-:W-:Y:S02]  /*43990*/  LOP3.LUT P6, RZ, R3, 0x4, RZ, 0xc0, !PT ;  /* 0x0000000403ff7812 */ /* 0x000fe400078cc0ff */
[----:B------:R-:W-:Y:S02]  /*439a0*/  LOP3.LUT R0, R0, 0xfffff7ff, RZ, 0xc0, !PT ;  /* 0xfffff7ff00007812 */ /* 0x000fe400078ec0ff */
[----:B------:R-:W-:-:S07]  /*439b0*/  LOP3.LUT P1, RZ, R5, 0x2000, RZ, 0xc0, !PT ;  /* 0x0000200005ff7812 */ /* 0x000fce000782c0ff */
[----:B------:R-:W-:Y:S02]  /*439c0*/  @P3 LOP3.LUT R0, R0, 0x800, RZ, 0xfc, !PT ;  /* 0x0000080000003812 */ /* 0x000fe400078efcff */
[----:B------:R-:W-:Y:S02]  /*439d0*/  LOP3.LUT P3, RZ, R3, 0x10, RZ, 0xc0, !PT ;  /* 0x0000001003ff7812 */ /* 0x000fe4000786c0ff */
[----:B------:R-:W-:Y:S01]  /*439e0*/  LOP3.LUT P2, RZ, R5, 0x4000, RZ, 0xc0, !PT ;  /* 0x0000400005ff7812 */ /* 0x000fe2000784c0ff */
[----:B----4-:R-:W-:-:S05]  /*439f0*/  IMAD.WIDE R10, R194, 0x2, R66 ;  /* 0x00000002c20a7825 */ /* 0x010fca00078e0242 */
[----:B------:R0:W-:Y:S01]  /*43a00*/  @P5 STG.E.U16 desc[UR58][R10.64], R189 ;  /* 0x000000bd0a005986 */ /* 0x0001e2000c10153a */
[----:B------:R-:W-:Y:S02]  /*43a10*/  PRMT R2, R189, 0x7632, R2 ;  /* 0x00007632bd027816 */ /* 0x000fe40000000002 */
[----:B------:R-:W-:Y:S01]  /*43a20*/  LOP3.LUT R0, R0, 0xffffefff, RZ, 0xc0, !PT ;  /* 0xffffefff00007812 */ /* 0x000fe200078ec0ff */
[----:B0-----:R-:W-:Y:S02]  /*43a30*/  IMAD.WIDE R10, R194, 0x2, R64 ;  /* 0x00000002c20a7825 */ /* 0x001fe400078e0240 */
[----:B------:R-:W3:Y:S04]  /*43a40*/  LDL.LU R194, [R1+0xcc8] ;  /* 0x000cc80001c27983 */ /* 0x000ee80000300800 */
[----:B------:R0:W-:Y:S01]  /*43a50*/  @P6 STG.E.U16 desc[UR58][R10.64], R2 ;  /* 0x000000020a006986 */ /* 0x0001e2000c10153a */
[----:B------:R-:W-:-:S02]  /*43a60*/  @P3 LOP3.LUT R0, R0, 0x1000, RZ, 0xfc, !PT ;  /* 0x0000100000003812 */ /* 0x000fc400078efcff */
[----:B------:R-:W-:Y:S01]  /*43a70*/  LOP3.LUT P3, RZ, R3, 0x8, RZ, 0xc0, !PT ;  /* 0x0000000803ff7812 */ /* 0x000fe2000786c0ff */
[----:B0-----:R-:W-:Y:S01]  /*43a80*/  IMAD.WIDE R10, R191, 0x2, R66 ;  /* 0x00000002bf0a7825 */ /* 0x001fe200078e0242 */
[----:B------:R-:W-:-:S04]  /*43a90*/  PRMT R2, R195, 0x7632, R2 ;  /* 0x00007632c3027816 */ /* 0x000fc80000000002 */
[----:B------:R0:W-:Y:S04]  /*43aa0*/  @P1 STG.E.U16 desc[UR58][R10.64], R195 ;  /* 0x000000c30a001986 */ /* 0x0001e8000c10153a */
[----:B0-----:R-:W4:Y:S01]  /*43ab0*/  LDL.LU R195, [R1+0xcd0] ;  /* 0x000cd00001c37983 */ /* 0x001f220000300800 */
[----:B------:R-:W-:-:S05]  /*43ac0*/  IMAD.WIDE R10, R191, 0x2, R64 ;  /* 0x00000002bf0a7825 */ /* 0x000fca00078e0240 */
[----:B------:R0:W-:Y:S02]  /*43ad0*/  @P2 STG.E.U16 desc[UR58][R10.64], R2 ;  /* 0x000000020a002986 */ /* 0x0001e4000c10153a */
[----:B0-----:R-:W-:-:S05]  /*43ae0*/  IMAD.WIDE R10, R58, 0x2, R66 ;  /* 0x000000023a0a7825 */ /* 0x001fca00078e0242 */
[----:B------:R0:W-:Y:S01]  /*43af0*/  @P3 STG.E.U16 desc[UR58][R10.64], R193 ;  /* 0x000000c10a003986 */ /* 0x0001e2000c10153a */
[----:B------:R-:W-:Y:S02]  /*43b00*/  LOP3.LUT P3, RZ, R0, 0x1000, RZ, 0xc0, !PT ;  /* 0x0000100000ff7812 */ /* 0x000fe4000786c0ff */
[----:B------:R-:W-:Y:S01]  /*43b10*/  PRMT R2, R193, 0x7632, R2 ;  /* 0x00007632c1027816 */ /* 0x000fe20000000002 */
[----:B0-----:R-:W-:Y:S01]  /*43b20*/  IMAD.WIDE R10, R58, 0x2, R64 ;  /* 0x000000023a0a7825 */ /* 0x001fe200078e0240 */
[----:B------:R-:W4:Y:S09]  /*43b30*/  LDL.LU R193, [R1+0xcd4] ;  /* 0x000cd40001c17983 */ /* 0x000f320000300800 */
[----:B------:R0:W-:Y:S01]  /*43b40*/  @P3 STG.E.U16 desc[UR58][R10.64], R2 ;  /* 0x000000020a003986 */ /* 0x0001e2000c10153a */
[----:B------:R-:W-:Y:S01]  /*43b50*/  LOP3.LUT P3, RZ, R0, 0x800, RZ, 0xc0, !PT ;  /* 0x0000080000ff7812 */ /* 0x000fe2000786c0ff */
[----:B0-----:R-:W-:-:S12]  /*43b60*/  IMAD.WIDE R10, R192, 0x2, R66 ;  /* 0x00000002c00a7825 */ /* 0x001fd800078e0242 */
[----:B------:R0:W-:Y:S01]  /*43b70*/  @P3 STG.E.U16 desc[UR58][R10.64], R248 ;  /* 0x000000f80a003986 */ /* 0x0001e2000c10153a */
[----:B------:R-:W-:Y:S01]  /*43b80*/  LOP3.LUT P3, RZ, R0, 0x400, RZ, 0xc0, !PT ;  /* 0x0000040000ff7812 */ /* 0x000fe2000786c0ff */
[----:B0-----:R-:W-:Y:S01]  /*43b90*/  IMAD.WIDE R10, R192, 0x2, R64 ;  /* 0x00000002c00a7825 */ /* 0x001fe200078e0240 */
[----:B------:R-:W-:-:S11]  /*43ba0*/  PRMT R248, R248, 0x7632, R248 ;  /* 0x00007632f8f87816 */ /* 0x000fd600000000f8 */
[----:B------:R2:W-:Y:S01]  /*43bb0*/  @P3 STG.E.U16 desc[UR58][R10.64], R248 ;  /* 0x000000f80a003986 */ /* 0x0005e2000c10153a */
[----:B------:R-:W-:Y:S01]  /*43bc0*/  LOP3.LUT P3, RZ, R0, 0x200, RZ, 0xc0, !PT ;  /* 0x0000020000ff7812 */ /* 0x000fe2000786c0ff */
[----:B--2---:R-:W-:-:S12]  /*43bd0*/  IMAD.WIDE R10, R190, 0x2, R66 ;  /* 0x00000002be0a7825 */ /* 0x004fd800078e0242 */
[----:B------:R0:W-:Y:S02]  /*43be0*/  @P3 STG.E.U16 desc[UR58][R10.64], R244 ;  /* 0x000000f40a003986 */ /* 0x0001e4000c10153a */
[----:B0-----:R-:W-:Y:S02]  /*43bf0*/  IMAD.WIDE R10, R190, 0x2, R64 ;  /* 0x00000002be0a7825 */ /* 0x001fe400078e0240 */
[----:B------:R-:W2:Y:S01]  /*43c00*/  LDL.LU R190, [R1+0xcd8] ;  /* 0x000cd80001be7983 */ /* 0x000ea20000300800 */
[----:B------:R-:W-:Y:S02]  /*43c10*/  LOP3.LUT P4, RZ, R3, 0x40, RZ, 0xc0, !PT ;  /* 0x0000004003ff7812 */ /* 0x000fe4000788c0ff */
[C---:B------:R-:W-:Y:S02]  /*43c20*/  LOP3.LUT P5, RZ, R5.reuse, 0x20000, RZ, 0xc0, !PT ;  /* 0x0002000005ff7812 */ /* 0x040fe400078ac0ff */
[----:B------:R-:W-:Y:S02]  /*43c30*/  PRMT R244, R244, 0x7632, R244 ;  /* 0x00007632f4f47816 */ /* 0x000fe400000000f4 */
[----:B------:R-:W-:-:S02]  /*43c40*/  LOP3.LUT P0, RZ, R5, 0x40000, RZ, 0xc0, !PT ;  /* 0x0004000005ff7812 */ /* 0x000fc4000780c0ff */
[----:B------:R-:W-:-:S05]  /*43c50*/  LOP3.LUT P6, RZ, R3, 0x80, RZ, 0xc0, !PT ;  /* 0x0000008003ff7812 */ /* 0x000fca00078cc0ff */
[----:B------:R3:W-:Y:S02]  /*43c60*/  @P4 STG.E.U16 desc[UR58][R10.64], R244 ;  /* 0x000000f40a004986 */ /* 0x0007e4000c10153a */
[----:B---3--:R-:W-:-:S05]  /*43c70*/  IMAD.WIDE R10, R194, 0x2, R66 ;  /* 0x00000002c20a7825 */ /* 0x008fca00078e0242 */
[----:B------:R0:W-:Y:S02]  /*43c80*/  @P5 STG.E.U16 desc[UR58][R10.64], R249 ;  /* 0x000000f90a005986 */ /* 0x0001e4000c10153a */
[----:B0-----:R-:W-:Y:S01]  /*43c90*/  IMAD.WIDE R10, R194, 0x2, R64 ;  /* 0x00000002c20a7825 */ /* 0x001fe200078e0240 */
[----:B------:R-:W-:-:S05]  /*43ca0*/  PRMT R249, R249, 0x7632, R249 ;  /* 0x00007632f9f97816 */ /* 0x000fca00000000f9 */
[----:B------:R4:W-:Y:S02]  /*43cb0*/  @P0 STG.E.U16 desc[UR58][R10.64], R249 ;  /* 0x000000f90a000986 */ /* 0x0009e4000c10153a */
[----:B----4-:R-:W-:-:S05]  /*43cc0*/  IMAD.WIDE R10, R195, 0x2, R66 ;  /* 0x00000002c30a7825 */ /* 0x010fca00078e0242 */
[----:B------:R0:W-:Y:S02]  /*43cd0*/  @P6 STG.E.U16 desc[UR58][R10.64], R245 ;  /* 0x000000f50a006986 */ /* 0x0001e4000c10153a */
[----:B0-----:R-:W-:Y:S02]  /*43ce0*/  IMAD.WIDE R10, R195, 0x2, R64 ;  /* 0x00000002c30a7825 */ /* 0x001fe400078e0240 */
[----:B------:R-:W3:Y:S04]  /*43cf0*/  LDL.LU R195, [R1+0xcdc] ;  /* 0x000cdc0001c37983 */ /* 0x000ee80000300800 */
[----:B------:R-:W4:Y:S01]  /*43d00*/  LDL.LU R194, [R1+0xce4] ;  /* 0x000ce40001c27983 */ /* 0x000f220000300800 */
[----:B------:R-:W-:Y:S02]  /*43d10*/  LOP3.LUT P1, RZ, R3, 0x100, RZ, 0xc0, !PT ;  /* 0x0000010003ff7812 */ /* 0x000fe4000782c0ff */
[----:B------:R-:W-:Y:S01]  /*43d20*/  LOP3.LUT P2, RZ, R5, 0x80000, RZ, 0xc0, !PT ;  /* 0x0008000005ff7812 */ /* 0x000fe2000784c0ff */
[----:B------:R-:W4:Y:S01]  /*43d30*/  LDL.LU R192, [R1+0xcec] ;  /* 0x000cec0001c07983 */ /* 0x000f220000300800 */
[----:B------:R-:W-:-:S02]  /*43d40*/  PRMT R245, R245, 0x7632, R245 ;  /* 0x00007632f5f57816 */ /* 0x000fc400000000f5 */
[----:B------:R-:W-:Y:S02]  /*43d50*/  LOP3.LUT P3, RZ, R5, 0x100000, RZ, 0xc0, !PT ;  /* 0x0010000005ff7812 */ /* 0x000fe4000786c0ff */
[----:B------:R-:W-:-:S05]  /*43d60*/  LOP3.LUT P4, RZ, R3, 0x200, RZ, 0xc0, !PT ;  /* 0x0000020003ff7812 */ /* 0x000fca000788c0ff */
[----:B------:R0:W-:Y:S02]  /*43d70*/  @P1 STG.E.U16 desc[UR58][R10.64], R245 ;  /* 0x000000f50a001986 */ /* 0x0001e4000c10153a */
[----:B0-----:R-:W-:-:S05]  /*43d80*/  IMAD.WIDE R10, R193, 0x2, R66 ;  /* 0x00000002c10a7825 */ /* 0x001fca00078e0242 */
[----:B------:R0:W-:Y:S02]  /*43d90*/  @P2 STG.E.U16 desc[UR58][R10.64], R250 ;  /* 0x000000fa0a002986 */ /* 0x0001e4000c10153a */
[----:B0-----:R-:W-:Y:S01]  /*43da0*/  IMAD.WIDE R10, R193, 0x2, R64 ;  /* 0x00000002c10a7825 */ /* 0x001fe200078e0240 */
[----:B------:R-:W-:-:S05]  /*43db0*/  PRMT R250, R250, 0x7632, R250 ;  /* 0x00007632fafa7816 */ /* 0x000fca00000000fa */
[----:B------:R2:W-:Y:S02]  /*43dc0*/  @P3 STG.E.U16 desc[UR58][R10.64], R250 ;  /* 0x000000fa0a003986 */ /* 0x0005e4000c10153a */
[----:B--2---:R-:W-:-:S05]  /*43dd0*/  IMAD.WIDE R10, R190, 0x2, R66 ;  /* 0x00000002be0a7825 */ /* 0x004fca00078e0242 */
[----:B------:R0:W-:Y:S02]  /*43de0*/  @P4 STG.E.U16 desc[UR58][R10.64], R246 ;  /* 0x000000f60a004986 */ /* 0x0001e4000c10153a */
[----:B0-----:R-:W-:Y:S02]  /*43df0*/  IMAD.WIDE R10, R190, 0x2, R64 ;  /* 0x00000002be0a7825 */ /* 0x001fe400078e0240 */
[----:B------:R-:W2:Y:S01]  /*43e00*/  LDL.LU R190, [R1+0xcf0] ;  /* 0x000cf00001be7983 */ /* 0x000ea20000300800 */
[----:B------:R-:W-:Y:S02]  /*43e10*/  LOP3.LUT P2, RZ, R5, 0x1000000, RZ, 0xc0, !PT ;  /* 0x0100000005ff7812 */ /* 0x000fe4000784c0ff */
[----:B------:R-:W-:Y:S01]  /*43e20*/  LOP3.LUT R0, R0, 0xffffffbf, RZ, 0xc0, !PT ;  /* 0xffffffbf00007812 */ /* 0x000fe200078ec0ff */
[----:B------:R-:W2:Y:S01]  /*43e30*/  LDL.LU R193, [R1+0xcf4] ;  /* 0x000cf40001c17983 */ /* 0x000ea20000300800 */
[----:B------:R-:W-:Y:S02]  /*43e40*/  LOP3.LUT P5, RZ, R3, 0x400, RZ, 0xc0, !PT ;  /* 0x0000040003ff7812 */ /* 0x000fe400078ac0ff */
[----:B------:R-:W-:-:S07]  /*43e50*/  LOP3.LUT P6, RZ, R5, 0x200000, RZ, 0xc0, !PT ;  /* 0x0020000005ff7812 */ /* 0x000fce00078cc0ff */
[----:B------:R-:W-:Y:S02]  /*43e60*/  @P2 LOP3.LUT R0, R0, 0x40, RZ, 0xfc, !PT ;  /* 0x0000004000002812 */ /* 0x000fe400078efcff */
[----:B------:R-:W-:Y:S02]  /*43e70*/  LOP3.LUT P2, RZ, R5, 0x800000, RZ, 0xc0, !PT ;  /* 0x0080000005ff7812 */ /* 0x000fe4000784c0ff */
[----:B------:R-:W-:Y:S02]  /*43e80*/  PRMT R246, R246, 0x7632, R246 ;  /* 0x00007632f6f67816 */ /* 0x000fe400000000f6 */
[----:B------:R-:W-:-:S03]  /*43e90*/  LOP3.LUT R0, R0, 0xffffff7f, RZ, 0xc0, !PT ;  /* 0xffffff7f00007812 */ /* 0x000fc600078ec0ff */
[----:B------:R3:W-:Y:S06]  /*43ea0*/  @P5 STG.E.U16 desc[UR58][R10.64], R246 ;  /* 0x000000f60a005986 */ /* 0x0007ec000c10153a */
[----:B------:R-:W-:Y:S02]  /*43eb0*/  @P2 LOP3.LUT R0, R0, 0x80, RZ, 0xfc, !PT ;  /* 0x0000008000002812 */ /* 0x000fe400078efcff */
[----:B------:R-:W-:Y:S02]  /*43ec0*/  LOP3.LUT P2, RZ, R3, 0x1000, RZ, 0xc0, !PT ;  /* 0x0000100003ff7812 */ /* 0x000fe4000784c0ff */
[----:B------:R-:W-:-:S02]  /*43ed0*/  LOP3.LUT P1, RZ, R5, 0x400000, RZ, 0xc0, !PT ;  /* 0x0040000005ff7812 */ /* 0x000fc4000782c0ff */
[----:B------:R-:W-:Y:S02]  /*43ee0*/  LOP3.LUT R0, R0, 0xfffffeff, RZ, 0xc0, !PT ;  /* 0xfffffeff00007812 */ /* 0x000fe400078ec0ff */
[----:B------:R-:W-:-:S07]  /*43ef0*/  LOP3.LUT P0, RZ, R5, 0x4000000, RZ, 0xc0, !PT ;  /* 0x0400000005ff7812 */ /* 0x000fce000780c0ff */
[----:B------:R-:W-:Y:S02]  /*43f00*/  @P2 LOP3.LUT R0, R0, 0x100, RZ, 0xfc, !PT ;  /* 0x0000010000002812 */ /* 0x000fe400078efcff */
[----:B------:R-:W-:Y:S02]  /*43f10*/  LOP3.LUT P2, RZ, R3, 0x800, RZ, 0xc0, !PT ;  /* 0x0000080003ff7812 */ /* 0x000fe4000784c0ff */
[----:B------:R-:W-:-:S04]  /*43f20*/  LOP3.LUT R0, R0, 0xffffffdf, RZ, 0xc0, !PT ;  /* 0xffffffdf00007812 */ /* 0x000fc800078ec0ff */
[----:B------:R-:W-:Y:S01]  /*43f30*/  @P0 LOP3.LUT R0, R0, 0x20, RZ, 0xfc, !PT ;  /* 0x0000002000000812 */ /* 0x000fe200078efcff */
[----:B---3--:R-:W-:-:S05]  /*43f40*/  IMAD.WIDE R10, R195, 0x2, R66 ;  /* 0x00000002c30a7825 */ /* 0x008fca00078e0242 */
[----:B------:R0:W-:Y:S02]  /*43f50*/  @P6 STG.E.U16 desc[UR58][R10.64], R251 ;  /* 0x000000fb0a006986 */ /* 0x0001e4000c10153a */
[----:B0-----:R-:W-:Y:S02]  /*43f60*/  IMAD.WIDE R10, R195, 0x2, R64 ;  /* 0x00000002c30a7825 */ /* 0x001fe400078e0240 */
[----:B------:R-:W3:Y:S01]  /*43f70*/  LDL.LU R195, [R1+0xcfc] ;  /* 0x000cfc0001c37983 */ /* 0x000ee20000300800 */
[----:B------:R-:W-:-:S05]  /*43f80*/  PRMT R251, R251, 0x7632, R251 ;  /* 0x00007632fbfb7816 */ /* 0x000fca00000000fb */
[----:B------:R4:W-:Y:S02]  /*43f90*/  @P1 STG.E.U16 desc[UR58][R10.64], R251 ;  /* 0x000000fb0a001986 */ /* 0x0009e4000c10153a */
[----:B----4-:R-:W-:-:S05]  /*43fa0*/  IMAD.WIDE R10, R194, 0x2, R66 ;  /* 0x00000002c20a7825 */ /* 0x010fca00078e0242 */
[----:B------:R0:W-:Y:S01]  /*43fb0*/  @P2 STG.E.U16 desc[UR58][R10.64], R247 ;  /* 0x000000f70a002986 */ /* 0x0001e2000c10153a */
[----:B------:R-:W-:Y:S01]  /*43fc0*/  LOP3.LUT P2, RZ, R0, 0x100, RZ, 0xc0, !PT ;  /* 0x0000010000ff7812 */ /* 0x000fe2000784c0ff */
[----:B0-----:R-:W-:Y:S01]  /*43fd0*/  IMAD.WIDE R10, R194, 0x2, R64 ;  /* 0x00000002c20a7825 */ /* 0x001fe200078e0240 */
[----:B------:R-:W-:Y:S01]  /*43fe0*/  PRMT R247, R247, 0x7632, R247 ;  /* 0x00007632f7f77816 */ /* 0x000fe200000000f7 */
[----:B------:R-:W4:Y:S10]  /*43ff0*/  LDL.LU R194, [R1+0xd00] ;  /* 0x000d000001c27983 */ /* 0x000f340000300800 */
[----:B------:R0:W-:Y:S01]  /*44000*/  @P2 STG.E.U16 desc[UR58][R10.64], R247 ;  /* 0x000000f70a002986 */ /* 0x0001e2000c10153a */
[----:B------:R-:W-:Y:S01]  /*44010*/  LOP3.LUT P2, RZ, R0, 0x80, RZ, 0xc0, !PT ;  /* 0x0000008000ff7812 */ /* 0x000fe2000784c0ff */
[----:B0-----:R-:W-:-:S12]  /*44020*/  IMAD.WIDE R10, R192, 0x2, R66 ;  /* 0x00000002c00a7825 */ /* 0x001fd800078e0242 */
[----:B------:R0:W-:Y:S01]  /*44030*/  @P2 STG.E.U16 desc[UR58][R10.64], R240 ;  /* 0x000000f00a002986 */ /* 0x0001e2000c10153a */
[----:B------:R-:W-:Y:S02]  /*44040*/  LOP3.LUT P2, RZ, R0, 0x40, RZ, 0xc0, !PT ;  /* 0x0000004000ff7812 */ /* 0x000fe4000784c0ff */
[----:B------:R-:W-:Y:S01]  /*44050*/  LOP3.LUT P3, RZ, R3, 0x2000, RZ, 0xc0, !PT ;  /* 0x0000200003ff7812 */ /* 0x000fe2000786c0ff */
[----:B0-----:R-:W-:Y:S01]  /*44060*/  IMAD.WIDE R10, R192, 0x2, R64 ;  /* 0x00000002c00a7825 */ /* 0x001fe200078e0240 */
[----:B------:R-:W-:-:S09]  /*44070*/  PRMT R240, R240, 0x7632, R240 ;  /* 0x00007632f0f07816 */ /* 0x000fd200000000f0 */
[----:B------:R2:W-:Y:S02]  /*44080*/  @P2 STG.E.U16 desc[UR58][R10.64], R240 ;  /* 0x000000f00a002986 */ /* 0x0005e4000c10153a */
[----:B--2---:R-:W-:-:S05]  /*44090*/  IMAD.WIDE R10, R190, 0x2, R66 ;  /* 0x00000002be0a7825 */ /* 0x004fca00078e0242 */
[----:B------:R0:W-:Y:S02]  /*440a0*/  @P3 STG.E.U16 desc[UR58][R10.64], R236 ;  /* 0x000000ec0a003986 */ /* 0x0001e4000c10153a */
[----:B0-----:R-:W-:Y:S02]  /*440b0*/  IMAD.WIDE R10, R190, 0x2, R64 ;  /* 0x00000002be0a7825 */ /* 0x001fe400078e0240 */
[----:B------:R-:W2:Y:S01]  /*440c0*/  LDL.LU R190, [R1+0xd08] ;  /* 0x000d080001be7983 */ /* 0x000ea20000300800 */
[----:B------:R-:W-:Y:S02]  /*440d0*/  LOP3.LUT P4, RZ, R3, 0x4000, RZ, 0xc0, !PT ;  /* 0x0000400003ff7812 */ /* 0x000fe4000788c0ff */
[----:B------:R-:W-:Y:S02]  /*440e0*/  LOP3.LUT P0, RZ, R5, 0x2000000, RZ, 0xc0, !PT ;  /* 0x0200000005ff7812 */ /* 0x000fe4000780c0ff */
[----:B------:R-:W-:-:S09]  /*440f0*/  PRMT R236, R236, 0x7632, R236 ;  /* 0x00007632ecec7816 */ /* 0x000fd200000000ec */
[----:B------:R0:W-:Y:S02]  /*44100*/  @P4 STG.E.U16 desc[UR58][R10.64], R236 ;  /* 0x000000ec0a004986 */ /* 0x0001e4000c10153a */
[----:B0-----:R-:W-:-:S05]  /*44110*/  IMAD.WIDE R10, R193, 0x2, R66 ;  /* 0x00000002c10a7825 */ /* 0x001fca00078e0242 */
[----:B------:R0:W-:Y:S01]  /*44120*/  @P0 STG.E.U16 desc[UR58][R10.64], R241 ;  /* 0x000000f10a000986 */ /* 0x0001e2000c10153a */
[----:B------:R-:W-:Y:S02]  /*44130*/  LOP3.LUT P0, RZ, R0, 0x20, RZ, 0xc0, !PT ;  /* 0x0000002000ff7812 */ /* 0x000fe4000780c0ff */
[----:B------:R-:W-:Y:S01]  /*44140*/  LOP3.LUT P5, RZ, R3, 0x8000, RZ, 0xc0, !PT ;  /* 0x0000800003ff7812 */ /* 0x000fe200078ac0ff */
[----:B0-----:R-:W-:Y:S01]  /*44150*/  IMAD.WIDE R10, R193, 0x2, R64 ;  /* 0x00000002c10a7825 */ /* 0x001fe200078e0240 */
[----:B------:R-:W-:-:S09]  /*44160*/  PRMT R241, R241, 0x7632, R241 ;  /* 0x00007632f1f17816 */ /* 0x000fd200000000f1 */
[----:B------:R3:W-:Y:S01]  /*44170*/  @P0 STG.E.U16 desc[UR58][R10.64], R241 ;  /* 0x000000f10a000986 */ /* 0x0007e2000c10153a */
[----:B------:R-:W-:Y:S02]  /*44180*/  LOP3.LUT P6, RZ, R3, 0x10000, RZ, 0xc0, !PT ;  /* 0x0001000003ff7812 */ /* 0x000fe400078cc0ff */
[----:B------:R-:W-:Y:S01]  /*44190*/  LOP3.LUT P1, RZ, R5, 0x8000000, RZ, 0xc0, !PT ;  /* 0x0800000005ff7812 */ /* 0x000fe2000782c0ff */
[----:B---3--:R-:W-:-:S05]  /*441a0*/  IMAD.WIDE R10, R195, 0x2, R66 ;  /* 0x00000002c30a7825 */ /* 0x008fca00078e0242 */
[----:B------:R0:W-:Y:S02]  /*441b0*/  @P5 STG.E.U16 desc[UR58][R10.64], R237 ;  /* 0x000000ed0a005986 */ /* 0x0001e4000c10153a */
[----:B0-----:R-:W-:Y:S02]  /*441c0*/  IMAD.WIDE R10, R195, 0x2, R64 ;  /* 0x00000002c30a7825 */ /* 0x001fe400078e0240 */
[----:B------:R-:W3:Y:S04]  /*441d0*/  LDL.LU R195, [R1+0xd0c] ;  /* 0x000d0c0001c37983 */ /* 0x000ee80000300800 */
[----:B------:R-:W3:Y:S01]  /*441e0*/  LDL.LU R193, [R1+0xd10] ;  /* 0x000d100001c17983 */ /* 0x000ee20000300800 */
[----:B------:R-:W-:-:S05]  /*441f0*/  PRMT R237, R237, 0x7632, R237 ;  /* 0x00007632eded7816 */ /* 0x000fca00000000ed */
[----:B------:R4:W-:Y:S02]  /*44200*/  @P6 STG.E.U16 desc[UR58][R10.64], R237 ;  /* 0x000000ed0a006986 */ /* 0x0009e4000c10153a */
[----:B----4-:R-:W-:-:S05]  /*44210*/  IMAD.WIDE R10, R194, 0x2, R66 ;  /* 0x00000002c20a7825 */ /* 0x010fca00078e0242 */
[----:B------:R0:W-:Y:S02]  /*44220*/  @P1 STG.E.U16 desc[UR58][R10.64], R242 ;  /* 0x000000f20a001986 */ /* 0x0001e4000c10153a */
[----:B0-----:R-:W-:Y:S02]  /*44230*/  IMAD.WIDE R10, R194, 0x2, R64 ;  /* 0x00000002c20a7825 */ /* 0x001fe400078e0240 */
[----:B------:R-:W4:Y:S01]  /*44240*/  LDL.LU R194, [R1+0xd18] ;  /* 0x000d180001c27983 */ /* 0x000f220000300800 */
[----:B------:R-:W-:-:S03]  /*44250*/  LOP3.LUT P2, RZ, R5, 0x10000000, RZ, 0xc0, !PT ;  /* 0x1000000005ff7812 */ /* 0x000fc6000784c0ff */
[----:B------:R-:W4:Y:S01]  /*44260*/  LDL.LU R192, [R1+0xd20] ;  /* 0x000d200001c07983 */ /* 0x000f220000300800 */
[----:B------:R-:W-:Y:S02]  /*44270*/  LOP3.LUT P3, RZ, R3, 0x20000, RZ, 0xc0, !PT ;  /* 0x0002000003ff7812 */ /* 0x000fe4000786c0ff */
[----:B------:R-:W-:-:S07]  /*44280*/  PRMT R242, R242, 0x7632, R242 ;  /* 0x00007632f2f27816 */ /* 0x000fce00000000f2 */
[----:B------:R2:W-:Y:S02]  /*44290*/  @P2 STG.E.U16 desc[UR58][R10.64], R242 ;  /* 0x000000f20a002986 */ /* 0x0005e4000c10153a */
[----:B--2---:R-:W-:-:S05]  /*442a0*/  IMAD.WIDE R10, R190, 0x2, R66 ;  /* 0x00000002be0a7825 */ /* 0x004fca00078e0242 */
[----:B------:R0:W-:Y:S02]  /*442b0*/  @P3 STG.E.U16 desc[UR58][R10.64], R238 ;  /* 0x000000ee0a003986 */ /* 0x0001e4000c10153a */
[----:B0-----:R-:W-:Y:S02]  /*442c0*/  IMAD.WIDE R10, R190, 0x2, R64 ;  /* 0x00000002be0a7825 */ /* 0x001fe400078e0240 */
[----:B------:R-:W2:Y:S01]  /*442d0*/  LDL.LU R190, [R1+0xd24] ;  /* 0x000d240001be7983 */ /* 0x000ea20000300800 */
[----:B------:R-:W-:Y:S02]  /*442e0*/  LOP3.LUT P0, RZ, R5, 0x80000000, RZ, 0xc0, !PT ;  /* 0x8000000005ff7812 */ /* 0x000fe4000780c0ff */
[----:B------:R-:W-:Y:S02]  /*442f0*/  LOP3.LUT R0, R0, 0xfffffff7, RZ, 0xc0, !PT ;  /* 0xfffffff700007812 */ /* 0x000fe400078ec0ff */
[----:B------:R-:W-:-:S09]  /*44300*/  LOP3.LUT P3, RZ, R4, 0x8, RZ, 0xc0, !PT ;  /* 0x0000000804ff7812 */ /* 0x000fd2000786c0ff */
[----:B------:R-:W-:Y:S02]  /*44310*/  @P0 LOP3.LUT R0, R0, 0x8, RZ, 0xfc, !PT ;  /* 0x0000000800000812 */ /* 0x000fe400078efcff */
[C---:B------:R-:W-:Y:S02]  /*44320*/  LOP3.LUT P0, RZ, R3.reuse, 0x100000, RZ, 0xc0, !PT ;  /* 0x0010000003ff7812 */ /* 0x040fe4000780c0ff */
[----:B------:R-:W-:Y:S02]  /*44330*/  LOP3.LUT R0, R0, 0xffffffef, RZ, 0xc0, !PT ;  /* 0xffffffef00007812 */ /* 0x000fe400078ec0ff */
[----:B------:R-:W-:Y:S02]  /*44340*/  LOP3.LUT P4, RZ, R3, 0x40000, RZ, 0xc0, !PT ;  /* 0x0004000003ff7812 */ /* 0x000fe4000788c0ff */
[----:B------:R-:W-:-:S07]  /*44350*/  LOP3.LUT P5, RZ, R5, 0x20000000, RZ, 0xc0, !PT ;  /* 0x2000000005ff7812 */ /* 0x000fce00078ac0ff */
[----:B------:R-:W-:-:S04]  /*44360*/  @P0 LOP3.LUT R0, R0, 0x10, RZ, 0xfc, !PT ;  /* 0x0000001000000812 */ /* 0x000fc800078efcff */
[----:B------:R-:W-:Y:S02]  /*44370*/  LOP3.LUT R0, R0, 0xfffffffd, RZ, 0xc0, !PT ;  /* 0xfffffffd00007812 */ /* 0x000fe400078ec0ff */
[----:B------:R-:W-:Y:S02]  /*44380*/  LOP3.LUT P6, RZ, R5, 0x40000000, RZ, 0xc0, !PT ;  /* 0x4000000005ff7812 */ /* 0x000fe400078cc0ff */
[----:B------:R-:W-:Y:S02]  /*44390*/  @P3 LOP3.LUT R0, R0, 0x2, RZ, 0xfc, !PT ;  /* 0x0000000200003812 */ /* 0x000fe400078efcff */
[----:B------:R-:W-:Y:S02]  /*443a0*/  LOP3.LUT P1, RZ, R4, 0x1, RZ, 0xc0, !PT ;  /* 0x0000000104ff7812 */ /* 0x000fe4000782c0ff */
[----:B------:R-:W-:Y:S02]  /*443b0*/  PRMT R238, R238, 0x7632, R238 ;  /* 0x00007632eeee7816 */ /* 0x000fe400000000ee */
[----:B------:R-:W-:-:S02]  /*443c0*/  LOP3.LUT P3, RZ, R4, 0x2, RZ, 0xc0, !PT ;  /* 0x0000000204ff7812 */ /* 0x000fc4000786c0ff */
[----:B------:R-:W-:Y:S01]  /*443d0*/  LOP3.LUT P0, RZ, R3, 0x80000, RZ, 0xc0, !PT ;  /* 0x0008000003ff7812 */ /* 0x000fe2000780c0ff */
[----:B------:R-:W-:Y:S01]  /*443e0*/  @P4 STG.E.U16 desc[UR58][R10.64], R238 ;  /* 0x000000ee0a004986 */ /* 0x000fe2000c10153a */
[----:B------:R-:W-:-:S09]  /*443f0*/  LOP3.LUT R0, R0, 0xfffffffb, RZ, 0xc0, !PT ;  /* 0xfffffffb00007812 */ /* 0x000fd200078ec0ff */
[----:B------:R-:W-:Y:S01]  /*44400*/  @P3 LOP3.LUT R0, R0, 0x4, RZ, 0xfc, !PT ;  /* 0x0000000400003812 */ /* 0x000fe200078efcff */
[----:B---3--:R-:W-:-:S05]  /*44410*/  IMAD.WIDE R4, R195, 0x2, R66 ;  /* 0x00000002c3047825 */ /* 0x008fca00078e0242 */
[----:B------:R0:W-:Y:S02]  /*44420*/  @P5 STG.E.U16 desc[UR58][R4.64], R243 ;  /* 0x000000f304005986 */ /* 0x0001e4000c10153a */
[----:B0-----:R-:W-:Y:S01]  /*44430*/  IMAD.WIDE R4, R195, 0x2, R64 ;  /* 0x00000002c3047825 */ /* 0x001fe200078e0240 */
[----:B------:R-:W-:Y:S01]  /*44440*/  PRMT R243, R243, 0x7632, R243 ;  /* 0x00007632f3f37816 */ /* 0x000fe200000000f3 */
[----:B------:R-:W3:Y:S04]  /*44450*/  LDL.LU R195, [R1+0xd28] ;  /* 0x000d280001c37983 */ /* 0x000ee80000300800 */
[----:B------:R0:W-:Y:S02]  /*44460*/  @P6 STG.E.U16 desc[UR58][R4.64], R243 ;  /* 0x000000f304006986 */ /* 0x0001e4000c10153a */
[----:B0-----:R-:W-:-:S05]  /*44470*/  IMAD.WIDE R4, R193, 0x2, R66 ;  /* 0x00000002c1047825 */ /* 0x001fca00078e0242 */
[----:B------:R0:W-:Y:S01]  /*44480*/  @P0 STG.E.U16 desc[UR58][R4.64], R239 ;  /* 0x000000ef04000986 */ /* 0x0001e2000c10153a */
[C---:B------:R-:W-:Y:S01]  /*44490*/  LOP3.LUT P0, RZ, R0.reuse, 0x10, RZ, 0xc0, !PT ;  /* 0x0000001000ff7812 */ /* 0x040fe2000780c0ff */
[----:B0-----:R-:W-:Y:S01]  /*444a0*/  IMAD.WIDE R4, R193, 0x2, R64 ;  /* 0x00000002c1047825 */ /* 0x001fe200078e0240 */
[----:B------:R-:W-:Y:S01]  /*444b0*/  PRMT R239, R239, 0x7632, R239 ;  /* 0x00007632efef7816 */ /* 0x000fe200000000ef */
[----:B------:R-:W3:Y:S10]  /*444c0*/  LDL.LU R193, [R1+0xd2c] ;  /* 0x000d2c0001c17983 */ /* 0x000ef40000300800 */
[----:B------:R4:W-:Y:S01]  /*444d0*/  @P0 STG.E.U16 desc[UR58][R4.64], R239 ;  /* 0x000000ef04000986 */ /* 0x0009e2000c10153a */
[----:B------:R-:W-:-:S02]  /*444e0*/  LOP3.LUT P0, RZ, R0, 0x8, RZ, 0xc0, !PT ;  /* 0x0000000800ff7812 */ /* 0x000fc4000780c0ff */
[----:B------:R-:W-:Y:S01]  /*444f0*/  LOP3.LUT P2, RZ, R3, 0x200000, RZ, 0xc0, !PT ;  /* 0x0020000003ff7812 */ /* 0x000fe2000784c0ff */
[----:B----4-:R-:W-:-:S10]  /*44500*/  IMAD.WIDE R4, R194, 0x2, R66 ;  /* 0x00000002c2047825 */ /* 0x010fd400078e0242 */
[----:B------:R0:W-:Y:S01]  /*44510*/  @P0 STG.E.U16 desc[UR58][R4.64], R232 ;  /* 0x000000e804000986 */ /* 0x0001e2000c10153a */
[----:B------:R-:W-:Y:S01]  /*44520*/  LOP3.LUT P3, RZ, R3, 0x400000, RZ, 0xc0, !PT ;  /* 0x0040000003ff7812 */ /* 0x000fe2000786c0ff */
[----:B0-----:R-:W-:Y:S01]  /*44530*/  IMAD.WIDE R4, R194, 0x2, R64 ;  /* 0x00000002c2047825 */ /* 0x001fe200078e0240 */
[----:B------:R-:W-:Y:S01]  /*44540*/  PRMT R232, R232, 0x7632, R232 ;  /* 0x00007632e8e87816 */ /* 0x000fe200000000e8 */
[----:B------:R-:W4:Y:S04]  /*44550*/  LDL.LU R194, [R1+0xd34] ;  /* 0x000d340001c27983 */ /* 0x000f280000300800 */
[----:B------:R0:W-:Y:S02]  /*44560*/  @P1 STG.E.U16 desc[UR58][R4.64], R232 ;  /* 0x000000e804001986 */ /* 0x0001e4000c10153a */
[----:B0-----:R-:W-:-:S05]  /*44570*/  IMAD.WIDE R4, R192, 0x2, R66 ;  /* 0x00000002c0047825 */ /* 0x001fca00078e0242 */
[----:B------:R0:W-:Y:S02]  /*44580*/  @P2 STG.E.U16 desc[UR58][R4.64], R228 ;  /* 0x000000e404002986 */ /* 0x0001e4000c10153a */
[----:B0-----:R-:W-:Y:S01]  /*44590*/  IMAD.WIDE R4, R192, 0x2, R64 ;  /* 0x00000002c0047825 */ /* 0x001fe200078e0240 */
[----:B------:R-:W-:-:S05]  /*445a0*/  PRMT R228, R228, 0x7632, R228 ;  /* 0x00007632e4e47816 */ /* 0x000fca00000000e4 */
[----:B------:R2:W-:Y:S01]  /*445b0*/  @P3 STG.E.U16 desc[UR58][R4.64], R228 ;  /* 0x000000e404003986 */ /* 0x0005e2000c10153a */
[----:B------:R-:W-:Y:S01]  /*445c0*/  LOP3.LUT P3, RZ, R0, 0x4, RZ, 0xc0, !PT ;  /* 0x0000000400ff7812 */ /* 0x000fe2000786c0ff */
[----:B--2---:R-:W-:-:S12]  /*445d0*/  IMAD.WIDE R4, R190, 0x2, R66 ;  /* 0x00000002be047825 */ /* 0x004fd800078e0242 */
[----:B------:R0:W-:Y:S02]  /*445e0*/  @P3 STG.E.U16 desc[UR58][R4.64], R233 ;  /* 0x000000e904003986 */ /* 0x0001e4000c10153a */
[----:B0-----:R-:W-:Y:S02]  /*445f0*/  IMAD.WIDE R4, R190, 0x2, R64 ;  /* 0x00000002be047825 */ /* 0x001fe400078e0240 */
[----:B------:R-:W2:Y:S01]  /*44600*/  LDL.LU R190, [R1+0xd3c] ;  /* 0x000d3c0001be7983 */ /* 0x000ea20000300800 */
[----:B------:R-:W-:Y:S02]  /*44610*/  LOP3.LUT P3, RZ, R0, 0x2, RZ, 0xc0, !PT ;  /* 0x0000000200ff7812 */ /* 0x000fe4000786c0ff */
[----:B------:R-:W-:Y:S02]  /*44620*/  LOP3.LUT P4, RZ, R3, 0x800000, RZ, 0xc0, !PT ;  /* 0x0080000003ff7812 */ /* 0x000fe4000788c0ff */
[----:B------:R-:W-:Y:S02]  /*44630*/  PRMT R233, R233, 0x7632, R233 ;  /* 0x00007632e9e97816 */ /* 0x000fe400000000e9 */
[----:B------:R-:W-:-:S02]  /*44640*/  LOP3.LUT P5, RZ, R3, 0x1000000, RZ, 0xc0, !PT ;  /* 0x0100000003ff7812 */ /* 0x000fc400078ac0ff */
[----:B------:R-:W-:-:S05]  /*44650*/  LOP3.LUT P6, RZ, R3, 0x2000000, RZ, 0xc0, !PT ;  /* 0x0200000003ff7812 */ /* 0x000fca00078cc0ff */
[----:B------:R3:W-:Y:S01]  /*44660*/  @P3 STG.E.U16 desc[UR58][R4.64], R233 ;  /* 0x000000e904003986 */ /* 0x0007e2000c10153a */
[C---:B------:R-:W-:Y:S02]  /*44670*/  LOP3.LUT P0, RZ, R3.reuse, 0x4000000, RZ, 0xc0, !PT ;  /* 0x0400000003ff7812 */ /* 0x040fe4000780c0ff */
[C---:B------:R-:W-:Y:S02]  /*44680*/  LOP3.LUT P1, RZ, R3.reuse, 0x8000000, RZ, 0xc0, !PT ;  /* 0x0800000003ff7812 */ /* 0x040fe4000782c0ff */
[C---:B------:R-:W-:Y:S02]  /*44690*/  LOP3.LUT P2, RZ, R3.reuse, 0x10000000, RZ, 0xc0, !PT ;  /* 0x1000000003ff7812 */ /* 0x040fe4000784c0ff */
[----:B------:R-:W-:Y:S01]  /*446a0*/  LOP3.LUT P3, RZ, R3, 0x20000000, RZ, 0xc0, !PT ;  /* 0x2000000003ff7812 */ /* 0x000fe2000786c0ff */
[----:B---3--:R-:W-:-:S05]  /*446b0*/  IMAD.WIDE R4, R195, 0x2, R66 ;  /* 0x00000002c3047825 */ /* 0x008fca00078e0242 */
[----:B------:R0:W-:Y:S01]  /*446c0*/  @P4 STG.E.U16 desc[UR58][R4.64], R229 ;  /* 0x000000e504004986 */ /* 0x0001e2000c10153a */
[----:B------:R-:W-:Y:S01]  /*446d0*/  LOP3.LUT P4, RZ, R3, 0x40000000, RZ, 0xc0, !PT ;  /* 0x4000000003ff7812 */ /* 0x000fe2000788c0ff */
[----:B0-----:R-:W-:Y:S01]  /*446e0*/  IMAD.WIDE R4, R195, 0x2, R64 ;  /* 0x00000002c3047825 */ /* 0x001fe200078e0240 */
[----:B------:R-:W-:Y:S01]  /*446f0*/  PRMT R229, R229, 0x7632, R229 ;  /* 0x00007632e5e57816 */ /* 0x000fe200000000e5 */
[----:B------:R-:W3:Y:S04]  /*44700*/  LDL.LU R195, [R1+0xd40] ;  /* 0x000d400001c37983 */ /* 0x000ee80000300800 */
[----:B------:R0:W-:Y:S01]  /*44710*/  @P5 STG.E.U16 desc[UR58][R4.64], R229 ;  /* 0x000000e504005986 */ /* 0x0001e2000c10153a */
[----:B------:R-:W-:Y:S01]  /*44720*/  LOP3.LUT P5, RZ, R3, 0x80000000, RZ, 0xc0, !PT ;  /* 0x8000000003ff7812 */ /* 0x000fe200078ac0ff */
[----:B0-----:R-:W-:-:S04]  /*44730*/  IMAD.WIDE R4, R193, 0x2, R66 ;  /* 0x00000002c1047825 */ /* 0x001fc800078e0242 */
[----:B------:R-:W-:Y:S01]  /*44740*/  IMAD.WIDE R2, R193, 0x2, R64 ;  /* 0x00000002c1027825 */ /* 0x000fe200078e0240 */
[----:B------:R0:W-:Y:S02]  /*44750*/  @P6 STG.E.U16 desc[UR58][R4.64], R234 ;  /* 0x000000ea04006986 */ /* 0x0001e4000c10153a */
[----:B0-----:R-:W-:-:S05]  /*44760*/  PRMT R234, R234, 0x7632, R234 ;  /* 0x00007632eaea7816 */ /* 0x001fca00000000ea */
[----:B------:R2:W-:Y:S01]  /*44770*/  @P0 STG.E.U16 desc[UR58][R2.64], R234 ;  /* 0x000000ea02000986 */ /* 0x0005e2000c10153a */
[----:B----4-:R-:W-:-:S04]  /*44780*/  IMAD.WIDE R4, R194, 0x2, R66 ;  /* 0x00000002c2047825 */ /* 0x010fc800078e0242 */
[----:B------:R-:W-:Y:S02]  /*44790*/  IMAD.WIDE R10, R194, 0x2, R64 ;  /* 0x00000002c20a7825 */ /* 0x000fe400078e0240 */
[----:B------:R-:W4:Y:S04]  /*447a0*/  LDL.LU R194, [R1+0xd44] ;  /* 0x000d440001c27983 */ /* 0x000f280000300800 */
[----:B------:R0:W-:Y:S01]  /*447b0*/  @P1 STG.E.U16 desc[UR58][R4.64], R230 ;  /* 0x000000e604001986 */ /* 0x0001e2000c10153a */
[----:B--2---:R-:W-:-:S04]  /*447c0*/  IMAD.WIDE R2, R190, 0x2, R66 ;  /* 0x00000002be027825 */ /* 0x004fc800078e0242 */
[----:B0-----:R-:W-:Y:S02]  /*447d0*/  IMAD.WIDE R4, R190, 0x2, R64 ;  /* 0x00000002be047825 */ /* 0x001fe400078e0240 */
[----:B------:R-:W2:Y:S02]  /*447e0*/  LDL.LU R190, [R1+0xd48] ;  /* 0x000d480001be7983 */ /* 0x000ea40000300800 */
[----:B------:R-:W-:Y:S01]  /*447f0*/  VIADD R6, R7, 0x1db ;  /* 0x000001db07067836 */ /* 0x000fe20000000000 */
[----:B------:R-:W-:-:S04]  /*44800*/  PRMT R52, R230, 0x7632, R52 ;  /* 0x00007632e6347816 */ /* 0x000fc80000000034 */
[----:B------:R-:W-:Y:S01]  /*44810*/  ISETP.GE.AND P0, PT, R6, UR5, PT ;  /* 0x0000000506007c0c */ /* 0x000fe2000bf06270 */
[----:B------:R-:W-:Y:S01]  /*44820*/  VIADD R6, R7, 0x138 ;  /* 0x0000013807067836 */ /* 0x000fe20000000000 */
[----:B------:R0:W-:Y:S01]  /*44830*/  @P2 STG.E.U16 desc[UR58][R10.64], R52 ;  /* 0x000000340a002986 */ /* 0x0001e2000c10153a */
[----:B------:R-:W-:-:S03]  /*44840*/  LOP3.LUT P6, RZ, R0, 0x1, RZ, 0xc0, !PT ;  /* 0x0000000100ff7812 */ /* 0x000fc600078cc0ff */
[----:B------:R-:W-:Y:S01]  /*44850*/  ISETP.GE.AND P2, PT, R6, UR6, PT ;  /* 0x0000000606007c0c */ /* 0x000fe2000bf46270 */
[----:B------:R3:W-:Y:S01]  /*44860*/  @P3 STG.E.U16 desc[UR58][R2.64], R235 ;  /* 0x000000eb02003986 */ /* 0x0007e2000c10153a */
[----:B0-----:R-:W-:Y:S01]  /*44870*/  PRMT R10, R235, 0x7632, R10 ;  /* 0x00007632eb0a7816 */ /* 0x001fe2000000000a */
[----:B------:R-:W-:Y:S01]  /*44880*/  VIADD R0, R7, 0x1dc ;  /* 0x000001dc07007836 */ /* 0x000fe20000000000 */
[----:B------:R-:W-:Y:S01]  /*44890*/  PRMT R6, R231, 0x7632, R6 ;  /* 0x00007632e7067816 */ /* 0x000fe20000000006 */
[----:B------:R-:W-:Y:S02]  /*448a0*/  ULDC UR6, c[0x0][0x22c] ;  /* 0x00008b0000067ab9 */ /* 0x000fe40000000800 */
[----:B------:R0:W-:Y:S01]  /*448b0*/  @P4 STG.E.U16 desc[UR58][R4.64], R10 ;  /* 0x0000000a04004986 */ /* 0x0001e2000c10153a */
[----:B------:R-:W-:Y:S02]  /*448c0*/  ISETP.LT.AND P4, PT, R8, UR4, !P2 ;  /* 0x0000000408007c0c */ /* 0x000fe4000d781270 */
[----:B------:R-:W-:Y:S01]  /*448d0*/  ISETP.LT.AND P2, PT, R9, UR4, !P2 ;  /* 0x0000000409007c0c */ /* 0x000fe2000d741270 */
[----:B---3--:R-:W-:-:S04]  /*448e0*/  IMAD.WIDE R2, R195, 0x2, R66 ;  /* 0x00000002c3027825 */ /* 0x008fc800078e0242 */
[----:B0-----:R-:W-:Y:S02]  /*448f0*/  IMAD.WIDE R4, R195, 0x2, R64 ;  /* 0x00000002c3047825 */ /* 0x001fe400078e0240 */
[----:B------:R-:W3:Y:S04]  /*44900*/  LDL.LU R195, [R1+0xd50] ;  /* 0x000d500001c37983 */ /* 0x000ee80000300800 */
[----:B------:R-:W-:Y:S04]  /*44910*/  @P5 STG.E.U16 desc[UR58][R2.64], R231 ;  /* 0x000000e702005986 */ /* 0x000fe8000c10153a */
[----:B------:R0:W-:Y:S02]  /*44920*/  @P6 STG.E.U16 desc[UR58][R4.64], R6 ;  /* 0x0000000604006986 */ /* 0x0001e4000c10153a */
[----:B0-----:R-:W-:Y:S01]  /*44930*/  PRMT R6, R224, 0x7632, R6 ;  /* 0x00007632e0067816 */ /* 0x001fe20000000006 */
[----:B----4-:R-:W-:-:S04]  /*44940*/  IMAD.WIDE R2, R194, 0x2, R66 ;  /* 0x00000002c2027825 */ /* 0x010fc800078e0242 */
[----:B------:R-:W-:Y:S02]  /*44950*/  IMAD.WIDE R4, R194, 0x2, R64 ;  /* 0x00000002c2047825 */ /* 0x000fe400078e0240 */
[----:B------:R-:W4:Y:S04]  /*44960*/  LDL.LU R194, [R1+0xd58] ;  /* 0x000d580001c27983 */ /* 0x000f280000300800 */
[----:B------:R2:W-:Y:S04]  /*44970*/  @P4 STG.E.U16 desc[UR58][R2.64], R224 ;  /* 0x000000e002004986 */ /* 0x0005e8000c10153a */
[----:B------:R0:W-:Y:S01]  /*44980*/  @P2 STG.E.U16 desc[UR58][R4.64], R6 ;  /* 0x0000000604002986 */ /* 0x0001e2000c10153a */
[----:B--2---:R-:W-:-:S04]  /*44990*/  IMAD.WIDE R2, R190, 0x2, R66 ;  /* 0x00000002be027825 */ /* 0x004fc800078e0242 */
[----:B0-----:R-:W-:Y:S02]  /*449a0*/  IMAD.WIDE R4, R190, 0x2, R64 ;  /* 0x00000002be047825 */ /* 0x001fe400078e0240 */
[----:B------:R-:W2:Y:S01]  /*449b0*/  LDL.LU R190, [R1+0xd5c] ;  /* 0x000d5c0001be7983 */ /* 0x000ea20000300800 */
[----:B------:R-:W-:Y:S01]  /*449c0*/  ISETP.GE.AND P1, PT, R0, UR5, PT ;  /* 0x0000000500007c0c */ /* 0x000fe2000bf26270 */
[----:B------:R-:W-:-:S05]  /*449d0*/  VIADD R0, R7, 0x139 ;  /* 0x0000013907007836 */ /* 0x000fca0000000000 */
[----:B------:R-:W-:Y:S01]  /*449e0*/  ISETP.GE.AND P3, PT, R0, UR6, PT ;  /* 0x0000000600007c0c */ /* 0x000fe2000bf66270 */
[----:B------:R-:W-:Y:S01]  /*449f0*/  VIADD R0, R7, 0x13a ;  /* 0x0000013a07007836 */ /* 0x000fe20000000000 */
[----:B------:R-:W-:Y:S02]  /*44a00*/  ULDC UR6, c[0x0][0x22c] ;  /* 0x00008b0000067ab9 */ /* 0x000fe40000000800 */
[----:B------:R-:W-:Y:S02]  /*44a10*/  ISETP.LT.AND P6, PT, R8, UR4, !P3 ;  /* 0x0000000408007c0c */ /* 0x000fe4000dfc1270 */
[----:B------:R-:W-:Y:S02]  /*44a20*/  ISETP.LT.AND P3, PT, R9, UR4, !P3 ;  /* 0x0000000409007c0c */ /* 0x000fe4000df61270 */
[----:B------:R-:W-:Y:S01]  /*44a30*/  ISETP.GE.AND P5, PT, R0, UR6, PT ;  /* 0x0000000600007c0c */ /* 0x000fe2000bfa6270 */
[----:B------:R-:W-:Y:S01]  /*44a40*/  VIADD R0, R7, 0x13b ;  /* 0x0000013b07007836 */ /* 0x000fe20000000000 */
[----:B------:R-:W-:Y:S01]  /*44a50*/  ULDC UR6, c[0x0][0x22c] ;  /* 0x00008b0000067ab9 */ /* 0x000fe20000000800 */
[----:B------:R-:W-:-:S02]  /*44a60*/  PRMT R6, R220, 0x7632, R6 ;  /* 0x00007632dc067816 */ /* 0x000fc40000000006 */
[----:B------:R-:W-:Y:S02]  /*44a70*/  ISETP.LT.AND P2, PT, R8, UR4, !P5 ;  /* 0x0000000408007c0c */ /* 0x000fe4000ef41270 */
[----:B------:R-:W-:Y:S02]  /*44a80*/  ISETP.LT.AND P5, PT, R9, UR4, !P5 ;  /* 0x0000000409007c0c */ /* 0x000fe4000efa1270 */
[----:B------:R-:W-:Y:S01]  /*44a90*/  ISETP.GE.AND P4, PT, R0, UR6, PT ;  /* 0x0000000600007c0c */ /* 0x000fe2000bf86270 */
[----:B------:R-:W-:Y:S01]  /*44aa0*/  @P6 STG.E.U16 desc[UR58][R2.64], R220 ;  /* 0x000000dc02006986 */ /* 0x000fe2000c10153a */
[----:B------:R-:W-:Y:S01]  /*44ab0*/  VIADD R0, R7, 0x13c ;  /* 0x0000013c07007836 */ /* 0x000fe20000000000 */
[----:B------:R-:W-:Y:S02]  /*44ac0*/  ULDC UR6, c[0x0][0x22c] ;  /* 0x00008b0000067ab9 */ /* 0x000fe40000000800 */
[----:B------:R0:W-:Y:S01]  /*44ad0*/  @P3 STG.E.U16 desc[UR58][R4.64], R6 ;  /* 0x0000000604003986 */ /* 0x0001e2000c10153a */
[----:B------:R-:W-:-:S02]  /*44ae0*/  ISETP.LT.AND P3, PT, R8, UR4, !P4 ;  /* 0x0000000408007c0c */ /* 0x000fc4000e761270 */
[----:B------:R-:W-:Y:S02]  /*44af0*/  ISETP.LT.AND P4, PT, R9, UR4, !P4 ;  /* 0x0000000409007c0c */ /* 0x000fe4000e781270 */
[----:B0-----:R-:W-:Y:S01]  /*44b00*/  PRMT R6, R225, 0x7632, R6 ;  /* 0x00007632e1067816 */ /* 0x001fe20000000006 */
[----:B---3--:R-:W-:-:S04]  /*44b10*/  IMAD.WIDE R2, R195, 0x2, R66 ;  /* 0x00000002c3027825 */ /* 0x008fc800078e0242 */
[----:B------:R-:W-:Y:S02]  /*44b20*/  IMAD.WIDE R4, R195, 0x2, R64 ;  /* 0x00000002c3047825 */ /* 0x000fe400078e0240 */
        /* <DEDUP_REMOVED lines=405> */
[----:B------:R-:W-:-:S02]  /*46480*/  ISETP.GE.AND P2, PT, R0, UR6, PT ;  /* 0x0000000600007c0c */ /* 0x000fc4000bf46270 */
[----:B------:R-:W-:Y:S01]  /*46490*/  PRMT R10, R71, 0x7632, R10 ;  /* 0x00007632470a7816 */ /* 0x000fe2000000000a */
[----:B------:R-:W1:Y:S01]  /*464a0*/  LDS.128 R16, [R252] ;  /* 0x00000000fc107984 */ /* 0x000e620000000c00 */
[----:B--2---:R-:W-:-:S04]  /*464b0*/  IMAD.WIDE R2, R190, 0x2, R66 ;  /* 0x00000002be027825 */ /* 0x004fc800078e0242 */
[----:B0-----:R-:W-:Y:S01]  /*464c0*/  IMAD.WIDE R4, R190, 0x2, R64 ;  /* 0x00000002be047825 */ /* 0x001fe200078e0240 */
[----:B------:R-:W-:Y:S01]  /*464d0*/  ULDC UR6, c[0x0][0x22c] ;  /* 0x00008b0000067ab9 */ /* 0x000fe20000000800 */
[----:B------:R-:W2:Y:S01]  /*464e0*/  LDL.LU R190, [R1+0xf58] ;  /* 0x000f580001be7983 */ /* 0x000ea20000300800 */
[----:B------:R-:W-:Y:S01]  /*464f0*/  ISETP.LT.AND P4, PT, R8, UR4, !P2 ;  /* 0x0000000408007c0c */ /* 0x000fe2000d781270 */
[----:B------:R-:W-:Y:S01]  /*46500*/  VIADD R0, R7, 0x161 ;  /* 0x0000016107007836 */ /* 0x000fe20000000000 */
[----:B------:R-:W-:-:S04]  /*46510*/  ISETP.LT.AND P2, PT, R9, UR4, !P2 ;  /* 0x0000000409007c0c */ /* 0x000fc8000d741270 */
[----:B------:R-:W-:Y:S01]  /*46520*/  ISETP.GE.AND P3, PT, R0, UR6, PT ;  /* 0x0000000600007c0c */ /* 0x000fe2000bf66270 */
[----:B------:R-:W-:Y:S01]  /*46530*/  VIADD R0, R7, 0x162 ;  /* 0x0000016207007836 */ /* 0x000fe20000000000 */
[----:B------:R-:W-:Y:S01]  /*46540*/  ULDC UR6, c[0x0][0x22c] ;  /* 0x00008b0000067ab9 */ /* 0x000fe20000000800 */
[----:B------:R-:W-:Y:S02]  /*46550*/  PRMT R6, R20, 0x7632, R6 ;  /* 0x0000763214067816 */ /* 0x000fe40000000006 */
[----:B------:R-:W-:Y:S02]  /*46560*/  ISETP.LT.AND P6, PT, R8, UR4, !P3 ;  /* 0x0000000408007c0c */ /* 0x000fe4000dfc1270 */
[----:B------:R-:W-:Y:S02]  /*46570*/  ISETP.LT.AND P3, PT, R9, UR4, !P3 ;  /* 0x0000000409007c0c */ /* 0x000fe4000df61270 */
[----:B------:R-:W-:Y:S01]  /*46580*/  ISETP.GE.AND P5, PT, R0, UR6, PT ;  /* 0x0000000600007c0c */ /* 0x000fe2000bfa6270 */
[----:B------:R-:W-:Y:S01]  /*46590*/  @P4 STG.E.U16 desc[UR58][R2.64], R20 ;  /* 0x0000001402004986 */ /* 0x000fe2000c10153a */
[----:B------:R-:W-:Y:S01]  /*465a0*/  VIADD R0, R7, 0x163 ;  /* 0x0000016307007836 */ /* 0x000fe20000000000 */
[----:B------:R-:W-:-:S02]  /*465b0*/  ULDC UR6, c[0x0][0x22c] ;  /* 0x00008b0000067ab9 */ /* 0x000fc40000000800 */
[----:B------:R0:W-:Y:S01]  /*465c0*/  @P2 STG.E.U16 desc[UR58][R4.64], R6 ;  /* 0x0000000604002986 */ /* 0x0001e2000c10153a */
[----:B------:R-:W-:Y:S02]  /*465d0*/  ISETP.LT.AND P2, PT, R8, UR4, !P5 ;  /* 0x0000000408007c0c */ /* 0x000fe4000ef41270 */
        /* <DEDUP_REMOVED lines=419> */
[----:B------:R-:W-:-:S02]  /*48010*/  ULDC UR6, c[0x0][0x22c] ;  /* 0x00008b0000067ab9 */ /* 0x000fc40000000800 */
[----:B------:R-:W-:Y:S02]  /*48020*/  ISETP.LT.AND P4, PT, R8, UR4, !P2 ;  /* 0x0000000408007c0c */ /* 0x000fe4000d781270 */
[----:B------:R-:W-:Y:S02]  /*48030*/  ISETP.LT.AND P2, PT, R9, UR4, !P2 ;  /* 0x0000000409007c0c */ /* 0x000fe4000d741270 */
[----:B------:R-:W-:Y:S01]  /*48040*/  ISETP.GE.AND P3, PT, R0, UR6, PT ;  /* 0x0000000600007c0c */ /* 0x000fe2000bf66270 */
[----:B------:R-:W-:Y:S01]  /*48050*/  @P5 STG.E.U16 desc[UR58][R2.64], R71 ;  /* 0x0000004702005986 */ /* 0x000fe2000c10153a */
[----:B------:R-:W-:Y:S01]  /*48060*/  PRMT R6, R72, 0x7632, R6 ;  /* 0x0000763248067816 */ /* 0x000fe20000000006 */
[----:B------:R-:W-:Y:S01]  /*48070*/  VIADD R0, R7, 0x18a ;  /* 0x0000018a07007836 */ /* 0x000fe20000000000 */
[----:B------:R-:W-:Y:S01]  /*48080*/  ULDC UR6, c[0x0][0x22c] ;  /* 0x00008b0000067ab9 */ /* 0x000fe20000000800 */
[----:B------:R0:W-:Y:S01]  /*48090*/  @P6 STG.E.U16 desc[UR58][R4.64], R10 ;  /* 0x0000000a04006986 */ /* 0x0001e2000c10153a */
[----:B------:R-:W-:-:S02]  /*480a0*/  ISETP.LT.AND P6, PT, R8, UR4, !P3 ;  /* 0x0000000408007c0c */ /* 0x000fc4000dfc1270 */
[----:B------:R-:W-:Y:S02]  /*480b0*/  ISETP.LT.AND P3, PT, R9, UR4, !P3 ;  /* 0x0000000409007c0c */ /* 0x000fe4000df61270 */
[----:B0-----:R-:W-:Y:S01]  /*480c0*/  PRMT R10, R76, 0x7632, R10 ;  /* 0x000076324c0a7816 */ /* 0x001fe2000000000a */
[----:B---3--:R-:W-:-:S04]  /*480d0*/  IMAD.WIDE R2, R195, 0x2, R66 ;  /* 0x00000002c3027825 */ /* 0x008fc800078e0242 */
[----:B------:R-:W-:Y:S02]  /*480e0*/  IMAD.WIDE R4, R195, 0x2, R64 ;  /* 0x00000002c3047825 */ /* 0x000fe400078e0240 */
[----:B------:R-:W3:Y:S04]  /*480f0*/  LDL.LU R195, [R1+0x1038] ;  /* 0x0010380001c37983 */ /* 0x000ee80000300800 */
[----:B------:R4:W-:Y:S04]  /*48100*/  @P4 STG.E.U16 desc[UR58][R2.64], R72 ;  /* 0x0000004802004986 */ /* 0x0009e8000c10153a */
[----:B------:R0:W-:Y:S01]  /*48110*/  @P2 STG.E.U16 desc[UR58][R4.64], R6 ;  /* 0x0000000604002986 */ /* 0x0001e2000c10153a */
[----:B----4-:R-:W-:-:S04]  /*48120*/  IMAD.WIDE R2, R194, 0x2, R66 ;  /* 0x00000002c2027825 */ /* 0x010fc800078e0242 */
[----:B0-----:R-:W-:Y:S02]  /*48130*/  IMAD.WIDE R4, R194, 0x2, R64 ;  /* 0x00000002c2047825 */ /* 0x001fe400078e0240 */
        /* <DEDUP_REMOVED lines=407> */
[----:B------:R-:W-:-:S02]  /*49ab0*/  ISETP.GE.AND P6, PT, R0, UR6, PT ;  /* 0x0000000600007c0c */ /* 0x000fc4000bfc6270 */
[----:B------:R-:W-:Y:S02]  /*49ac0*/  PRMT R6, R107, 0x7632, R6 ;  /* 0x000076326b067816 */ /* 0x000fe40000000006 */
[----:B------:R-:W-:-:S05]  /*49ad0*/  PRMT R11, R111, 0x7632, R11 ;  /* 0x000076326f0b7816 */ /* 0x000fca000000000b */
[----:B------:R3:W-:Y:S01]  /*49ae0*/  @P3 STG.E.U16 desc[UR58][R2.64], R107 ;  /* 0x0000006b02003986 */ /* 0x0007e2000c10153a */
[----:B------:R-:W-:Y:S01]  /*49af0*/  ISETP.LT.AND P5, PT, R8, UR4, !P6 ;  /* 0x0000000408007c0c */ /* 0x000fe2000f7a1270 */
[----:B----4-:R-:W-:Y:S01]  /*49b00*/  IMAD.WIDE R12, R194, 0x2, R64 ;  /* 0x00000002c20c7825 */ /* 0x010fe200078e0240 */
[----:B------:R-:W-:Y:S01]  /*49b10*/  ISETP.LT.AND P6, PT, R9, UR4, !P6 ;  /* 0x0000000409007c0c */ /* 0x000fe2000f7c1270 */
[----:B------:R0:W-:Y:S01]  /*49b20*/  @P4 STG.E.U16 desc[UR58][R4.64], R6 ;  /* 0x0000000604004986 */ /* 0x0001e2000c10153a */
[----:B------:R-:W-:Y:S01]  /*49b30*/  ULDC UR6, c[0x0][0x22c] ;  /* 0x00008b0000067ab9 */ /* 0x000fe20000000800 */
[----:B---3--:R-:W-:-:S08]  /*49b40*/  IMAD.WIDE R2, R195, 0x2, R66 ;  /* 0x00000002c3027825 */ /* 0x008fd000078e0242 */
[----:B------:R-:W-:Y:S01]  /*49b50*/  @P5 STG.E.U16 desc[UR58][R2.64], R111 ;  /* 0x0000006f02005986 */ /* 0x000fe2000c10153a */
[----:B0-----:R-:W-:-:S03]  /*49b60*/  IMAD.WIDE R4, R195, 0x2, R64 ;  /* 0x00000002c3047825 */ /* 0x001fc600078e0240 */
[----:B------:R-:W3:Y:S04]  /*49b70*/  LDL.LU R195, [R1+0x10ec] ;  /* 0x0010ec0001c37983 */ /* 0x000ee80000300800 */
[----:B------:R0:W-:Y:S02]  /*49b80*/  @P6 STG.E.U16 desc[UR58][R4.64], R11 ;  /* 0x0000000b04006986 */ /* 0x0001e4000c10153a */
[--C-:B0-----:R-:W-:Y:S02]  /*49b90*/  IMAD.WIDE R10, R194, 0x2, R66.reuse ;  /* 0x00000002c20a7825 */ /* 0x101fe400078e0242 */
[----:B------:R-:W4:Y:S02]  /*49ba0*/  LDL.LU R194, [R1+0x10e4] ;  /* 0x0010e40001c27983 */ /* 0x000f240000300800 */
[----:B--2---:R-:W-:-:S04]  /*49bb0*/  IMAD.WIDE R2, R190, 0x2, R66 ;  /* 0x00000002be027825 */ /* 0x004fc800078e0242 */
[----:B------:R-:W-:Y:S02]  /*49bc0*/  IMAD.WIDE R4, R190, 0x2, R64 ;  /* 0x00000002be047825 */ /* 0x000fe400078e0240 */
[----:B------:R-:W2:Y:S02]  /*49bd0*/  LDL.LU R190, [R1+0x10d0] ;  /* 0x0010d00001be7983 */ /* 0x000ea40000300800 */
[----:B------:R-:W-:-:S05]  /*49be0*/  VIADD R0, R7, 0x1b0 ;  /* 0x000001b007007836 */ /* 0x000fca0000000000 */
[----:B------:R-:W-:Y:S01]  /*49bf0*/  ISETP.GE.AND P2, PT, R0, UR6, PT ;  /* 0x0000000600007c0c */ /* 0x000fe2000bf46270 */
[----:B------:R-:W-:Y:S01]  /*49c00*/  VIADD R0, R7, 0x1b1 ;  /* 0x000001b107007836 */ /* 0x000fe20000000000 */
[----:B------:R-:W-:Y:S02]  /*49c10*/  ULDC UR6, c[0x0][0x22c] ;  /* 0x00008b0000067ab9 */ /* 0x000fe40000000800 */
[----:B------:R-:W-:Y:S02]  /*49c20*/  ISETP.LT.AND P4, PT, R8, UR4, !P2 ;  /* 0x0000000408007c0c */ /* 0x000fe4000d781270 */
[----:B------:R-:W-:Y:S02]  /*49c30*/  ISETP.GE.AND P3, PT, R0, UR6, PT ;  /* 0x0000000600007c0c */ /* 0x000fe4000bf66270 */
[----:B------:R-:W-:Y:S01]  /*49c40*/  ISETP.LT.AND P2, PT, R9, UR4, !P2 ;  /* 0x0000000409007c0c */ /* 0x000fe2000d741270 */
[----:B------:R-:W-:Y:S01]  /*49c50*/  VIADD R0, R7, 0x1b2 ;  /* 0x000001b207007836 */ /* 0x000fe20000000000 */
[----:B------:R-:W-:Y:S01]  /*49c60*/  ISETP.LT.AND P6, PT, R8, UR4, !P3 ;  /* 0x0000000408007c0c */ /* 0x000fe2000dfc1270 */
[----:B------:R-:W-:Y:S01]  /*49c70*/  ULDC UR6, c[0x0][0x22c] ;  /* 0x00008b0000067ab9 */ /* 0x000fe20000000800 */
[----:B------:R-:W-:-:S02]  /*49c80*/  ISETP.LT.AND P3, PT, R9, UR4, !P3 ;  /* 0x0000000409007c0c */ /* 0x000fc4000df61270 */
[----:B------:R-:W-:Y:S02]  /*49c90*/  PRMT R6, R112, 0x7632, R6 ;  /* 0x0000763270067816 */ /* 0x000fe40000000006 */
[----:B------:R-:W-:Y:S01]  /*49ca0*/  ISETP.GE.AND P5, PT, R0, UR6, PT ;  /* 0x0000000600007c0c */ /* 0x000fe2000bfa6270 */
[----:B------:R-:W-:Y:S01]  /*49cb0*/  VIADD R0, R7, 0x1b3 ;  /* 0x000001b307007836 */ /* 0x000fe20000000000 */
[----:B------:R0:W-:Y:S01]  /*49cc0*/  @P4 STG.E.U16 desc[UR58][R10.64], R112 ;  /* 0x000000700a004986 */ /* 0x0001e2000c10153a */
[----:B------:R-:W-:-:S03]  /*49cd0*/  ULDC UR6, c[0x0][0x22c] ;  /* 0x00008b0000067ab9 */ /* 0x000fc60000000800 */
[----:B------:R1:W-:Y:S01]  /*49ce0*/  @P2 STG.E.U16 desc[UR58][R12.64], R6 ;  /* 0x000000060c002986 */ /* 0x0003e2000c10153a */
[----:B------:R-:W-:Y:S02]  /*49cf0*/  ISETP.LT.AND P2, PT, R8, UR4, !P5 ;  /* 0x0000000408007c0c */ /* 0x000fe4000ef41270 */
[----:B------:R-:W-:Y:S01]  /*49d00*/  ISETP.GE.AND P4, PT, R0, UR6, PT ;  /* 0x0000000600007c0c */ /* 0x000fe2000bf86270 */
[----:B------:R-:W-:Y:S01]  /*49d10*/  @P6 STG.E.U16 desc[UR58][R2.64], R116 ;  /* 0x0000007402006986 */ /* 0x000fe2000c10153a */
[----:B0-----:R-:W-:Y:S02]  /*49d20*/  PRMT R11, R116, 0x7632, R11 ;  /* 0x00007632740b7816 */ /* 0x001fe4000000000b */
[----:B------:R-:W-:Y:S02]  /*49d30*/  ISETP.LT.AND P5, PT, R9, UR4, !P5 ;  /* 0x0000000409007c0c */ /* 0x000fe4000efa1270 */
[----:B-1----:R-:W-:Y:S01]  /*49d40*/  PRMT R6, R113, 0x7632, R6 ;  /* 0x0000763271067816 */ /* 0x002fe20000000006 */
[----:B------:R0:W-:Y:S01]  /*49d50*/  @P3 STG.E.U16 desc[UR58][R4.64], R11 ;  /* 0x0000000b04003986 */ /* 0x0001e2000c10153a */
[----:B------:R-:W-:Y:S01]  /*49d60*/  ISETP.LT.AND P3, PT, R8, UR4, !P4 ;  /* 0x0000000408007c0c */ /* 0x000fe2000e761270 */
[----:B---3--:R-:W-:Y:S01]  /*49d70*/  IMAD.WIDE R12, R195, 0x2, R64 ;  /* 0x00000002c30c7825 */ /* 0x008fe200078e0240 */
[----:B------:R-:W-:Y:S01]  /*49d80*/  ISETP.LT.AND P4, PT, R9, UR4, !P4 ;  /* 0x0000000409007c0c */ /* 0x000fe2000e781270 */
[----:B------:R-:W-:-:S02]  /*49d90*/  ULDC UR6, c[0x0][0x22c] ;  /* 0x00008b0000067ab9 */ /* 0x000fc40000000800 */
[--C-:B0-----:R-:W-:Y:S02]  /*49da0*/  IMAD.WIDE R10, R195, 0x2, R66.reuse ;  /* 0x00000002c30a7825 */ /* 0x101fe400078e0242 */
[----:B------:R-:W3:Y:S04]  /*49db0*/  LDL.LU R195, [R1+0x10c8] ;  /* 0x0010c80001c37983 */ /* 0x000ee80000300800 */
[----:B------:R0:W-:Y:S04]  /*49dc0*/  @P2 STG.E.U16 desc[UR58][R10.64], R113 ;  /* 0x000000710a002986 */ /* 0x0001e8000c10153a */
[----:B------:R-:W-:Y:S01]  /*49dd0*/  @P5 STG.E.U16 desc[UR58][R12.64], R6 ;  /* 0x000000060c005986 */ /* 0x000fe2000c10153a */
[----:B----4-:R-:W-:-:S04]  /*49de0*/  IMAD.WIDE R2, R194, 0x2, R66 ;  /* 0x00000002c2027825 */ /* 0x010fc800078e0242 */
[----:B------:R-:W-:Y:S01]  /*49df0*/  IMAD.WIDE R4, R194, 0x2, R64 ;  /* 0x00000002c2047825 */ /* 0x000fe200078e0240 */
[----:B0-----:R-:W-:Y:S01]  /*49e00*/  PRMT R11, R117, 0x7632, R11 ;  /* 0x00007632750b7816 */ /* 0x001fe2000000000b */
[----:B------:R-:W4:Y:S04]  /*49e10*/  LDL.LU R194, [R1+0x10b4] ;  /* 0x0010b40001c27983 */ /* 0x000f280000300800 */
[----:B------:R-:W-:Y:S04]  /*49e20*/  @P3 STG.E.U16 desc[UR58][R2.64], R117 ;  /* 0x0000007502003986 */ /* 0x000fe8000c10153a */
[----:B------:R2:W-:Y:S02]  /*49e30*/  @P4 STG.E.U16 desc[UR58][R4.64], R11 ;  /* 0x0000000b04004986 */ /* 0x0005e4000c10153a */
        /* <DEDUP_REMOVED lines=9> */
[----:B------:R-:W-:Y:S02]  /*49ed0*/  ISETP.LT.AND P6, PT, R9, UR4, !P6 ;  /* 0x0000000409007c0c */ /* 0x000fe4000f7c1270 */
[----:B------:R-:W-:-:S07]  /*49ee0*/  PRMT R6, R114, 0x7632, R6 ;  /* 0x0000763272067816 */ /* 0x000fce0000000006 */
[----:B------:R0:W-:Y:S01]  /*49ef0*/  @P5 STG.E.U16 desc[UR58][R10.64], R114 ;  /* 0x000000720a005986 */ /* 0x0001e2000c10153a */
[----:B------:R-:W-:Y:S01]  /*49f00*/  ISETP.LT.AND P4, PT, R8, UR4, !P2 ;  /* 0x0000000408007c0c */ /* 0x000fe2000d781270 */
[----:B---3--:R-:W-:Y:S01]  /*49f10*/  IMAD.WIDE R2, R195, 0x2, R66 ;  /* 0x00000002c3027825 */ /* 0x008fe200078e0242 */
[----:B------:R-:W-:Y:S01]  /*49f20*/  ISETP.LT.AND P2, PT, R9, UR4, !P2 ;  /* 0x0000000409007c0c */ /* 0x000fe2000d741270 */
[----:B------:R-:W-:Y:S01]  /*49f30*/  ULDC UR6, c[0x0][0x22c] ;  /* 0x00008b0000067ab9 */ /* 0x000fe20000000800 */
[----:B0-----:R-:W-:Y:S01]  /*49f40*/  PRMT R11, R118, 0x7632, R11 ;  /* 0x00007632760b7816 */ /* 0x001fe2000000000b */
[--C-:B------:R-:W-:Y:S02]  /*49f50*/  IMAD.WIDE R4, R195, 0x2, R64.reuse ;  /* 0x00000002c3047825 */ /* 0x100fe400078e0240 */
[----:B------:R-:W3:Y:S04]  /*49f60*/  LDL.LU R195, [R1+0x1098] ;  /* 0x0010980001c37983 */ /* 0x000ee80000300800 */
[----:B------:R4:W-:Y:S04]  /*49f70*/  @P6 STG.E.U16 desc[UR58][R12.64], R6 ;  /* 0x000000060c006986 */ /* 0x0009e8000c10153a */
[----:B------:R-:W-:Y:S04]  /*49f80*/  @P4 STG.E.U16 desc[UR58][R2.64], R118 ;  /* 0x0000007602004986 */ /* 0x000fe8000c10153a */
[----:B------:R0:W-:Y:S01]  /*49f90*/  @P2 STG.E.U16 desc[UR58][R4.64], R11 ;  /* 0x0000000b04002986 */ /* 0x0001e2000c10153a */
[----:B----4-:R-:W-:-:S04]  /*49fa0*/  IMAD.WIDE R12, R194, 0x2, R64 ;  /* 0x00000002c20c7825 */ /* 0x010fc800078e0240 */
        /* <DEDUP_REMOVED lines=33> */
[----:B0-----:R-:W-:Y:S02]  /*4a1c0*/  IMAD.WIDE R10, R195, 0x2, R66 ;  /* 0x00000002c30a7825 */ /* 0x001fe400078e0242 */
[----:B------:R-:W3:Y:S04]  /*4a1d0*/  LDL.LU R195, [R1+0x1074] ;  /* 0x0010740001c37983 */ /* 0x000ee80000300800 */
[----:B------:R0:W-:Y:S04]  /*4a1e0*/  @P3 STG.E.U16 desc[UR58][R10.64], R120 ;  /* 0x000000780a003986 */ /* 0x0001e8000c10153a */
[----:B------:R-:W-:Y:S01]  /*4a1f0*/  @P4 STG.E.U16 desc[UR58][R12.64], R6 ;  /* 0x000000060c004986 */ /* 0x000fe2000c10153a */
[----:B0-----:R-:W-:Y:S01]  /*4a200*/  PRMT R11, R124, 0x7632, R11 ;  /* 0x000076327c0b7816 */ /* 0x001fe2000000000b */
[----:B----4-:R-:W-:-:S04]  /*4a210*/  IMAD.WIDE R2, R194, 0x2, R66 ;  /* 0x00000002c2027825 */ /* 0x010fc800078e0242 */
[----:B------:R-:W-:Y:S02]  /*4a220*/  IMAD.WIDE R4, R194, 0x2, R64 ;  /* 0x00000002c2047825 */ /* 0x000fe400078e0240 */
        /* <DEDUP_REMOVED lines=260> */
[----:B------:R-:W3:Y:S04]  /*4b270*/  LDL.LU R193, [R1+0xdf8] ;  /* 0x000df80001c17983 */ /* 0x000ee80000300800 */
[----:B------:R-:W-:Y:S01]  /*4b280*/  @P5 STG.E.U16 desc[UR58][R12.64], R6 ;  /* 0x000000060c005986 */ /* 0x000fe2000c10153a */
[----:B0-----:R-:W-:Y:S01]  /*4b290*/  PRMT R11, R148, 0x7632, R11 ;  /* 0x00007632940b7816 */ /* 0x001fe2000000000b */
[----:B----4-:R-:W-:-:S04]  /*4b2a0*/  IMAD.WIDE R2, R194, 0x2, R66 ;  /* 0x00000002c2027825 */ /* 0x010fc800078e0242 */
[----:B------:R-:W-:Y:S01]  /*4b2b0*/  IMAD.WIDE R4, R194, 0x2, R64 ;  /* 0x00000002c2047825 */ /* 0x000fe200078e0240 */
[----:B------:R-:W-:Y:S04]  /*4b2c0*/  @P3 STG.E.U16 desc[UR58][R2.64], R148 ;  /* 0x0000009402003986 */ /* 0x000fe8000c10153a */
[----:B------:R2:W-:Y:S04]  /*4b2d0*/  @P4 STG.E.U16 desc[UR58][R4.64], R11 ;  /* 0x0000000b04004986 */ /* 0x0005e8000c10153a */
[----:B------:R-:W4:Y:S01]  /*4b2e0*/  LDL.LU R194, [R1+0xdf0] ;  /* 0x000df00001c27983 */ /* 0x000f220000300800 */
        /* <DEDUP_REMOVED lines=16> */
[----:B------:R0:W-:Y:S01]  /*4b3f0*/  @P5 STG.E.U16 desc[UR58][R10.64], R145 ;  /* 0x000000910a005986 */ /* 0x0001e2000c10153a */
[----:B---3--:R-:W-:-:S03]  /*4b400*/  IMAD.WIDE R2, R195, 0x2, R66 ;  /* 0x00000002c3027825 */ /* 0x008fc600078e0242 */
[----:B------:R-:W-:Y:S01]  /*4b410*/  @P6 STG.E.U16 desc[UR58][R12.64], R6 ;  /* 0x000000060c006986 */ /* 0x000fe2000c10153a */
[----:B------:R-:W-:Y:S01]  /*4b420*/  ISETP.LT.AND P6, PT, R8, UR4, !P3 ;  /* 0x0000000408007c0c */ /* 0x000fe2000dfc1270 */
[----:B------:R-:W-:Y:S01]  /*4b430*/  ULDC UR6, c[0x0][0x22c] ;  /* 0x00008b0000067ab9 */ /* 0x000fe20000000800 */
[----:B------:R-:W-:Y:S01]  /*4b440*/  IMAD.WIDE R4, R195, 0x2, R64 ;  /* 0x00000002c3047825 */ /* 0x000fe200078e0240 */
[----:B0-----:R-:W-:Y:S01]  /*4b450*/  PRMT R11, R149, 0x7632, R11 ;  /* 0x00007632950b7816 */ /* 0x001fe2000000000b */
[----:B------:R-:W-:Y:S04]  /*4b460*/  @P4 STG.E.U16 desc[UR58][R2.64], R149 ;  /* 0x0000009502004986 */ /* 0x000fe8000c10153a */
[----:B------:R0:W-:Y:S04]  /*4b470*/  @P2 STG.E.U16 desc[UR58][R4.64], R11 ;  /* 0x0000000b04002986 */ /* 0x0001e8000c10153a */
[----:B------:R-:W3:Y:S04]  /*4b480*/  LDL.LU R195, [R1+0xdd4] ;  /* 0x000dd40001c37983 */ /* 0x000ee80000300800 */
[----:B------:R-:W3:Y:S01]  /*4b490*/  LDL.LU R192, [R1+0xdc4] ;  /* 0x000dc40001c07983 */ /* 0x000ee20000300800 */
[----:B0-----:R-:W-:-:S05]  /*4b4a0*/  IMAD.WIDE R10, R193, 0x2, R66 ;  /* 0x00000002c10a7825 */ /* 0x001fca00078e0242 */
[----:B------:R2:W-:Y:S02]  /*4b4b0*/  @P6 STG.E.U16 desc[UR58][R10.64], R146 ;  /* 0x000000920a006986 */ /* 0x0005e4000c10153a */
[----:B--2---:R-:W-:-:S04]  /*4b4c0*/  IMAD.WIDE R10, R190, 0x2, R66 ;  /* 0x00000002be0a7825 */ /* 0x004fc800078e0242 */
[----:B------:R-:W-:Y:S02]  /*4b4d0*/  IMAD.WIDE R14, R190, 0x2, R64 ;  /* 0x00000002be0e7825 */ /* 0x000fe400078e0240 */
[----:B------:R-:W2:Y:S02]  /*4b4e0*/  LDL.LU R190, [R1+0xdb8] ;  /* 0x000db80001be7983 */ /* 0x000ea40000300800 */
[----:B------:R-:W-:Y:S01]  /*4b4f0*/  VIADD R0, R7, 0x1d5 ;  /* 0x000001d507007836 */ /* 0x000fe20000000000 */
[----:B------:R-:W-:-:S04]  /*4b500*/  ISETP.LT.AND P3, PT, R9, UR4, !P3 ;  /* 0x0000000409007c0c */ /* 0x000fc8000df61270 */
[----:B------:R-:W-:Y:S01]  /*4b510*/  ISETP.GE.AND P5, PT, R0, UR6, PT ;  /* 0x0000000600007c0c */ /* 0x000fe2000bfa6270 */
[----:B------:R-:W-:Y:S01]  /*4b520*/  VIADD R0, R7, 0x1d6 ;  /* 0x000001d607007836 */ /* 0x000fe20000000000 */
[----:B------:R-:W-:Y:S02]  /*4b530*/  ULDC UR6, c[0x0][0x22c] ;  /* 0x00008b0000067ab9 */ /* 0x000fe40000000800 */
[----:B------:R-:W-:Y:S01]  /*4b540*/  ISETP.LT.AND P2, PT, R8, UR4, !P5 ;  /* 0x0000000408007c0c */ /* 0x000fe2000ef41270 */
[----:B------:R-:W-:Y:S01]  /*4b550*/  IMAD.WIDE R12, R193, 0x2, R64 ;  /* 0x00000002c10c7825 */ /* 0x000fe200078e0240 */
[----:B------:R-:W-:Y:S02]  /*4b560*/  PRMT R6, R146, 0x7632, R6 ;  /* 0x0000763292067816 */ /* 0x000fe40000000006 */
[C---:B------:R-:W-:Y:S01]  /*4b570*/  ISETP.LT.AND P5, PT, R9.reuse, UR4, !P5 ;  /* 0x0000000409007c0c */ /* 0x040fe2000efa1270 */
[----:B----4-:R-:W-:Y:S01]  /*4b580*/  IMAD.WIDE R2, R194, 0x2, R66 ;  /* 0x00000002c2027825 */ /* 0x010fe200078e0242 */
[----:B------:R-:W-:Y:S01]  /*4b590*/  ISETP.GE.AND P4, PT, R0, UR6, PT ;  /* 0x0000000600007c0c */ /* 0x000fe2000bf86270 */
[----:B------:R0:W-:Y:S01]  /*4b5a0*/  @P3 STG.E.U16 desc[UR58][R12.64], R6 ;  /* 0x000000060c003986 */ /* 0x0001e2000c10153a */
[----:B------:R-:W-:Y:S01]  /*4b5b0*/  ULDC UR6, c[0x0][0x22c] ;  /* 0x00008b0000067ab9 */ /* 0x000fe20000000800 */
[----:B------:R-:W-:Y:S01]  /*4b5c0*/  IMAD.WIDE R4, R194, 0x2, R64 ;  /* 0x00000002c2047825 */ /* 0x000fe200078e0240 */
[----:B------:R-:W-:Y:S01]  /*4b5d0*/  ISETP.LT.AND P3, PT, R8, UR4, !P4 ;  /* 0x0000000408007c0c */ /* 0x000fe2000e761270 */
[----:B------:R-:W4:Y:S01]  /*4b5e0*/  LDL.LU R194, [R1+0xda8] ;  /* 0x000da80001c27983 */ /* 0x000f220000300800 */
[----:B------:R-:W-:-:S03]  /*4b5f0*/  ISETP.LT.AND P4, PT, R9, UR4, !P4 ;  /* 0x0000000409007c0c */ /* 0x000fc6000e781270 */
[----:B------:R1:W-:Y:S01]  /*4b600*/  @P2 STG.E.U16 desc[UR58][R2.64], R150 ;  /* 0x0000009602002986 */ /* 0x0003e2000c10153a */
[----:B0-----:R-:W-:Y:S02]  /*4b610*/  PRMT R13, R147, 0x7632, R13 ;  /* 0x00007632930d7816 */ /* 0x001fe4000000000d */
[----:B-1----:R-:W-:-:S05]  /*4b620*/  PRMT R3, R150, 0x7632, R3 ;  /* 0x0000763296037816 */ /* 0x002fca0000000003 */
[----:B------:R3:W-:Y:S04]  /*4b630*/  @P5 STG.E.U16 desc[UR58][R4.64], R3 ;  /* 0x0000000304005986 */ /* 0x0007e8000c10153a */
[----:B------:R-:W-:Y:S04]  /*4b640*/  @P3 STG.E.U16 desc[UR58][R10.64], R147 ;  /* 0x000000930a003986 */ /* 0x000fe8000c10153a */
[----:B------:R2:W-:Y:S01]  /*4b650*/  @P4 STG.E.U16 desc[UR58][R14.64], R13 ;  /* 0x0000000d0e004986 */ /* 0x0005e2000c10153a */
[----:B---3--:R-:W-:-:S04]  /*4b660*/  IMAD.WIDE R2, R195, 0x2, R66 ;  /* 0x00000002c3027825 */ /* 0x008fc800078e0242 */
[----:B------:R-:W-:Y:S02]  /*4b670*/  IMAD.WIDE R4, R195, 0x2, R64 ;  /* 0x00000002c3047825 */ /* 0x000fe400078e0240 */
[----:B------:R-:W3:Y:S04]  /*4b680*/  LDL.LU R195, [R1+0xda0] ;  /* 0x000da00001c37983 */ /* 0x000ee80000300800 */
[----:B------:R-:W3:Y:S01]  /*4b690*/  LDL.LU R193, [R1+0xd8c] ;  /* 0x000d8c0001c17983 */ /* 0x000ee20000300800 */
        /* <DEDUP_REMOVED lines=17> */
[----:B------:R-:W-:Y:S01]  /*4b7b0*/  VIADD R0, R7, 0x1da ;  /* 0x000001da07007836 */ /* 0x000fe20000000000 */
[----:B------:R-:W-:Y:S02]  /*4b7c0*/  ULDC UR6, c[0x0][0x22c] ;  /* 0x00008b0000067ab9 */ /* 0x000fe40000000800 */
[----:B------:R1:W-:Y:S01]  /*4b7d0*/  @P6 STG.E.U16 desc[UR58][R4.64], R6 ;  /* 0x0000000604006986 */ /* 0x0003e2000c10153a */
[----:B------:R-:W-:Y:S01]  /*4b7e0*/  ISETP.LT.AND P6, PT, R8, UR4, !P3 ;  /* 0x0000000408007c0c */ /* 0x000fe2000dfc1270 */
[----:B------:R-:W-:Y:S01]  /*4b7f0*/  IMAD.WIDE R10, R192, 0x2, R66 ;  /* 0x00000002c00a7825 */ /* 0x000fe200078e0242 */
[----:B------:R-:W-:-:S02]  /*4b800*/  ISETP.LT.AND P3, PT, R9, UR4, !P3 ;  /* 0x0000000409007c0c */ /* 0x000fc4000df61270 */
[----:B------:R-:W-:Y:S01]  /*4b810*/  ISETP.GE.AND P2, PT, R0, UR6, PT ;  /* 0x0000000600007c0c */ /* 0x000fe2000bf46270 */
[----:B0-----:R-:W-:Y:S01]  /*4b820*/  IMAD.WIDE R2, R192, 0x2, R64 ;  /* 0x00000002c0027825 */ /* 0x001fe200078e0240 */
[----:B-1----:R-:W-:Y:S01]  /*4b830*/  PRMT R5, R152, 0x7632, R5 ;  /* 0x0000763298057816 */ /* 0x002fe20000000005 */
[----:B------:R0:W-:Y:S01]  /*4b840*/  @P4 STG.E.U16 desc[UR58][R10.64], R152 ;  /* 0x000000980a004986 */ /* 0x0001e2000c10153a */
[----:B------:R-:W-:-:S03]  /*4b850*/  ISETP.LT.AND P4, PT, R8, UR4, !P2 ;  /* 0x0000000408007c0c */ /* 0x000fc6000d781270 */
[----:B------:R4:W-:Y:S01]  /*4b860*/  @P5 STG.E.U16 desc[UR58][R2.64], R5 ;  /* 0x0000000502005986 */ /* 0x0009e2000c10153a */
[----:B------:R-:W-:-:S03]  /*4b870*/  ISETP.LT.AND P5, PT, R9, UR4, !P2 ;  /* 0x0000000409007c0c */ /* 0x000fc6000d7a1270 */
[----:B------:R-:W-:Y:S01]  /*4b880*/  @P6 STG.E.U16 desc[UR58][R12.64], R156 ;  /* 0x0000009c0c006986 */ /* 0x000fe2000c10153a */
[----:B0-----:R-:W-:Y:S02]  /*4b890*/  PRMT R11, R156, 0x7632, R11 ;  /* 0x000076329c0b7816 */ /* 0x001fe4000000000b */
[----:B------:R-:W-:Y:S01]  /*4b8a0*/  ISETP.LT.AND P6, PT, R8, UR4, !P0 ;  /* 0x0000000408007c0c */ /* 0x000fe2000c7c1270 */
[----:B----4-:R-:W-:Y:S02]  /*4b8b0*/  IMAD.WIDE R4, R194, 0x2, R66 ;  /* 0x00000002c2047825 */ /* 0x010fe400078e0242 */
[----:B------:R0:W-:Y:S01]  /*4b8c0*/  @P3 STG.E.U16 desc[UR58][R14.64], R11 ;  /* 0x0000000b0e003986 */ /* 0x0001e2000c10153a */
[----:B------:R-:W-:-:S03]  /*4b8d0*/  PRMT R3, R153, 0x7632, R3 ;  /* 0x0000763299037816 */ /* 0x000fc60000000003 */
[----:B------:R-:W-:Y:S01]  /*4b8e0*/  @P4 STG.E.U16 desc[UR58][R4.64], R153 ;  /* 0x0000009904004986 */ /* 0x000fe2000c10153a */
[----:B0-----:R-:W-:-:S03]  /*4b8f0*/  IMAD.WIDE R10, R194, 0x2, R64 ;  /* 0x00000002c20a7825 */ /* 0x001fc600078e0240 */
[----:B------:R-:W4:Y:S04]  /*4b900*/  LDL.LU R194, [R1+0xd70] ;  /* 0x000d700001c27983 */ /* 0x000f280000300800 */
[----:B------:R3:W-:Y:S02]  /*4b910*/  @P5 STG.E.U16 desc[UR58][R10.64], R3 ;  /* 0x000000030a005986 */ /* 0x0007e4000c10153a */
[----:B---3--:R-:W-:-:S04]  /*4b920*/  IMAD.WIDE R2, R195, 0x2, R66 ;  /* 0x00000002c3027825 */ /* 0x008fc800078e0242 */
[----:B------:R-:W-:Y:S02]  /*4b930*/  IMAD.WIDE R12, R195, 0x2, R64 ;  /* 0x00000002c30c7825 */ /* 0x000fe400078e0240 */
[----:B------:R-:W3:Y:S04]  /*4b940*/  LDL.LU R195, [R1+0xd68] ;  /* 0x000d680001c37983 */ /* 0x000ee80000300800 */
[----:B------:R2:W-:Y:S04]  /*4b950*/  @P6 STG.E.U16 desc[UR58][R2.64], R157 ;  /* 0x0000009d02006986 */ /* 0x0005e8000c10153a */
[----:B------:R-:W3:Y:S01]  /*4b960*/  LDL.LU R192, [R1+0xd54] ;  /* 0x000d540001c07983 */ /* 0x000ee20000300800 */
[----:B--2---:R-:W-:-:S04]  /*4b970*/  IMAD.WIDE R2, R190, 0x2, R66 ;  /* 0x00000002be027825 */ /* 0x004fc800078e0242 */
[----:B------:R-:W-:Y:S02]  /*4b980*/  IMAD.WIDE R14, R190, 0x2, R64 ;  /* 0x00000002be0e7825 */ /* 0x000fe400078e0240 */
[----:B------:R-:W2:Y:S01]  /*4b990*/  LDL.LU R190, [R1+0xd4c] ;  /* 0x000d4c0001be7983 */ /* 0x000ea20000300800 */
[----:B------:R-:W-:Y:S01]  /*4b9a0*/  ISETP.LT.AND P0, PT, R9, UR4, !P0 ;  /* 0x0000000409007c0c */ /* 0x000fe2000c701270 */
[----:B------:R-:W-:Y:S01]  /*4b9b0*/  VIADD R0, R7, 0x1dd ;  /* 0x000001dd07007836 */ /* 0x000fe20000000000 */
[----:B------:R-:W-:Y:S02]  /*4b9c0*/  ISETP.LT.AND P5, PT, R8, UR4, !P1 ;  /* 0x0000000408007c0c */ /* 0x000fe4000cfa1270 */
[----:B------:R-:W-:Y:S02]  /*4b9d0*/  PRMT R6, R157, 0x7632, R6 ;  /* 0x000076329d067816 */ /* 0x000fe40000000006 */
[----:B------:R-:W-:Y:S01]  /*4b9e0*/  ISETP.GE.AND P2, PT, R0, UR5, PT ;  /* 0x0000000500007c0c */ /* 0x000fe2000bf46270 */
[----:B------:R-:W-:Y:S01]  /*4b9f0*/  VIADD R0, R7, 0x1de ;  /* 0x000001de07007836 */ /* 0x000fe20000000000 */
[----:B------:R-:W-:Y:S01]  /*4ba00*/  ISETP.LT.AND P1, PT, R9, UR4, !P1 ;  /* 0x0000000409007c0c */ /* 0x000fe2000cf21270 */
[----:B------:R-:W-:-:S04]  /*4ba10*/  IMAD.WIDE R4, R193, 0x2, R66 ;  /* 0x00000002c1047825 */ /* 0x000fc800078e0242 */
[----:B------:R0:W-:Y:S01]  /*4ba20*/  @P0 STG.E.U16 desc[UR58][R12.64], R6 ;  /* 0x000000060c000986 */ /* 0x0001e2000c10153a */
[----:B------:R-:W-:Y:S02]  /*4ba30*/  ISETP.LT.AND P0, PT, R8, UR4, !P2 ;  /* 0x0000000408007c0c */ /* 0x000fe4000d701270 */
[----:B------:R-:W-:Y:S01]  /*4ba40*/  ISETP.LT.AND P2, PT, R9, UR4, !P2 ;  /* 0x0000000409007c0c */ /* 0x000fe2000d741270 */
[----:B------:R1:W-:Y:S01]  /*4ba50*/  @P5 STG.E.U16 desc[UR58][R4.64], R154 ;  /* 0x0000009a04005986 */ /* 0x0003e2000c10153a */
[----:B------:R-:W-:Y:S01]  /*4ba60*/  ISETP.GE.AND P3, PT, R0, UR5, PT ;  /* 0x0000000500007c0c */ /* 0x000fe2000bf66270 */
[----:B------:R-:W-:Y:S02]  /*4ba70*/  VIADD R0, R7, 0x1df ;  /* 0x000001df07007836 */ /* 0x000fe40000000000 */
[----:B------:R-:W-:Y:S01]  /*4ba80*/  IMAD.WIDE R10, R193, 0x2, R64 ;  /* 0x00000002c10a7825 */ /* 0x000fe200078e0240 */
[----:B0-----:R-:W-:Y:S02]  /*4ba90*/  PRMT R13, R158, 0x7632, R13 ;  /* 0x000076329e0d7816 */ /* 0x001fe4000000000d */
[----:B-1----:R-:W-:-:S02]  /*4baa0*/  PRMT R5, R154, 0x7632, R5 ;  /* 0x000076329a057816 */ /* 0x002fc40000000005 */
[----:B------:R-:W-:Y:S02]  /*4bab0*/  ISETP.GE.AND P4, PT, R0, UR5, PT ;  /* 0x0000000500007c0c */ /* 0x000fe4000bf86270 */
[----:B------:R-:W-:Y:S01]  /*4bac0*/  ISETP.LT.AND P5, PT, R8, UR4, !P3 ;  /* 0x0000000408007c0c */ /* 0x000fe2000dfa1270 */
[----:B------:R4:W-:Y:S01]  /*4bad0*/  @P1 STG.E.U16 desc[UR58][R10.64], R5 ;  /* 0x000000050a001986 */ /* 0x0009e2000c10153a */
[----:B------:R-:W-:-:S03]  /*4bae0*/  ISETP.LT.AND P3, PT, R9, UR4, !P3 ;  /* 0x0000000409007c0c */ /* 0x000fc6000df61270 */
[----:B------:R-:W-:Y:S04]  /*4baf0*/  @P0 STG.E.U16 desc[UR58][R2.64], R158 ;  /* 0x0000009e02000986 */ /* 0x000fe8000c10153a */
[----:B------:R0:W-:Y:S01]  /*4bb00*/  @P2 STG.E.U16 desc[UR58][R14.64], R13 ;  /* 0x0000000d0e002986 */ /* 0x0001e2000c10153a */
[----:B------:R-:W-:Y:S02]  /*4bb10*/  ISETP.LT.AND P2, PT, R8, UR4, !P4 ;  /* 0x0000000408007c0c */ /* 0x000fe4000e741270 */
[----:B------:R-:W-:Y:S01]  /*4bb20*/  PRMT R6, R155, 0x7632, R6 ;  /* 0x000076329b067816 */ /* 0x000fe20000000006 */
[----:B----4-:R-:W-:-:S04]  /*4bb30*/  IMAD.WIDE R4, R194, 0x2, R66 ;  /* 0x00000002c2047825 */ /* 0x010fc800078e0242 */
[----:B0-----:R-:W-:Y:S02]  /*4bb40*/  IMAD.WIDE R12, R194, 0x2, R64 ;  /* 0x00000002c20c7825 */ /* 0x001fe400078e0240 */
[----:B------:R-:W4:Y:S04]  /*4bb50*/  LDL.LU R194, [R1+0xd38] ;  /* 0x000d380001c27983 */ /* 0x000f280000300800 */
[----:B------:R-:W-:Y:S04]  /*4bb60*/  @P5 STG.E.U16 desc[UR58][R4.64], R155 ;  /* 0x0000009b04005986 */ /* 0x000fe8000c10153a */
[----:B------:R-:W-:Y:S01]  /*4bb70*/  @P3 STG.E.U16 desc[UR58][R12.64], R6 ;  /* 0x000000060c003986 */ /* 0x000fe2000c10153a */
[----:B---3--:R-:W-:-:S04]  /*4bb80*/  IMAD.WIDE R2, R195, 0x2, R66 ;  /* 0x00000002c3027825 */ /* 0x008fc800078e0242 */
[----:B------:R-:W-:Y:S02]  /*4bb90*/  IMAD.WIDE R10, R195, 0x2, R64 ;  /* 0x00000002c30a7825 */ /* 0x000fe400078e0240 */
[----:B------:R-:W3:Y:S04]  /*4bba0*/  LDL.LU R195, [R1+0xd30] ;  /* 0x000d300001c37983 */ /* 0x000ee80000300800 */
[----:B------:R2:W-:Y:S04]  /*4bbb0*/  @P2 STG.E.U16 desc[UR58][R2.64], R159 ;  /* 0x0000009f02002986 */ /* 0x0005e8000c10153a */
[----:B------:R-:W3:Y:S01]  /*4bbc0*/  LDL.LU R193, [R1+0xd1c] ;  /* 0x000d1c0001c17983 */ /* 0x000ee20000300800 */
[----:B--2---:R-:W-:-:S04]  /*4bbd0*/  IMAD.WIDE R2, R190, 0x2, R66 ;  /* 0x00000002be027825 */ /* 0x004fc800078e0242 */
[----:B------:R-:W-:Y:S02]  /*4bbe0*/  IMAD.WIDE R14, R190, 0x2, R64 ;  /* 0x00000002be0e7825 */ /* 0x000fe400078e0240 */
[----:B------:R-:W2:Y:S02]  /*4bbf0*/  LDL.LU R190, [R1+0xd14] ;  /* 0x000d140001be7983 */ /* 0x000ea40000300800 */
[----:B------:R-:W-:Y:S01]  /*4bc00*/  VIADD R0, R7, 0x1e0 ;  /* 0x000001e007007836 */ /* 0x000fe20000000000 */
[----:B------:R-:W-:-:S04]  /*4bc10*/  ISETP.LT.AND P4, PT, R9, UR4, !P4 ;  /* 0x0000000409007c0c */ /* 0x000fc8000e781270 */
[----:B------:R-:W-:Y:S01]  /*4bc20*/  ISETP.GE.AND P6, PT, R0, UR5, PT ;  /* 0x0000000500007c0c */ /* 0x000fe2000bfc6270 */
[----:B------:R-:W-:Y:S01]  /*4bc30*/  VIADD R0, R7, 0x1e1 ;  /* 0x000001e107007836 */ /* 0x000fe20000000000 */
[----:B------:R-:W-:Y:S02]  /*4bc40*/  PRMT R13, R159, 0x7632, R13 ;  /* 0x000076329f0d7816 */ /* 0x000fe4000000000d */
[----:B------:R-:W-:Y:S02]  /*4bc50*/  ISETP.LT.AND P5, PT, R8, UR4, !P6 ;  /* 0x0000000408007c0c */ /* 0x000fe4000f7a1270 */
[----:B------:R-:W-:Y:S02]  /*4bc60*/  ISETP.LT.AND P6, PT, R9, UR4, !P6 ;  /* 0x0000000409007c0c */ /* 0x000fe4000f7c1270 */
[----:B------:R-:W-:Y:S01]  /*4bc70*/  ISETP.GE.AND P1, PT, R0, UR5, PT ;  /* 0x0000000500007c0c */ /* 0x000fe2000bf26270 */
[----:B------:R-:W-:Y:S01]  /*4bc80*/  VIADD R0, R7, 0x1e2 ;  /* 0x000001e207007836 */ /* 0x000fe20000000000 */
[----:B------:R0:W-:Y:S01]  /*4bc90*/  @P4 STG.E.U16 desc[UR58][R10.64], R13 ;  /* 0x0000000d0a004986 */ /* 0x0001e2000c10153a */
[----:B------:R-:W-:Y:S01]  /*4bca0*/  IMAD.WIDE R4, R192, 0x2, R66 ;  /* 0x00000002c0047825 */ /* 0x000fe200078e0242 */
[----:B------:R-:W-:-:S02]  /*4bcb0*/  ISETP.LT.AND P4, PT, R8, UR4, !P1 ;  /* 0x0000000408007c0c */ /* 0x000fc4000cf81270 */
[----:B------:R-:W-:Y:S02]  /*4bcc0*/  ISETP.LT.AND P1, PT, R9, UR4, !P1 ;  /* 0x0000000409007c0c */ /* 0x000fe4000cf21270 */
[----:B------:R-:W-:Y:S02]  /*4bcd0*/  PRMT R6, R160, 0x7632, R6 ;  /* 0x00007632a0067816 */ /* 0x000fe40000000006 */
[----:B------:R-:W-:Y:S01]  /*4bce0*/  ISETP.GE.AND P0, PT, R0, UR5, PT ;  /* 0x0000000500007c0c */ /* 0x000fe2000bf06270 */
[----:B0-----:R-:W-:Y:S01]  /*4bcf0*/  IMAD.WIDE R12, R192, 0x2, R64 ;  /* 0x00000002c00c7825 */ /* 0x001fe200078e0240 */
[----:B------:R0:W-:Y:S02]  /*4bd00*/  @P5 STG.E.U16 desc[UR58][R4.64], R160 ;  /* 0x000000a004005986 */ /* 0x0001e4000c10153a */
[----:B------:R-:W-:Y:S01]  /*4bd10*/  ISETP.LT.AND P5, PT, R8, UR4, !P0 ;  /* 0x0000000408007c0c */ /* 0x000fe2000c7a1270 */
[----:B------:R-:W-:Y:S01]  /*4bd20*/  VIADD R0, R7, 0x1e3 ;  /* 0x000001e307007836 */ /* 0x000fe20000000000 */
[----:B------:R-:W-:Y:S01]  /*4bd30*/  @P6 STG.E.U16 desc[UR58][R12.64], R6 ;  /* 0x000000060c006986 */ /* 0x000fe2000c10153a */
[----:B------:R-:W-:-:S03]  /*4bd40*/  ISETP.LT.AND P6, PT, R9, UR4, !P0 ;  /* 0x0000000409007c0c */ /* 0x000fc6000c7c1270 */
[----:B------:R-:W-:Y:S02]  /*4bd50*/  ISETP.GE.AND P3, PT, R0, UR5, PT ;  /* 0x0000000500007c0c */ /* 0x000fe4000bf66270 */
[----:B0-----:R-:W-:Y:S01]  /*4bd60*/  PRMT R5, R164, 0x7632, R5 ;  /* 0x00007632a4057816 */ /* 0x001fe20000000005 */
[----:B------:R0:W-:Y:S01]  /*4bd70*/  @P4 STG.E.U16 desc[UR58][R2.64], R164 ;  /* 0x000000a402004986 */ /* 0x0001e2000c10153a */
[----:B------:R-:W-:-:S03]  /*4bd80*/  ISETP.LT.AND P4, PT, R8, UR4, !P3 ;  /* 0x0000000408007c0c */ /* 0x000fc6000df81270 */
[----:B------:R4:W-:Y:S01]  /*4bd90*/  @P1 STG.E.U16 desc[UR58][R14.64], R5 ;  /* 0x000000050e001986 */ /* 0x0009e2000c10153a */
[----:B0-----:R-:W-:Y:S01]  /*4bda0*/  PRMT R3, R161, 0x7632, R3 ;  /* 0x00007632a1037816 */ /* 0x001fe20000000003 */
[----:B----4-:R-:W-:-:S04]  /*4bdb0*/  IMAD.WIDE R4, R194, 0x2, R66 ;  /* 0x00000002c2047825 */ /* 0x010fc800078e0242 */
[----:B------:R-:W-:Y:S02]  /*4bdc0*/  IMAD.WIDE R10, R194, 0x2, R64 ;  /* 0x00000002c20a7825 */ /* 0x000fe400078e0240 */
[----:B------:R-:W4:Y:S04]  /*4bdd0*/  LDL.LU R194, [R1+0xd04] ;  /* 0x000d040001c27983 */ /* 0x000f280000300800 */
[----:B------:R-:W-:Y:S04]  /*4bde0*/  @P5 STG.E.U16 desc[UR58][R4.64], R161 ;  /* 0x000000a104005986 */ /* 0x000fe8000c10153a */
        /* <DEDUP_REMOVED lines=15> */
[----:B------:R-:W-:Y:S01]  /*4bee0*/  ISETP.GE.AND P0, PT, R0, UR5, PT ;  /* 0x0000000500007c0c */ /* 0x000fe2000bf06270 */
[----:B------:R-:W-:Y:S01]  /*4bef0*/  VIADD R0, R7, 0x1e6 ;  /* 0x000001e607007836 */ /* 0x000fe20000000000 */
[----:B------:R-:W-:Y:S01]  /*4bf00*/  ISETP.LT.AND P2, PT, R9, UR4, !P2 ;  /* 0x0000000409007c0c */ /* 0x000fe2000d741270 */
[----:B------:R0:W-:Y:S01]  /*4bf10*/  @P3 STG.E.U16 desc[UR58][R12.64], R6 ;  /* 0x000000060c003986 */ /* 0x0001e2000c10153a */
[----:B------:R-:W-:Y:S01]  /*4bf20*/  ISETP.LT.AND P3, PT, R8, UR4, !P0 ;  /* 0x0000000408007c0c */ /* 0x000fe2000c761270 */
[----:B------:R-:W-:Y:S01]  /*4bf30*/  IMAD.WIDE R4, R193, 0x2, R66 ;  /* 0x00000002c1047825 */ /* 0x000fe200078e0242 */
[----:B------:R-:W-:-:S02]  /*4bf40*/  ISETP.LT.AND P0, PT, R9, UR4, !P0 ;  /* 0x0000000409007c0c */ /* 0x000fc4000c701270 */
[----:B------:R-:W-:Y:S01]  /*4bf50*/  ISETP.GE.AND P1, PT, R0, UR5, PT ;  /* 0x0000000500007c0c */ /* 0x000fe2000bf26270 */
[----:B------:R-:W-:Y:S02]  /*4bf60*/  VIADD R0, R7, 0x1e7 ;  /* 0x000001e707007836 */ /* 0x000fe40000000000 */
[----:B------:R1:W-:Y:S01]  /*4bf70*/  @P6 STG.E.U16 desc[UR58][R4.64], R162 ;  /* 0x000000a204006986 */ /* 0x0003e2000c10153a */
[----:B------:R-:W-:Y:S01]  /*4bf80*/  IMAD.WIDE R10, R193, 0x2, R64 ;  /* 0x00000002c10a7825 */ /* 0x000fe200078e0240 */
[----:B0-----:R-:W-:Y:S02]  /*4bf90*/  PRMT R13, R166, 0x7632, R13 ;  /* 0x00007632a60d7816 */ /* 0x001fe4000000000d */
[----:B------:R-:W-:Y:S02]  /*4bfa0*/  ISETP.GE.AND P5, PT, R0, UR5, PT ;  /* 0x0000000500007c0c */ /* 0x000fe4000bfa6270 */
[----:B-1----:R-:W-:Y:S02]  /*4bfb0*/  PRMT R5, R162, 0x7632, R5 ;  /* 0x00007632a2057816 */ /* 0x002fe40000000005 */
[----:B------:R-:W-:-:S03]  /*4bfc0*/  ISETP.LT.AND P6, PT, R8, UR4, !P1 ;  /* 0x0000000408007c0c */ /* 0x000fc6000cfc1270 */
[----:B------:R4:W-:Y:S01]  /*4bfd0*/  @P2 STG.E.U16 desc[UR58][R10.64], R5 ;  /* 0x000000050a002986 */ /* 0x0009e2000c10153a */
[----:B------:R-:W-:-:S03]  /*4bfe0*/  ISETP.LT.AND P2, PT, R9, UR4, !P1 ;  /* 0x0000000409007c0c */ /* 0x000fc6000cf41270 */
[----:B------:R-:W-:Y:S01]  /*4bff0*/  @P3 STG.E.U16 desc[UR58][R2.64], R166 ;  /* 0x000000a602003986 */ /* 0x000fe2000c10153a */
[----:B------:R-:W-:-:S03]  /*4c000*/  ISETP.LT.AND P3, PT, R8, UR4, !P5 ;  /* 0x0000000408007c0c */ /* 0x000fc6000ef61270 */
[----:B------:R0:W-:Y:S01]  /*4c010*/  @P0 STG.E.U16 desc[UR58][R14.64], R13 ;  /* 0x0000000d0e000986 */ /* 0x0001e2000c10153a */
        /* <DEDUP_REMOVED lines=48> */
[----:B------:R-:W3:Y:S02]  /*4c320*/  LDL.LU R195, [R1+0xc94] ;  /* 0x000c940001c37983 */ /* 0x000ee40000300800 */
[C---:B------:R-:W-:Y:S02]  /*4c330*/  IMAD.WIDE R4, R193.reuse, 0x2, R66 ;  /* 0x00000002c1047825 */ /* 0x040fe400078e0242 */
[----:B------:R2:W-:Y:S02]  /*4c340*/  @P5 STG.E.U16 desc[UR58][R2.64], R173 ;  /* 0x000000ad02005986 */ /* 0x0005e4000c10153a */
[----:B------:R-:W-:Y:S02]  /*4c350*/  IMAD.WIDE R10, R193, 0x2, R64 ;  /* 0x00000002c10a7825 */ /* 0x000fe400078e0240 */
[----:B------:R-:W3:Y:S02]  /*4c360*/  LDL.LU R193, [R1+0xc8c] ;  /* 0x000c8c0001c17983 */ /* 0x000ee40000300800 */
        /* <DEDUP_REMOVED lines=13> */
[----:B------:R-:W-:-:S02]  /*4c440*/  ISETP.LT.AND P2, PT, R8, UR4, !P0 ;  /* 0x0000000408007c0c */ /* 0x000fc4000c741270 */
[----:B------:R-:W-:Y:S02]  /*4c450*/  ISETP.LT.AND P0, PT, R9, UR4, !P0 ;  /* 0x0000000409007c0c */ /* 0x000fe4000c701270 */
[----:B------:R-:W-:Y:S01]  /*4c460*/  ISETP.GE.AND P1, PT, R0, UR5, PT ;  /* 0x0000000500007c0c */ /* 0x000fe2000bf26270 */
[----:B------:R-:W-:Y:S02]  /*4c470*/  VIADD R0, R7, 0x1ef ;  /* 0x000001ef07007836 */ /* 0x000fe40000000000 */
[----:B------:R1:W-:Y:S01]  /*4c480*/  @P6 STG.E.U16 desc[UR58][R4.64], R170 ;  /* 0x000000aa04006986 */ /* 0x0003e2000c10153a */
[----:B0-----:R-:W-:Y:S02]  /*4c490*/  PRMT R13, R174, 0x7632, R13 ;  /* 0x00007632ae0d7816 */ /* 0x001fe4000000000d */
[----:B------:R-:W-:Y:S02]  /*4c4a0*/  ISETP.GE.AND P4, PT, R0, UR5, PT ;  /* 0x0000000500007c0c */ /* 0x000fe4000bf86270 */
[----:B-1----:R-:W-:-:S02]  /*4c4b0*/  PRMT R5, R170, 0x7632, R5 ;  /* 0x00007632aa057816 */ /* 0x002fc40000000005 */
        /* <DEDUP_REMOVED lines=35> */
[----:B------:R-:W-:Y:S02]  /*4c6f0*/  VIADD R0, R7, 0x1f3 ;  /* 0x000001f307007836 */ /* 0x000fe40000000000 */
[----:B0-----:R-:W-:Y:S01]  /*4c700*/  IMAD.WIDE R12, R193, 0x2, R64 ;  /* 0x00000002c10c7825 */ /* 0x001fe200078e0240 */
[----:B------:R0:W-:Y:S01]  /*4c710*/  @P6 STG.E.U16 desc[UR58][R4.64], R176 ;  /* 0x000000b004006986 */ /* 0x0001e2000c10153a */
[----:B------:R-:W-:-:S03]  /*4c720*/  ISETP.LT.AND P6, PT, R8, UR4, !P0 ;  /* 0x0000000408007c0c */ /* 0x000fc6000c7c1270 */
[----:B------:R-:W-:Y:S01]  /*4c730*/  @P5 STG.E.U16 desc[UR58][R12.64], R6 ;  /* 0x000000060c005986 */ /* 0x000fe2000c10153a */
[----:B------:R-:W-:Y:S02]  /*4c740*/  ISETP.LT.AND P5, PT, R9, UR4, !P0 ;  /* 0x0000000409007c0c */ /* 0x000fe4000c7a1270 */
[----:B------:R-:W-:Y:S01]  /*4c750*/  ISETP.GE.AND P3, PT, R0, UR5, PT ;  /* 0x0000000500007c0c */ /* 0x000fe2000bf66270 */
[----:B------:R-:W2:Y:S01]  /*4c760*/  LDL.LU R193, [R1+0xc4c] ;  /* 0x000c4c0001c17983 */ /* 0x000ea20000300800 */
[----:B0-----:R-:W-:-:S03]  /*4c770*/  PRMT R5, R180, 0x7632, R5 ;  /* 0x00007632b4057816 */ /* 0x001fc60000000005 */
[----:B------:R0:W-:Y:S01]  /*4c780*/  @P4 STG.E.U16 desc[UR58][R2.64], R180 ;  /* 0x000000b402004986 */ /* 0x0001e2000c10153a */
[----:B------:R-:W-:Y:S02]  /*4c790*/  ISETP.LT.AND P4, PT, R8, UR4, !P3 ;  /* 0x0000000408007c0c */ /* 0x000fe4000df81270 */
[----:B------:R-:W-:Y:S01]  /*4c7a0*/  ISETP.LT.AND P3, PT, R9, UR4, !P3 ;  /* 0x0000000409007c0c */ /* 0x000fe2000df61270 */
[----:B------:R4:W-:Y:S01]  /*4c7b0*/  @P1 STG.E.U16 desc[UR58][R14.64], R5 ;  /* 0x000000050e001986 */ /* 0x0009e2000c10153a */
[----:B0-----:R-:W-:Y:S01]  /*4c7c0*/  PRMT R3, R177, 0x7632, R3 ;  /* 0x00007632b1037816 */ /* 0x001fe20000000003 */
[----:B----4-:R-:W-:-:S04]  /*4c7d0*/  IMAD.WIDE R4, R194, 0x2, R66 ;  /* 0x00000002c2047825 */ /* 0x010fc800078e0242 */
[----:B------:R-:W-:Y:S01]  /*4c7e0*/  IMAD.WIDE R10, R194, 0x2, R64 ;  /* 0x00000002c20a7825 */ /* 0x000fe200078e0240 */
[----:B------:R0:W-:Y:S04]  /*4c7f0*/  @P6 STG.E.U16 desc[UR58][R4.64], R177 ;  /* 0x000000b104006986 */ /* 0x0001e8000c10153a */
[----:B------:R3:W-:Y:S04]  /*4c800*/  @P5 STG.E.U16 desc[UR58][R10.64], R3 ;  /* 0x000000030a005986 */ /* 0x0007e8000c10153a */
[----:B------:R-:W4:Y:S01]  /*4c810*/  LDL.LU R194, [R1+0xc38] ;  /* 0x000c380001c27983 */ /* 0x000f220000300800 */
[----:B0-----:R-:W-:Y:S01]  /*4c820*/  PRMT R5, R181, 0x7632, R5 ;  /* 0x00007632b5057816 */ /* 0x001fe20000000005 */
[----:B---3--:R-:W-:-:S04]  /*4c830*/  IMAD.WIDE R2, R195, 0x2, R66 ;  /* 0x00000002c3027825 */ /* 0x008fc800078e0242 */
[----:B------:R-:W-:Y:S01]  /*4c840*/  IMAD.WIDE R12, R195, 0x2, R64 ;  /* 0x00000002c30c7825 */ /* 0x000fe200078e0240 */
[----:B------:R-:W-:Y:S04]  /*4c850*/  @P4 STG.E.U16 desc[UR58][R2.64], R181 ;  /* 0x000000b502004986 */ /* 0x000fe8000c10153a */
[----:B------:R-:W3:Y:S04]  /*4c860*/  LDL.LU R195, [R1+0xc30] ;  /* 0x000c300001c37983 */ /* 0x000ee80000300800 */
[----:B------:R2:W-:Y:S02]  /*4c870*/  @P3 STG.E.U16 desc[UR58][R12.64], R5 ;  /* 0x000000050c003986 */ /* 0x0005e4000c10153a */
[----:B--2---:R-:W-:-:S04]  /*4c880*/  IMAD.WIDE R4, R190, 0x2, R66 ;  /* 0x00000002be047825 */ /* 0x004fc800078e0242 */
[----:B------:R-:W-:Y:S02]  /*4c890*/  IMAD.WIDE R10, R190, 0x2, R64 ;  /* 0x00000002be0a7825 */ /* 0x000fe400078e0240 */
[----:B------:R-:W2:Y:S02]  /*4c8a0*/  LDL.LU R190, [R1+0xc20] ;  /* 0x000c200001be7983 */ /* 0x000ea40000300800 */
[C---:B------:R-:W-:Y:S02]  /*4c8b0*/  VIADD R0, R7.reuse, 0x1f4 ;  /* 0x000001f407007836 */ /* 0x040fe40000000000 */
[----:B------:R-:W2:Y:S03]  /*4c8c0*/  LDL.LU R58, [R1+0xc18] ;  /* 0x000c1800013a7983 */ /* 0x000ea60000300800 */
[----:B------:R-:W-:Y:S01]  /*4c8d0*/  ISETP.GE.AND P2, PT, R0, UR5, PT ;  /* 0x0000000500007c0c */ /* 0x000fe2000bf46270 */
[----:B------:R-:W-:-:S03]  /*4c8e0*/  VIADD R0, R7, 0x1f5 ;  /* 0x000001f507007836 */ /* 0x000fc60000000000 */
[----:B------:R-:W-:Y:S02]  /*4c8f0*/  ISETP.LT.AND P6, PT, R8, UR4, !P2 ;  /* 0x0000000408007c0c */ /* 0x000fe4000d7c1270 */
[----:B------:R-:W-:Y:S02]  /*4c900*/  ISETP.GE.AND P0, PT, R0, UR5, PT ;  /* 0x0000000500007c0c */ /* 0x000fe4000bf06270 */
[----:B------:R-:W-:Y:S01]  /*4c910*/  ISETP.LT.AND P2, PT, R9, UR4, !P2 ;  /* 0x0000000409007c0c */ /* 0x000fe2000d741270 */
[C---:B------:R-:W-:Y:S01]  /*4c920*/  VIADD R6, R7.reuse, 0x1f7 ;  /* 0x000001f707067836 */ /* 0x040fe20000000000 */
[----:B------:R-:W-:Y:S01]  /*4c930*/  ISETP.LT.AND P3, PT, R8, UR4, !P0 ;  /* 0x0000000408007c0c */ /* 0x000fe2000c761270 */
[----:B------:R-:W-:Y:S02]  /*4c940*/  VIADD R0, R7, 0x1f6 ;  /* 0x000001f607007836 */ /* 0x000fe40000000000 */
[----:B------:R-:W-:Y:S01]  /*4c950*/  IMAD.WIDE R14, R192, 0x2, R66 ;  /* 0x00000002c00e7825 */ /* 0x000fe200078e0242 */
[----:B------:R-:W-:-:S02]  /*4c960*/  ISETP.GE.AND P5, PT, R6, UR5, PT ;  /* 0x0000000506007c0c */ /* 0x000fc4000bfa6270 */
[----:B------:R-:W-:Y:S01]  /*4c970*/  PRMT R6, R178, 0x7632, R6 ;  /* 0x00007632b2067816 */ /* 0x000fe20000000006 */
[----:B------:R-:W-:Y:S01]  /*4c980*/  IMAD.WIDE R2, R192, 0x2, R64 ;  /* 0x00000002c0027825 */ /* 0x000fe200078e0240 */
[----:B------:R-:W-:Y:S01]  /*4c990*/  ISETP.GE.AND P1, PT, R0, UR5, PT ;  /* 0x0000000500007c0c */ /* 0x000fe2000bf26270 */
[----:B------:R-:W-:Y:S01]  /*4c9a0*/  @P6 STG.E.U16 desc[UR58][R14.64], R178 ;  /* 0x000000b20e006986 */ /* 0x000fe2000c10153a */
[----:B------:R-:W-:-:S03]  /*4c9b0*/  ISETP.LT.AND P0, PT, R9, UR4, !P0 ;  /* 0x0000000409007c0c */ /* 0x000fc6000c701270 */
[----:B------:R0:W-:Y:S01]  /*4c9c0*/  @P2 STG.E.U16 desc[UR58][R2.64], R6 ;  /* 0x0000000602002986 */ /* 0x0001e2000c10153a */
[----:B------:R-:W-:Y:S01]  /*4c9d0*/  ISETP.LT.AND P6, PT, R8, UR4, !P1 ;  /* 0x0000000408007c0c */ /* 0x000fe2000cfc1270 */
[----:B------:R-:W-:Y:S02]  /*4c9e0*/  IMAD.WIDE R12, R193, 0x2, R66 ;  /* 0x00000002c10c7825 */ /* 0x000fe400078e0242 */
[----:B------:R-:W2:Y:S01]  /*4c9f0*/  LDL.LU R192, [R1+0xc08] ;  /* 0x000c080001c07983 */ /* 0x000ea20000300800 */
[----:B------:R-:W-:-:S03]  /*4ca00*/  ISETP.LT.AND P1, PT, R9, UR4, !P1 ;  /* 0x0000000409007c0c */ /* 0x000fc6000cf21270 */
[----:B------:R4:W-:Y:S01]  /*4ca10*/  @P3 STG.E.U16 desc[UR58][R4.64], R182 ;  /* 0x000000b604003986 */ /* 0x0009e2000c10153a */
[----:B------:R-:W-:Y:S01]  /*4ca20*/  ISETP.LT.AND P3, PT, R8, UR4, !P5 ;  /* 0x0000000408007c0c */ /* 0x000fe2000ef61270 */
[----:B0-----:R-:W-:Y:S02]  /*4ca30*/  IMAD.WIDE R2, R193, 0x2, R64 ;  /* 0x00000002c1027825 */ /* 0x001fe400078e0240 */
[----:B------:R-:W2:Y:S01]  /*4ca40*/  LDL.LU R193, [R1+0xaec] ;  /* 0x000aec0001c17983 */ /* 0x000ea20000300800 */
[----:B------:R-:W-:Y:S02]  /*4ca50*/  ISETP.LT.AND P5, PT, R9, UR4, !P5 ;  /* 0x0000000409007c0c */ /* 0x000fe4000efa1270 */
[----:B------:R-:W-:Y:S02]  /*4ca60*/  PRMT R15, R182, 0x7632, R15 ;  /* 0x00007632b60f7816 */ /* 0x000fe4000000000f */
[----:B------:R-:W-:Y:S02]  /*4ca70*/  PRMT R6, R179, 0x7632, R6 ;  /* 0x00007632b3067816 */ /* 0x000fe40000000006 */
[----:B------:R-:W-:Y:S01]  /*4ca80*/  PRMT R14, R183, 0x7632, R14 ;  /* 0x00007632b70e7816 */ /* 0x000fe2000000000e */
[----:B------:R0:W-:Y:S04]  /*4ca90*/  @P0 STG.E.U16 desc[UR58][R10.64], R15 ;  /* 0x0000000f0a000986 */ /* 0x0001e8000c10153a */
[----:B------:R3:W-:Y:S04]  /*4caa0*/  @P6 STG.E.U16 desc[UR58][R12.64], R179 ;  /* 0x000000b30c006986 */ /* 0x0007e8000c10153a */
[----:B------:R1:W-:Y:S01]  /*4cab0*/  @P1 STG.E.U16 desc[UR58][R2.64], R6 ;  /* 0x0000000602001986 */ /* 0x0003e2000c10153a */
[----:B----4-:R-:W-:-:S04]  /*4cac0*/  IMAD.WIDE R4, R194, 0x2, R66 ;  /* 0x00000002c2047825 */ /* 0x010fc800078e0242 */
[----:B0-----:R-:W-:Y:S01]  /*4cad0*/  IMAD.WIDE R10, R194, 0x2, R64 ;  /* 0x00000002c20a7825 */ /* 0x001fe200078e0240 */
[----:B------:R2:W-:Y:S04]  /*4cae0*/  @P3 STG.E.U16 desc[UR58][R4.64], R183 ;  /* 0x000000b704003986 */ /* 0x0005e8000c10153a */
[----:B------:R-:W4:Y:S04]  /*4caf0*/  LDL.LU R194, [R1+0xadc] ;  /* 0x000adc0001c27983 */ /* 0x000f280000300800 */
[----:B------:R0:W-:Y:S01]  /*4cb00*/  @P5 STG.E.U16 desc[UR58][R10.64], R14 ;  /* 0x0000000e0a005986 */ /* 0x0001e2000c10153a */
[----:B---3--:R-:W-:-:S04]  /*4cb10*/  IMAD.WIDE R12, R195, 0x2, R66 ;  /* 0x00000002c30c7825 */ /* 0x008fc800078e0242 */
[----:B-1----:R-:W-:Y:S02]  /*4cb20*/  IMAD.WIDE R2, R195, 0x2, R64 ;  /* 0x00000002c3027825 */ /* 0x002fe400078e0240 */
[----:B------:R-:W3:Y:S02]  /*4cb30*/  LDL.LU R195, [R1+0xad4] ;  /* 0x000ad40001c37983 */ /* 0x000ee40000300800 */
[----:B--2---:R-:W-:-:S04]  /*4cb40*/  IMAD.WIDE R4, R190, 0x2, R66 ;  /* 0x00000002be047825 */ /* 0x004fc800078e0242 */
[----:B0-----:R-:W-:Y:S02]  /*4cb50*/  IMAD.WIDE R10, R190, 0x2, R64 ;  /* 0x00000002be0a7825 */ /* 0x001fe400078e0240 */
[----:B------:R-:W2:Y:S02]  /*4cb60*/  LDL.LU R190, [R1+0x110c] ;  /* 0x00110c0001be7983 */ /* 0x000ea40000300800 */
[----:B------:R-:W-:-:S05]  /*4cb70*/  VIADD R0, R7, 0x1f8 ;  /* 0x000001f807007836 */ /* 0x000fca0000000000 */
[----:B------:R-:W-:Y:S01]  /*4cb80*/  ISETP.GE.AND P4, PT, R0, UR5, PT ;  /* 0x0000000500007c0c */ /* 0x000fe2000bf86270 */
[----:B------:R-:W-:-:S03]  /*4cb90*/  VIADD R0, R7, 0x1f9 ;  /* 0x000001f907007836 */ /* 0x000fc60000000000 */
[----:B------:R-:W-:Y:S02]  /*4cba0*/  ISETP.LT.AND P6, PT, R8, UR4, !P4 ;  /* 0x0000000408007c0c */ /* 0x000fe4000e7c1270 */
[----:B------:R-:W-:Y:S01]  /*4cbb0*/  ISETP.GE.AND P2, PT, R0, UR5, PT ;  /* 0x0000000500007c0c */ /* 0x000fe2000bf46270 */
[----:B------:R-:W-:Y:S01]  /*4cbc0*/  VIADD R0, R7, 0x1fa ;  /* 0x000001fa07007836 */ /* 0x000fe20000000000 */
[----:B------:R-:W-:-:S04]  /*4cbd0*/  ISETP.LT.AND P4, PT, R9, UR4, !P4 ;  /* 0x0000000409007c0c */ /* 0x000fc8000e781270 */
[----:B------:R-:W-:Y:S01]  /*4cbe0*/  ISETP.GE.AND P0, PT, R0, UR5, PT ;  /* 0x0000000500007c0c */ /* 0x000fe2000bf06270 */
[----:B------:R-:W-:Y:S01]  /*4cbf0*/  VIADD R0, R7, 0x1fb ;  /* 0x000001fb07007836 */ /* 0x000fe20000000000 */
[C---:B------:R-:W-:Y:S02]  /*4cc00*/  ISETP.LT.AND P5, PT, R8.reuse, UR4, !P2 ;  /* 0x0000000408007c0c */ /* 0x040fe4000d7a1270 */
[----:B------:R-:W-:Y:S01]  /*4cc10*/  ISETP.LT.AND P3, PT, R9, UR4, !P2 ;  /* 0x0000000409007c0c */ /* 0x000fe2000d761270 */
[----:B------:R0:W-:Y:S01]  /*4cc20*/  @P6 STG.E.U16 desc[UR58][R12.64], R184 ;  /* 0x000000b80c006986 */ /* 0x0001e2000c10153a */
[----:B------:R-:W-:Y:S02]  /*4cc30*/  ISETP.LT.AND P6, PT, R8, UR4, !P0 ;  /* 0x0000000408007c0c */ /* 0x000fe4000c7c1270 */
[----:B------:R-:W-:Y:S01]  /*4cc40*/  ISETP.GE.AND P1, PT, R0, UR5, PT ;  /* 0x0000000500007c0c */ /* 0x000fe2000bf26270 */
[----:B------:R-:W-:Y:S01]  /*4cc50*/  VIADD R0, R7, 0x1fc ;  /* 0x000001fc07007836 */ /* 0x000fe20000000000 */
[----:B------:R-:W-:-:S02]  /*4cc60*/  PRMT R6, R184, 0x7632, R6 ;  /* 0x00007632b8067816 */ /* 0x000fc40000000006 */
[----:B------:R-:W-:Y:S02]  /*4cc70*/  PRMT R14, R16, 0x7632, R14 ;  /* 0x00007632100e7816 */ /* 0x000fe4000000000e */
[----:B------:R-:W-:Y:S01]  /*4cc80*/  ISETP.GE.AND P2, PT, R0, UR5, PT ;  /* 0x0000000500007c0c */ /* 0x000fe2000bf46270 */
[----:B------:R-:W-:Y:S02]  /*4cc90*/  VIADD R0, R7, 0x1fd ;  /* 0x000001fd07007836 */ /* 0x000fe40000000000 */
[----:B0-----:R-:W-:Y:S01]  /*4cca0*/  IMAD.WIDE R12, R58, 0x2, R66 ;  /* 0x000000023a0c7825 */ /* 0x001fe200078e0242 */
[----:B------:R0:W-:Y:S01]  /*4ccb0*/  @P4 STG.E.U16 desc[UR58][R2.64], R6 ;  /* 0x0000000602004986 */ /* 0x0001e2000c10153a */
[----:B------:R-:W-:-:S03]  /*4ccc0*/  ISETP.LT.AND P0, PT, R9, UR4, !P0 ;  /* 0x0000000409007c0c */ /* 0x000fc6000c701270 */
[----:B------:R1:W-:Y:S01]  /*4ccd0*/  @P5 STG.E.U16 desc[UR58][R4.64], R16 ;  /* 0x0000001004005986 */ /* 0x0003e2000c10153a */
[----:B------:R-:W-:Y:S02]  /*4cce0*/  ISETP.LT.AND P5, PT, R8, UR4, !P1 ;  /* 0x0000000408007c0c */ /* 0x000fe4000cfa1270 */
[----:B------:R-:W-:Y:S01]  /*4ccf0*/  ISETP.GE.AND P4, PT, R0, UR5, PT ;  /* 0x0000000500007c0c */ /* 0x000fe2000bf86270 */
[----:B------:R1:W-:Y:S01]  /*4cd00*/  @P3 STG.E.U16 desc[UR58][R10.64], R14 ;  /* 0x0000000e0a003986 */ /* 0x0003e2000c10153a */
[----:B------:R-:W-:Y:S01]  /*4cd10*/  ISETP.LT.AND P3, PT, R9, UR4, !P1 ;  /* 0x0000000409007c0c */ /* 0x000fe2000cf61270 */
[----:B------:R-:W-:Y:S02]  /*4cd20*/  VIADD R0, R7, 0x1fe ;  /* 0x000001fe07007836 */ /* 0x000fe40000000000 */
[----:B------:R1:W-:Y:S01]  /*4cd30*/  @P6 STG.E.U16 desc[UR58][R12.64], R185 ;  /* 0x000000b90c006986 */ /* 0x0003e2000c10153a */
[----:B------:R-:W-:Y:S01]  /*4cd40*/  ISETP.LT.AND P6, PT, R8, UR4, !P2 ;  /* 0x0000000408007c0c */ /* 0x000fe2000d7c1270 */
[----:B0-----:R-:W-:Y:S01]  /*4cd50*/  IMAD.WIDE R2, R58, 0x2, R64 ;  /* 0x000000023a027825 */ /* 0x001fe200078e0240 */
[----:B------:R-:W-:-:S03]  /*4cd60*/  ISETP.GE.AND P1, PT, R0, UR5, PT ;  /* 0x0000000500007c0c */ /* 0x000fc6000bf26270 */
[----:B------:R-:W-:Y:S02]  /*4cd70*/  VIADD R0, R7, 0x1ff ;  /* 0x000001ff07007836 */ /* 0x000fe40000000000 */
[C---:B-1----:R-:W-:Y:S01]  /*4cd80*/  IMAD.WIDE R4, R192.reuse, 0x2, R66 ;  /* 0x00000002c0047825 */ /* 0x042fe200078e0242 */
[----:B------:R-:W-:Y:S02]  /*4cd90*/  PRMT R14, R17, 0x7632, R14 ;  /* 0x00007632110e7816 */ /* 0x000fe4000000000e */
[----:B------:R-:W-:Y:S01]  /*4cda0*/  PRMT R13, R185, 0x7632, R13 ;  /* 0x00007632b90d7816 */ /* 0x000fe2000000000d */
[----:B------:R-:W-:-:S04]  /*4cdb0*/  IMAD.WIDE R6, R192, 0x2, R64 ;  /* 0x00000002c0067825 */ /* 0x000fc800078e0240 */
[----:B------:R-:W-:Y:S01]  /*4cdc0*/  IMAD.WIDE R10, R193, 0x2, R66 ;  /* 0x00000002c10a7825 */ /* 0x000fe200078e0242 */
[----:B------:R0:W-:Y:S01]  /*4cdd0*/  @P0 STG.E.U16 desc[UR58][R2.64], R13 ;  /* 0x0000000d02000986 */ /* 0x0001e2000c10153a */
[----:B------:R-:W-:-:S03]  /*4cde0*/  ISETP.LT.AND P2, PT, R9, UR4, !P2 ;  /* 0x0000000409007c0c */ /* 0x000fc6000d741270 */
[----:B------:R1:W-:Y:S01]  /*4cdf0*/  @P5 STG.E.U16 desc[UR58][R4.64], R17 ;  /* 0x0000001104005986 */ /* 0x0003e2000c10153a */
[----:B------:R-:W-:-:S03]  /*4ce00*/  ISETP.GE.AND P0, PT, R0, UR5, PT ;  /* 0x0000000500007c0c */ /* 0x000fc6000bf06270 */
[----:B------:R3:W-:Y:S01]  /*4ce10*/  @P3 STG.E.U16 desc[UR58][R6.64], R14 ;  /* 0x0000000e06003986 */ /* 0x0007e2000c10153a */
[----:B------:R-:W-:-:S03]  /*4ce20*/  ISETP.LT.AND P5, PT, R8, UR4, !P1 ;  /* 0x0000000408007c0c */ /* 0x000fc6000cfa1270 */
[----:B------:R3:W-:Y:S01]  /*4ce30*/  @P6 STG.E.U16 desc[UR58][R10.64], R186 ;  /* 0x000000ba0a006986 */ /* 0x0007e2000c10153a */
[C---:B------:R-:W-:Y:S02]  /*4ce40*/  ISETP.LT.AND P6, PT, R8.reuse, UR4, !P4 ;  /* 0x0000000408007c0c */ /* 0x040fe4000e7c1270 */
[C---:B------:R-:W-:Y:S02]  /*4ce50*/  ISETP.LT.AND P4, PT, R9.reuse, UR4, !P4 ;  /* 0x0000000409007c0c */ /* 0x040fe4000e781270 */
[C---:B------:R-:W-:Y:S02]  /*4ce60*/  ISETP.LT.AND P1, PT, R9.reuse, UR4, !P1 ;  /* 0x0000000409007c0c */ /* 0x040fe4000cf21270 */
[----:B------:R-:W-:Y:S02]  /*4ce70*/  ISETP.LT.AND P3, PT, R8, UR4, !P0 ;  /* 0x0000000408007c0c */ /* 0x000fe4000c761270 */
[----:B------:R-:W-:Y:S01]  /*4ce80*/  ISETP.LT.AND P0, PT, R9, UR4, !P0 ;  /* 0x0000000409007c0c */ /* 0x000fe2000c701270 */
[----:B0-----:R-:W-:Y:S01]  /*4ce90*/  IMAD.WIDE R12, R193, 0x2, R64 ;  /* 0x00000002c10c7825 */ /* 0x001fe200078e0240 */
[----:B------:R-:W-:-:S02]  /*4cea0*/  PRMT R0, R186, 0x7632, R0 ;  /* 0x00007632ba007816 */ /* 0x000fc40000000000 */
[----:B------:R-:W-:Y:S01]  /*4ceb0*/  PRMT R8, R18, 0x7632, R8 ;  /* 0x0000763212087816 */ /* 0x000fe20000000008 */
[----:B----4-:R-:W-:Y:S01]  /*4cec0*/  IMAD.WIDE R2, R194, 0x2, R66 ;  /* 0x00000002c2027825 */ /* 0x010fe200078e0242 */
[----:B------:R-:W-:-:S03]  /*4ced0*/  PRMT R9, R187, 0x7632, R9 ;  /* 0x00007632bb097816 */ /* 0x000fc60000000009 */
[----:B-1----:R-:W-:Y:S01]  /*4cee0*/  IMAD.WIDE R4, R194, 0x2, R64 ;  /* 0x00000002c2047825 */ /* 0x002fe200078e0240 */
[----:B------:R0:W-:Y:S04]  /*4cef0*/  @P2 STG.E.U16 desc[UR58][R12.64], R0 ;  /* 0x000000000c002986 */ /* 0x0001e8000c10153a */
[----:B------:R0:W-:Y:S04]  /*4cf00*/  @P6 STG.E.U16 desc[UR58][R2.64], R18 ;  /* 0x0000001202006986 */ /* 0x0001e8000c10153a */
[----:B------:R0:W-:Y:S01]  /*4cf10*/  @P4 STG.E.U16 desc[UR58][R4.64], R8 ;  /* 0x0000000804004986 */ /* 0x0001e2000c10153a */
[----:B---3--:R-:W-:-:S04]  /*4cf20*/  IMAD.WIDE R6, R195, 0x2, R66 ;  /* 0x00000002c3067825 */ /* 0x008fc800078e0242 */
[----:B------:R-:W-:Y:S01]  /*4cf30*/  IMAD.WIDE R10, R195, 0x2, R64 ;  /* 0x00000002c30a7825 */ /* 0x000fe200078e0240 */
[----:B------:R0:W-:Y:S04]  /*4cf40*/  @P5 STG.E.U16 desc[UR58][R6.64], R187 ;  /* 0x000000bb06005986 */ /* 0x0001e8000c10153a */
[----:B------:R0:W-:Y:S01]  /*4cf50*/  @P1 STG.E.U16 desc[UR58][R10.64], R9 ;  /* 0x000000090a001986 */ /* 0x0001e2000c10153a */
[----:B--2---:R-:W-:-:S05]  /*4cf60*/  IMAD.WIDE R66, R190, 0x2, R66 ;  /* 0x00000002be427825 */ /* 0x004fca00078e0242 */
[----:B------:R0:W-:Y:S01]  /*4cf70*/  @P3 STG.E.U16 desc[UR58][R66.64], R19 ;  /* 0x0000001342003986 */ /* 0x0001e2000c10153a */
[----:B------:R-:W-:Y:S01]  /*4cf80*/  IMAD.WIDE R64, R190, 0x2, R64 ;  /* 0x00000002be407825 */ /* 0x000fe200078e0240 */
[----:B------:R-:W-:Y:S06]  /*4cf90*/  @!P0 EXIT ;  /* 0x000000000000894d */ /* 0x000fec0003800000 */
[----:B------:R-:W-:-:S05]  /*4cfa0*/  PRMT R32, R19, 0x7632, R32 ;  /* 0x0000763213207816 */ /* 0x000fca0000000020 */
[----:B------:R-:W-:Y:S01]  /*4cfb0*/  STG.E.U16 desc[UR58][R64.64], R32 ;  /* 0x0000002040007986 */ /* 0x000fe2000c10153a */
[----:B------:R-:W-:Y:S05]  /*4cfc0*/  EXIT ;  /* 0x000000000000794d */ /* 0x000fea0003800000 */
.L_x_2:
[----:B------:R-:W-:-:S00]  /*4cfd0*/  BRA `(.L_x_2) ;  /* 0xfffffffc00fc7947 */ /* 0x000fc0000383ffff */
[----:B------:R-:W-:-:S00]  /*4cfe0*/  NOP ;  /* 0x0000000000007918 */ /* 0x000fc00000000000 */
        /* <DEDUP_REMOVED lines=9> */
.L_x_3:


//--------------------- .nv.shared.matmul_kernel  --------------------------
	.section	.nv.shared.matmul_kernel,"aw",@nobits
	.sectionflags	@""
	.align	16
	.zero		1024


//--------------------- .nv.shared.reserved.0     --------------------------
	.section	.nv.shared.reserved.0,"aw",@nobits
	.weak		__nv_reservedSMEM_offset_0_alias
	.size		__nv_reservedSMEM_offset_0_alias, 0, 0
	.other		__nv_reservedSMEM_offset_0_alias,@"STO_CUDA_RESERVED_SHARED STV_DEFAULT"
__nv_reservedSMEM_offset_0_alias:
	.zero		0


//--------------------- .nv.constant0.matmul_kernel --------------------------
	.section	.nv.constant0.matmul_kernel,"a",@progbits
	.sectionflags	@""
	.align	4
.nv.constant0.matmul_kernel:
	.zero		608


//--------------------- SYMBOLS --------------------------

	.type		.nv.reservedSmem.offset0,@object
	.size		.nv.reservedSmem.offset0,0x4
